//
// Generated by NVIDIA NVVM Compiler
//
// Compiler Build ID: CL-36424714
// Cuda compilation tools, release 13.0, V13.0.88
// Based on NVVM 20.0.0
//

.version 9.0
.target sm_100
.address_size 64

	// .globl	_Z20black_scholes_kernelPdS_S_S_S_S_S_S_S_S_S_i
.global .align 4 .b8 precalc_xorwow_matrix[102400];
.global .align 4 .b8 precalc_xorwow_offset_matrix[102400];
.global .align 4 .b8 mrg32k3aM1[2304];
.global .align 4 .b8 mrg32k3aM2[2304];
.global .align 4 .b8 mrg32k3aM1SubSeq[2016];
.global .align 4 .b8 mrg32k3aM2SubSeq[2016];
.global .align 4 .b8 mrg32k3aM1Seq[2304];
.global .align 4 .b8 mrg32k3aM2Seq[2304];
.const .align 8 .b8 __cr_lgamma_table[72];
// _ZZ23portfolio_greeks_kernelPdS_S_S_S_S_S_S_S_S_iE12shared_delta has been demoted
// _ZZ23portfolio_greeks_kernelPdS_S_S_S_S_S_S_S_S_iE12shared_gamma has been demoted
// _ZZ23portfolio_greeks_kernelPdS_S_S_S_S_S_S_S_S_iE12shared_theta has been demoted
// _ZZ23portfolio_greeks_kernelPdS_S_S_S_S_S_S_S_S_iE11shared_vega has been demoted

.visible .entry _Z20black_scholes_kernelPdS_S_S_S_S_S_S_S_S_S_i(
	.param .u64 .ptr .align 1 _Z20black_scholes_kernelPdS_S_S_S_S_S_S_S_S_S_i_param_0,
	.param .u64 .ptr .align 1 _Z20black_scholes_kernelPdS_S_S_S_S_S_S_S_S_S_i_param_1,
	.param .u64 .ptr .align 1 _Z20black_scholes_kernelPdS_S_S_S_S_S_S_S_S_S_i_param_2,
	.param .u64 .ptr .align 1 _Z20black_scholes_kernelPdS_S_S_S_S_S_S_S_S_S_i_param_3,
	.param .u64 .ptr .align 1 _Z20black_scholes_kernelPdS_S_S_S_S_S_S_S_S_S_i_param_4,
	.param .u64 .ptr .align 1 _Z20black_scholes_kernelPdS_S_S_S_S_S_S_S_S_S_i_param_5,
	.param .u64 .ptr .align 1 _Z20black_scholes_kernelPdS_S_S_S_S_S_S_S_S_S_i_param_6,
	.param .u64 .ptr .align 1 _Z20black_scholes_kernelPdS_S_S_S_S_S_S_S_S_S_i_param_7,
	.param .u64 .ptr .align 1 _Z20black_scholes_kernelPdS_S_S_S_S_S_S_S_S_S_i_param_8,
	.param .u64 .ptr .align 1 _Z20black_scholes_kernelPdS_S_S_S_S_S_S_S_S_S_i_param_9,
	.param .u64 .ptr .align 1 _Z20black_scholes_kernelPdS_S_S_S_S_S_S_S_S_S_i_param_10,
	.param .u32 _Z20black_scholes_kernelPdS_S_S_S_S_S_S_S_S_S_i_param_11
)
{
	.reg .pred 	%p<57>;
	.reg .b32 	%r<264>;
	.reg .b32 	%f<37>;
	.reg .b64 	%rd<42>;
	.reg .b64 	%fd<830>;

	ld.param.u64 	%rd1, [_Z20black_scholes_kernelPdS_S_S_S_S_S_S_S_S_S_i_param_0];
	ld.param.u64 	%rd2, [_Z20black_scholes_kernelPdS_S_S_S_S_S_S_S_S_S_i_param_1];
	ld.param.u64 	%rd3, [_Z20black_scholes_kernelPdS_S_S_S_S_S_S_S_S_S_i_param_2];
	ld.param.u64 	%rd4, [_Z20black_scholes_kernelPdS_S_S_S_S_S_S_S_S_S_i_param_3];
	ld.param.u64 	%rd5, [_Z20black_scholes_kernelPdS_S_S_S_S_S_S_S_S_S_i_param_4];
	ld.param.u64 	%rd7, [_Z20black_scholes_kernelPdS_S_S_S_S_S_S_S_S_S_i_param_6];
	ld.param.u64 	%rd8, [_Z20black_scholes_kernelPdS_S_S_S_S_S_S_S_S_S_i_param_7];
	ld.param.u64 	%rd9, [_Z20black_scholes_kernelPdS_S_S_S_S_S_S_S_S_S_i_param_8];
	ld.param.u64 	%rd10, [_Z20black_scholes_kernelPdS_S_S_S_S_S_S_S_S_S_i_param_9];
	ld.param.u64 	%rd11, [_Z20black_scholes_kernelPdS_S_S_S_S_S_S_S_S_S_i_param_10];
	ld.param.u32 	%r80, [_Z20black_scholes_kernelPdS_S_S_S_S_S_S_S_S_S_i_param_11];
	mov.u32 	%r81, %ctaid.x;
	mov.u32 	%r82, %ntid.x;
	mov.u32 	%r83, %tid.x;
	mad.lo.s32 	%r1, %r81, %r82, %r83;
	setp.ge.s32 	%p1, %r1, %r80;
	@%p1 bra 	$L__BB0_77;
	cvta.to.global.u64 	%rd12, %rd1;
	cvta.to.global.u64 	%rd13, %rd2;
	cvta.to.global.u64 	%rd14, %rd3;
	cvta.to.global.u64 	%rd15, %rd4;
	cvta.to.global.u64 	%rd16, %rd5;
	mul.wide.s32 	%rd17, %r1, 8;
	add.s64 	%rd18, %rd12, %rd17;
	ld.global.f64 	%fd1, [%rd18];
	add.s64 	%rd19, %rd13, %rd17;
	ld.global.f64 	%fd2, [%rd19];
	add.s64 	%rd20, %rd14, %rd17;
	ld.global.f64 	%fd3, [%rd20];
	add.s64 	%rd21, %rd15, %rd17;
	ld.global.f64 	%fd4, [%rd21];
	add.s64 	%rd22, %rd16, %rd17;
	ld.global.f64 	%fd5, [%rd22];
	setp.gtu.f64 	%p2, %fd3, 0d0000000000000000;
	@%p2 bra 	$L__BB0_3;
	sub.f64 	%fd112, %fd1, %fd2;
	max.f64 	%fd804, %fd112, 0d0000000000000000;
	bra.uni 	$L__BB0_14;
$L__BB0_3:
	div.rn.f64 	%fd800, %fd1, %fd2;
	{
	.reg .b32 %temp; 
	mov.b64 	{%temp, %r240}, %fd800;
	}
	{
	.reg .b32 %temp; 
	mov.b64 	{%r241, %temp}, %fd800;
	}
	setp.gt.s32 	%p3, %r240, 1048575;
	mov.b32 	%r242, -1023;
	@%p3 bra 	$L__BB0_5;
	mul.f64 	%fd800, %fd800, 0d4350000000000000;
	{
	.reg .b32 %temp; 
	mov.b64 	{%temp, %r240}, %fd800;
	}
	{
	.reg .b32 %temp; 
	mov.b64 	{%r241, %temp}, %fd800;
	}
	mov.b32 	%r242, -1077;
$L__BB0_5:
	add.s32 	%r86, %r240, -1;
	setp.gt.u32 	%p4, %r86, 2146435070;
	@%p4 bra 	$L__BB0_9;
	shr.u32 	%r89, %r240, 20;
	add.s32 	%r243, %r242, %r89;
	and.b32  	%r90, %r240, 1048575;
	or.b32  	%r91, %r90, 1072693248;
	mov.b64 	%fd801, {%r241, %r91};
	setp.lt.u32 	%p6, %r91, 1073127583;
	@%p6 bra 	$L__BB0_8;
	{
	.reg .b32 %temp; 
	mov.b64 	{%r92, %temp}, %fd801;
	}
	{
	.reg .b32 %temp; 
	mov.b64 	{%temp, %r93}, %fd801;
	}
	add.s32 	%r94, %r93, -1048576;
	mov.b64 	%fd801, {%r92, %r94};
	add.s32 	%r243, %r243, 1;
$L__BB0_8:
	add.f64 	%fd114, %fd801, 0dBFF0000000000000;
	add.f64 	%fd115, %fd801, 0d3FF0000000000000;
	rcp.approx.ftz.f64 	%fd116, %fd115;
	neg.f64 	%fd117, %fd115;
	fma.rn.f64 	%fd118, %fd117, %fd116, 0d3FF0000000000000;
	fma.rn.f64 	%fd119, %fd118, %fd118, %fd118;
	fma.rn.f64 	%fd120, %fd119, %fd116, %fd116;
	mul.f64 	%fd121, %fd114, %fd120;
	fma.rn.f64 	%fd122, %fd114, %fd120, %fd121;
	mul.f64 	%fd123, %fd122, %fd122;
	fma.rn.f64 	%fd124, %fd123, 0d3EB1380B3AE80F1E, 0d3ED0EE258B7A8B04;
	fma.rn.f64 	%fd125, %fd124, %fd123, 0d3EF3B2669F02676F;
	fma.rn.f64 	%fd126, %fd125, %fd123, 0d3F1745CBA9AB0956;
	fma.rn.f64 	%fd127, %fd126, %fd123, 0d3F3C71C72D1B5154;
	fma.rn.f64 	%fd128, %fd127, %fd123, 0d3F624924923BE72D;
	fma.rn.f64 	%fd129, %fd128, %fd123, 0d3F8999999999A3C4;
	fma.rn.f64 	%fd130, %fd129, %fd123, 0d3FB5555555555554;
	sub.f64 	%fd131, %fd114, %fd122;
	add.f64 	%fd132, %fd131, %fd131;
	neg.f64 	%fd133, %fd122;
	fma.rn.f64 	%fd134, %fd133, %fd114, %fd132;
	mul.f64 	%fd135, %fd120, %fd134;
	mul.f64 	%fd136, %fd123, %fd130;
	fma.rn.f64 	%fd137, %fd136, %fd122, %fd135;
	xor.b32  	%r95, %r243, -2147483648;
	mov.b32 	%r96, 1127219200;
	mov.b64 	%fd138, {%r95, %r96};
	mov.b32 	%r97, -2147483648;
	mov.b64 	%fd139, {%r97, %r96};
	sub.f64 	%fd140, %fd138, %fd139;
	fma.rn.f64 	%fd141, %fd140, 0d3FE62E42FEFA39EF, %fd122;
	fma.rn.f64 	%fd142, %fd140, 0dBFE62E42FEFA39EF, %fd141;
	sub.f64 	%fd143, %fd142, %fd122;
	sub.f64 	%fd144, %fd137, %fd143;
	fma.rn.f64 	%fd145, %fd140, 0d3C7ABC9E3B39803F, %fd144;
	add.f64 	%fd802, %fd141, %fd145;
	bra.uni 	$L__BB0_10;
$L__BB0_9:
	fma.rn.f64 	%fd113, %fd800, 0d7FF0000000000000, 0d7FF0000000000000;
	{
	.reg .b32 %temp; 
	mov.b64 	{%temp, %r87}, %fd800;
	}
	and.b32  	%r88, %r87, 2147483647;
	setp.eq.s32 	%p5, %r88, 0;
	selp.f64 	%fd802, 0dFFF0000000000000, %fd113, %p5;
$L__BB0_10:
	mul.f64 	%fd146, %fd5, 0d3FE0000000000000;
	fma.rn.f64 	%fd147, %fd5, %fd146, %fd4;
	fma.rn.f64 	%fd16, %fd3, %fd147, %fd802;
	neg.f64 	%fd148, %fd4;
	mul.f64 	%fd17, %fd3, %fd148;
	fma.rn.f64 	%fd149, %fd17, 0d3FF71547652B82FE, 0d4338000000000000;
	{
	.reg .b32 %temp; 
	mov.b64 	{%r12, %temp}, %fd149;
	}
	mov.f64 	%fd150, 0dC338000000000000;
	add.rn.f64 	%fd151, %fd149, %fd150;
	fma.rn.f64 	%fd152, %fd151, 0dBFE62E42FEFA39EF, %fd17;
	fma.rn.f64 	%fd153, %fd151, 0dBC7ABC9E3B39803F, %fd152;
	fma.rn.f64 	%fd154, %fd153, 0d3E5ADE1569CE2BDF, 0d3E928AF3FCA213EA;
	fma.rn.f64 	%fd155, %fd154, %fd153, 0d3EC71DEE62401315;
	fma.rn.f64 	%fd156, %fd155, %fd153, 0d3EFA01997C89EB71;
	fma.rn.f64 	%fd157, %fd156, %fd153, 0d3F2A01A014761F65;
	fma.rn.f64 	%fd158, %fd157, %fd153, 0d3F56C16C1852B7AF;
	fma.rn.f64 	%fd159, %fd158, %fd153, 0d3F81111111122322;
	fma.rn.f64 	%fd160, %fd159, %fd153, 0d3FA55555555502A1;
	fma.rn.f64 	%fd161, %fd160, %fd153, 0d3FC5555555555511;
	fma.rn.f64 	%fd162, %fd161, %fd153, 0d3FE000000000000B;
	fma.rn.f64 	%fd163, %fd162, %fd153, 0d3FF0000000000000;
	fma.rn.f64 	%fd164, %fd163, %fd153, 0d3FF0000000000000;
	{
	.reg .b32 %temp; 
	mov.b64 	{%r13, %temp}, %fd164;
	}
	{
	.reg .b32 %temp; 
	mov.b64 	{%temp, %r14}, %fd164;
	}
	shl.b32 	%r98, %r12, 20;
	add.s32 	%r99, %r98, %r14;
	mov.b64 	%fd803, {%r13, %r99};
	{
	.reg .b32 %temp; 
	mov.b64 	{%temp, %r100}, %fd17;
	}
	mov.b32 	%f7, %r100;
	abs.f32 	%f1, %f7;
	setp.lt.f32 	%p7, %f1, 0f4086232B;
	@%p7 bra 	$L__BB0_13;
	setp.lt.f64 	%p8, %fd17, 0d0000000000000000;
	add.f64 	%fd165, %fd17, 0d7FF0000000000000;
	selp.f64 	%fd803, 0d0000000000000000, %fd165, %p8;
	setp.geu.f32 	%p9, %f1, 0f40874800;
	@%p9 bra 	$L__BB0_13;
	shr.u32 	%r101, %r12, 31;
	add.s32 	%r102, %r12, %r101;
	shr.s32 	%r103, %r102, 1;
	shl.b32 	%r104, %r103, 20;
	add.s32 	%r105, %r14, %r104;
	mov.b64 	%fd166, {%r13, %r105};
	sub.s32 	%r106, %r12, %r103;
	shl.b32 	%r107, %r106, 20;
	add.s32 	%r108, %r107, 1072693248;
	mov.b32 	%r109, 0;
	mov.b64 	%fd167, {%r109, %r108};
	mul.f64 	%fd803, %fd167, %fd166;
$L__BB0_13:
	sqrt.rn.f64 	%fd168, %fd3;
	mul.f64 	%fd169, %fd168, %fd5;
	div.rn.f64 	%fd170, %fd16, %fd169;
	div.rn.f64 	%fd171, %fd170, 0d3FF6A09E667F3BCD;
	abs.f64 	%fd172, %fd171;
	fma.rn.f64 	%fd173, %fd172, 0dBCF0679AFBA6F279, 0d3D47088FDB46FA5F;
	fma.rn.f64 	%fd174, %fd173, %fd172, 0dBD8DF9F9B976A9B2;
	fma.rn.f64 	%fd175, %fd174, %fd172, 0d3DC7F1F5590CC332;
	fma.rn.f64 	%fd176, %fd175, %fd172, 0dBDFA28A3CD2D56C4;
	fma.rn.f64 	%fd177, %fd176, %fd172, 0d3E2485EE67835925;
	fma.rn.f64 	%fd178, %fd177, %fd172, 0dBE476DB45919F583;
	fma.rn.f64 	%fd179, %fd178, %fd172, 0d3E62D698D98C8D71;
	fma.rn.f64 	%fd180, %fd179, %fd172, 0dBE720A2C7155D5C6;
	fma.rn.f64 	%fd181, %fd180, %fd172, 0dBE41D29B37CA1397;
	fma.rn.f64 	%fd182, %fd181, %fd172, 0d3EA2EF6CC0F67A49;
	fma.rn.f64 	%fd183, %fd182, %fd172, 0dBEC102B892333B6F;
	fma.rn.f64 	%fd184, %fd183, %fd172, 0d3ECA30375BA9A84E;
	fma.rn.f64 	%fd185, %fd184, %fd172, 0d3ECAAD18DEDEA43E;
	fma.rn.f64 	%fd186, %fd185, %fd172, 0dBEFF05355BC5B225;
	fma.rn.f64 	%fd187, %fd186, %fd172, 0d3F10E37A3108BC8B;
	fma.rn.f64 	%fd188, %fd187, %fd172, 0d3EFB292D828E5CB2;
	fma.rn.f64 	%fd189, %fd188, %fd172, 0dBF4356626EBF9BFA;
	fma.rn.f64 	%fd190, %fd189, %fd172, 0d3F5BCA68F73D6AFC;
	fma.rn.f64 	%fd191, %fd190, %fd172, 0dBF2B6B69EBBC280B;
	fma.rn.f64 	%fd192, %fd191, %fd172, 0dBF9396685912A453;
	fma.rn.f64 	%fd193, %fd192, %fd172, 0d3FBA4F4E2A1ABEF8;
	fma.rn.f64 	%fd194, %fd193, %fd172, 0d3FE45F306DC9C8BB;
	fma.rn.f64 	%fd195, %fd194, %fd172, 0d3FC06EBA8214DB69;
	fma.rn.f64 	%fd196, %fd195, %fd172, %fd172;
	neg.f64 	%fd197, %fd196;
	cvt.rn.f32.f64 	%f8, %fd197;
	mul.f32 	%f9, %f8, 0f3FB8AA3B;
	cvt.rni.f32.f32 	%f10, %f9;
	cvt.f64.f32 	%fd198, %f10;
	fma.rn.f64 	%fd199, %fd198, 0dBFE62E42FEFA39EF, %fd197;
	ex2.approx.ftz.f32 	%f11, %f10;
	cvt.f64.f32 	%fd200, %f11;
	mul.f64 	%fd201, %fd2, %fd803;
	sub.f64 	%fd202, %fd170, %fd169;
	div.rn.f64 	%fd203, %fd202, 0d3FF6A09E667F3BCD;
	abs.f64 	%fd204, %fd203;
	fma.rn.f64 	%fd205, %fd204, 0dBCF0679AFBA6F279, 0d3D47088FDB46FA5F;
	fma.rn.f64 	%fd206, %fd205, %fd204, 0dBD8DF9F9B976A9B2;
	fma.rn.f64 	%fd207, %fd206, %fd204, 0d3DC7F1F5590CC332;
	fma.rn.f64 	%fd208, %fd207, %fd204, 0dBDFA28A3CD2D56C4;
	fma.rn.f64 	%fd209, %fd208, %fd204, 0d3E2485EE67835925;
	fma.rn.f64 	%fd210, %fd209, %fd204, 0dBE476DB45919F583;
	fma.rn.f64 	%fd211, %fd210, %fd204, 0d3E62D698D98C8D71;
	fma.rn.f64 	%fd212, %fd211, %fd204, 0dBE720A2C7155D5C6;
	fma.rn.f64 	%fd213, %fd212, %fd204, 0dBE41D29B37CA1397;
	fma.rn.f64 	%fd214, %fd213, %fd204, 0d3EA2EF6CC0F67A49;
	fma.rn.f64 	%fd215, %fd214, %fd204, 0dBEC102B892333B6F;
	fma.rn.f64 	%fd216, %fd215, %fd204, 0d3ECA30375BA9A84E;
	fma.rn.f64 	%fd217, %fd216, %fd204, 0d3ECAAD18DEDEA43E;
	fma.rn.f64 	%fd218, %fd217, %fd204, 0dBEFF05355BC5B225;
	fma.rn.f64 	%fd219, %fd218, %fd204, 0d3F10E37A3108BC8B;
	fma.rn.f64 	%fd220, %fd219, %fd204, 0d3EFB292D828E5CB2;
	fma.rn.f64 	%fd221, %fd220, %fd204, 0dBF4356626EBF9BFA;
	fma.rn.f64 	%fd222, %fd221, %fd204, 0d3F5BCA68F73D6AFC;
	fma.rn.f64 	%fd223, %fd222, %fd204, 0dBF2B6B69EBBC280B;
	fma.rn.f64 	%fd224, %fd223, %fd204, 0dBF9396685912A453;
	fma.rn.f64 	%fd225, %fd224, %fd204, 0d3FBA4F4E2A1ABEF8;
	fma.rn.f64 	%fd226, %fd225, %fd204, 0d3FE45F306DC9C8BB;
	fma.rn.f64 	%fd227, %fd226, %fd204, 0d3FC06EBA8214DB69;
	fma.rn.f64 	%fd228, %fd227, %fd204, %fd204;
	sub.f64 	%fd229, %fd204, %fd228;
	fma.rn.f64 	%fd230, %fd227, %fd204, %fd229;
	neg.f64 	%fd231, %fd228;
	neg.f64 	%fd232, %fd230;
	cvt.rn.f32.f64 	%f12, %fd231;
	mul.f32 	%f13, %f12, 0f3FB8AA3B;
	cvt.rni.f32.f32 	%f14, %f13;
	cvt.f64.f32 	%fd233, %f14;
	fma.rn.f64 	%fd234, %fd233, 0dBFE62E42FEFA39EF, %fd231;
	fma.rn.f64 	%fd235, %fd234, 0d3E5AE904A4741B81, 0d3E928A27F89B6999;
	fma.rn.f64 	%fd236, %fd235, %fd234, 0d3EC71DE715FF7E07;
	fma.rn.f64 	%fd237, %fd236, %fd234, 0d3EFA019A6B0AC45A;
	fma.rn.f64 	%fd238, %fd237, %fd234, 0d3F2A01A017EED94F;
	fma.rn.f64 	%fd239, %fd238, %fd234, 0d3F56C16C17F2A71B;
	fma.rn.f64 	%fd240, %fd239, %fd234, 0d3F811111111173C4;
	fma.rn.f64 	%fd241, %fd240, %fd234, 0d3FA555555555211A;
	fma.rn.f64 	%fd242, %fd241, %fd234, 0d3FC5555555555540;
	fma.rn.f64 	%fd243, %fd242, %fd234, 0d3FE0000000000005;
	mul.f64 	%fd244, %fd234, %fd243;
	fma.rn.f64 	%fd245, %fd244, %fd234, %fd232;
	add.f64 	%fd246, %fd234, %fd245;
	ex2.approx.ftz.f32 	%f15, %f14;
	cvt.f64.f32 	%fd247, %f15;
	mov.f64 	%fd248, 0d3FF0000000000000;
	sub.f64 	%fd249, %fd248, %fd247;
	neg.f64 	%fd250, %fd246;
	fma.rn.f64 	%fd251, %fd250, %fd247, %fd249;
	setp.ge.f64 	%p10, %fd204, 0d4017AFB48DC96626;
	selp.f64 	%fd252, 0d3FF0000000000000, %fd251, %p10;
	copysign.f64 	%fd253, %fd203, %fd252;
	add.f64 	%fd254, %fd253, 0d3FF0000000000000;
	mul.f64 	%fd255, %fd254, 0d3FE0000000000000;
	mul.f64 	%fd256, %fd201, %fd255;
	setp.ge.f64 	%p11, %fd172, 0d4017AFB48DC96626;
	fma.rn.f64 	%fd257, %fd199, 0d3E5AE904A4741B81, 0d3E928A27F89B6999;
	fma.rn.f64 	%fd258, %fd257, %fd199, 0d3EC71DE715FF7E07;
	fma.rn.f64 	%fd259, %fd258, %fd199, 0d3EFA019A6B0AC45A;
	fma.rn.f64 	%fd260, %fd259, %fd199, 0d3F2A01A017EED94F;
	fma.rn.f64 	%fd261, %fd260, %fd199, 0d3F56C16C17F2A71B;
	fma.rn.f64 	%fd262, %fd261, %fd199, 0d3F811111111173C4;
	fma.rn.f64 	%fd263, %fd262, %fd199, 0d3FA555555555211A;
	fma.rn.f64 	%fd264, %fd263, %fd199, 0d3FC5555555555540;
	fma.rn.f64 	%fd265, %fd264, %fd199, 0d3FE0000000000005;
	mul.f64 	%fd266, %fd199, %fd265;
	sub.f64 	%fd267, %fd172, %fd196;
	fma.rn.f64 	%fd268, %fd195, %fd172, %fd267;
	neg.f64 	%fd269, %fd268;
	fma.rn.f64 	%fd270, %fd266, %fd199, %fd269;
	add.f64 	%fd271, %fd199, %fd270;
	neg.f64 	%fd272, %fd271;
	sub.f64 	%fd273, %fd248, %fd200;
	fma.rn.f64 	%fd274, %fd272, %fd200, %fd273;
	selp.f64 	%fd275, 0d3FF0000000000000, %fd274, %p11;
	copysign.f64 	%fd276, %fd171, %fd275;
	add.f64 	%fd277, %fd276, 0d3FF0000000000000;
	mul.f64 	%fd278, %fd277, 0d3FE0000000000000;
	mul.f64 	%fd279, %fd1, %fd278;
	sub.f64 	%fd804, %fd279, %fd256;
$L__BB0_14:
	ld.param.u64 	%rd41, [_Z20black_scholes_kernelPdS_S_S_S_S_S_S_S_S_S_i_param_5];
	setp.gtu.f64 	%p12, %fd3, 0d0000000000000000;
	cvta.to.global.u64 	%rd23, %rd41;
	mul.wide.s32 	%rd24, %r1, 8;
	add.s64 	%rd25, %rd23, %rd24;
	st.global.f64 	[%rd25], %fd804;
	@%p12 bra 	$L__BB0_16;
	sub.f64 	%fd280, %fd2, %fd1;
	max.f64 	%fd809, %fd280, 0d0000000000000000;
	bra.uni 	$L__BB0_27;
$L__BB0_16:
	div.rn.f64 	%fd805, %fd1, %fd2;
	{
	.reg .b32 %temp; 
	mov.b64 	{%temp, %r244}, %fd805;
	}
	{
	.reg .b32 %temp; 
	mov.b64 	{%r245, %temp}, %fd805;
	}
	setp.gt.s32 	%p13, %r244, 1048575;
	mov.b32 	%r246, -1023;
	@%p13 bra 	$L__BB0_18;
	mul.f64 	%fd805, %fd805, 0d4350000000000000;
	{
	.reg .b32 %temp; 
	mov.b64 	{%temp, %r244}, %fd805;
	}
	{
	.reg .b32 %temp; 
	mov.b64 	{%r245, %temp}, %fd805;
	}
	mov.b32 	%r246, -1077;
$L__BB0_18:
	add.s32 	%r112, %r244, -1;
	setp.gt.u32 	%p14, %r112, 2146435070;
	@%p14 bra 	$L__BB0_22;
	shr.u32 	%r115, %r244, 20;
	add.s32 	%r247, %r246, %r115;
	and.b32  	%r116, %r244, 1048575;
	or.b32  	%r117, %r116, 1072693248;
	mov.b64 	%fd806, {%r245, %r117};
	setp.lt.u32 	%p16, %r117, 1073127583;
	@%p16 bra 	$L__BB0_21;
	{
	.reg .b32 %temp; 
	mov.b64 	{%r118, %temp}, %fd806;
	}
	{
	.reg .b32 %temp; 
	mov.b64 	{%temp, %r119}, %fd806;
	}
	add.s32 	%r120, %r119, -1048576;
	mov.b64 	%fd806, {%r118, %r120};
	add.s32 	%r247, %r247, 1;
$L__BB0_21:
	add.f64 	%fd282, %fd806, 0dBFF0000000000000;
	add.f64 	%fd283, %fd806, 0d3FF0000000000000;
	rcp.approx.ftz.f64 	%fd284, %fd283;
	neg.f64 	%fd285, %fd283;
	fma.rn.f64 	%fd286, %fd285, %fd284, 0d3FF0000000000000;
	fma.rn.f64 	%fd287, %fd286, %fd286, %fd286;
	fma.rn.f64 	%fd288, %fd287, %fd284, %fd284;
	mul.f64 	%fd289, %fd282, %fd288;
	fma.rn.f64 	%fd290, %fd282, %fd288, %fd289;
	mul.f64 	%fd291, %fd290, %fd290;
	fma.rn.f64 	%fd292, %fd291, 0d3EB1380B3AE80F1E, 0d3ED0EE258B7A8B04;
	fma.rn.f64 	%fd293, %fd292, %fd291, 0d3EF3B2669F02676F;
	fma.rn.f64 	%fd294, %fd293, %fd291, 0d3F1745CBA9AB0956;
	fma.rn.f64 	%fd295, %fd294, %fd291, 0d3F3C71C72D1B5154;
	fma.rn.f64 	%fd296, %fd295, %fd291, 0d3F624924923BE72D;
	fma.rn.f64 	%fd297, %fd296, %fd291, 0d3F8999999999A3C4;
	fma.rn.f64 	%fd298, %fd297, %fd291, 0d3FB5555555555554;
	sub.f64 	%fd299, %fd282, %fd290;
	add.f64 	%fd300, %fd299, %fd299;
	neg.f64 	%fd301, %fd290;
	fma.rn.f64 	%fd302, %fd301, %fd282, %fd300;
	mul.f64 	%fd303, %fd288, %fd302;
	mul.f64 	%fd304, %fd291, %fd298;
	fma.rn.f64 	%fd305, %fd304, %fd290, %fd303;
	xor.b32  	%r121, %r247, -2147483648;
	mov.b32 	%r122, 1127219200;
	mov.b64 	%fd306, {%r121, %r122};
	mov.b32 	%r123, -2147483648;
	mov.b64 	%fd307, {%r123, %r122};
	sub.f64 	%fd308, %fd306, %fd307;
	fma.rn.f64 	%fd309, %fd308, 0d3FE62E42FEFA39EF, %fd290;
	fma.rn.f64 	%fd310, %fd308, 0dBFE62E42FEFA39EF, %fd309;
	sub.f64 	%fd311, %fd310, %fd290;
	sub.f64 	%fd312, %fd305, %fd311;
	fma.rn.f64 	%fd313, %fd308, 0d3C7ABC9E3B39803F, %fd312;
	add.f64 	%fd807, %fd309, %fd313;
	bra.uni 	$L__BB0_23;
$L__BB0_22:
	fma.rn.f64 	%fd281, %fd805, 0d7FF0000000000000, 0d7FF0000000000000;
	{
	.reg .b32 %temp; 
	mov.b64 	{%temp, %r113}, %fd805;
	}
	and.b32  	%r114, %r113, 2147483647;
	setp.eq.s32 	%p15, %r114, 0;
	selp.f64 	%fd807, 0dFFF0000000000000, %fd281, %p15;
$L__BB0_23:
	mul.f64 	%fd314, %fd5, 0d3FE0000000000000;
	fma.rn.f64 	%fd315, %fd5, %fd314, %fd4;
	fma.rn.f64 	%fd34, %fd3, %fd315, %fd807;
	neg.f64 	%fd316, %fd4;
	mul.f64 	%fd35, %fd3, %fd316;
	fma.rn.f64 	%fd317, %fd35, 0d3FF71547652B82FE, 0d4338000000000000;
	{
	.reg .b32 %temp; 
	mov.b64 	{%r25, %temp}, %fd317;
	}
	mov.f64 	%fd318, 0dC338000000000000;
	add.rn.f64 	%fd319, %fd317, %fd318;
	fma.rn.f64 	%fd320, %fd319, 0dBFE62E42FEFA39EF, %fd35;
	fma.rn.f64 	%fd321, %fd319, 0dBC7ABC9E3B39803F, %fd320;
	fma.rn.f64 	%fd322, %fd321, 0d3E5ADE1569CE2BDF, 0d3E928AF3FCA213EA;
	fma.rn.f64 	%fd323, %fd322, %fd321, 0d3EC71DEE62401315;
	fma.rn.f64 	%fd324, %fd323, %fd321, 0d3EFA01997C89EB71;
	fma.rn.f64 	%fd325, %fd324, %fd321, 0d3F2A01A014761F65;
	fma.rn.f64 	%fd326, %fd325, %fd321, 0d3F56C16C1852B7AF;
	fma.rn.f64 	%fd327, %fd326, %fd321, 0d3F81111111122322;
	fma.rn.f64 	%fd328, %fd327, %fd321, 0d3FA55555555502A1;
	fma.rn.f64 	%fd329, %fd328, %fd321, 0d3FC5555555555511;
	fma.rn.f64 	%fd330, %fd329, %fd321, 0d3FE000000000000B;
	fma.rn.f64 	%fd331, %fd330, %fd321, 0d3FF0000000000000;
	fma.rn.f64 	%fd332, %fd331, %fd321, 0d3FF0000000000000;
	{
	.reg .b32 %temp; 
	mov.b64 	{%r26, %temp}, %fd332;
	}
	{
	.reg .b32 %temp; 
	mov.b64 	{%temp, %r27}, %fd332;
	}
	shl.b32 	%r124, %r25, 20;
	add.s32 	%r125, %r124, %r27;
	mov.b64 	%fd808, {%r26, %r125};
	{
	.reg .b32 %temp; 
	mov.b64 	{%temp, %r126}, %fd35;
	}
	mov.b32 	%f16, %r126;
	abs.f32 	%f2, %f16;
	setp.lt.f32 	%p17, %f2, 0f4086232B;
	@%p17 bra 	$L__BB0_26;
	setp.lt.f64 	%p18, %fd35, 0d0000000000000000;
	add.f64 	%fd333, %fd35, 0d7FF0000000000000;
	selp.f64 	%fd808, 0d0000000000000000, %fd333, %p18;
	setp.geu.f32 	%p19, %f2, 0f40874800;
	@%p19 bra 	$L__BB0_26;
	shr.u32 	%r127, %r25, 31;
	add.s32 	%r128, %r25, %r127;
	shr.s32 	%r129, %r128, 1;
	shl.b32 	%r130, %r129, 20;
	add.s32 	%r131, %r27, %r130;
	mov.b64 	%fd334, {%r26, %r131};
	sub.s32 	%r132, %r25, %r129;
	shl.b32 	%r133, %r132, 20;
	add.s32 	%r134, %r133, 1072693248;
	mov.b32 	%r135, 0;
	mov.b64 	%fd335, {%r135, %r134};
	mul.f64 	%fd808, %fd335, %fd334;
$L__BB0_26:
	sqrt.rn.f64 	%fd336, %fd3;
	mul.f64 	%fd337, %fd336, %fd5;
	div.rn.f64 	%fd338, %fd34, %fd337;
	mul.f64 	%fd339, %fd2, %fd808;
	sub.f64 	%fd340, %fd338, %fd337;
	div.rn.f64 	%fd341, %fd340, 0dBFF6A09E667F3BCD;
	abs.f64 	%fd342, %fd341;
	fma.rn.f64 	%fd343, %fd342, 0dBCF0679AFBA6F279, 0d3D47088FDB46FA5F;
	fma.rn.f64 	%fd344, %fd343, %fd342, 0dBD8DF9F9B976A9B2;
	fma.rn.f64 	%fd345, %fd344, %fd342, 0d3DC7F1F5590CC332;
	fma.rn.f64 	%fd346, %fd345, %fd342, 0dBDFA28A3CD2D56C4;
	fma.rn.f64 	%fd347, %fd346, %fd342, 0d3E2485EE67835925;
	fma.rn.f64 	%fd348, %fd347, %fd342, 0dBE476DB45919F583;
	fma.rn.f64 	%fd349, %fd348, %fd342, 0d3E62D698D98C8D71;
	fma.rn.f64 	%fd350, %fd349, %fd342, 0dBE720A2C7155D5C6;
	fma.rn.f64 	%fd351, %fd350, %fd342, 0dBE41D29B37CA1397;
	fma.rn.f64 	%fd352, %fd351, %fd342, 0d3EA2EF6CC0F67A49;
	fma.rn.f64 	%fd353, %fd352, %fd342, 0dBEC102B892333B6F;
	fma.rn.f64 	%fd354, %fd353, %fd342, 0d3ECA30375BA9A84E;
	fma.rn.f64 	%fd355, %fd354, %fd342, 0d3ECAAD18DEDEA43E;
	fma.rn.f64 	%fd356, %fd355, %fd342, 0dBEFF05355BC5B225;
	fma.rn.f64 	%fd357, %fd356, %fd342, 0d3F10E37A3108BC8B;
	fma.rn.f64 	%fd358, %fd357, %fd342, 0d3EFB292D828E5CB2;
	fma.rn.f64 	%fd359, %fd358, %fd342, 0dBF4356626EBF9BFA;
	fma.rn.f64 	%fd360, %fd359, %fd342, 0d3F5BCA68F73D6AFC;
	fma.rn.f64 	%fd361, %fd360, %fd342, 0dBF2B6B69EBBC280B;
	fma.rn.f64 	%fd362, %fd361, %fd342, 0dBF9396685912A453;
	fma.rn.f64 	%fd363, %fd362, %fd342, 0d3FBA4F4E2A1ABEF8;
	fma.rn.f64 	%fd364, %fd363, %fd342, 0d3FE45F306DC9C8BB;
	fma.rn.f64 	%fd365, %fd364, %fd342, 0d3FC06EBA8214DB69;
	fma.rn.f64 	%fd366, %fd365, %fd342, %fd342;
	sub.f64 	%fd367, %fd342, %fd366;
	fma.rn.f64 	%fd368, %fd365, %fd342, %fd367;
	neg.f64 	%fd369, %fd366;
	neg.f64 	%fd370, %fd368;
	cvt.rn.f32.f64 	%f17, %fd369;
	mul.f32 	%f18, %f17, 0f3FB8AA3B;
	cvt.rni.f32.f32 	%f19, %f18;
	cvt.f64.f32 	%fd371, %f19;
	fma.rn.f64 	%fd372, %fd371, 0dBFE62E42FEFA39EF, %fd369;
	fma.rn.f64 	%fd373, %fd372, 0d3E5AE904A4741B81, 0d3E928A27F89B6999;
	fma.rn.f64 	%fd374, %fd373, %fd372, 0d3EC71DE715FF7E07;
	fma.rn.f64 	%fd375, %fd374, %fd372, 0d3EFA019A6B0AC45A;
	fma.rn.f64 	%fd376, %fd375, %fd372, 0d3F2A01A017EED94F;
	fma.rn.f64 	%fd377, %fd376, %fd372, 0d3F56C16C17F2A71B;
	fma.rn.f64 	%fd378, %fd377, %fd372, 0d3F811111111173C4;
	fma.rn.f64 	%fd379, %fd378, %fd372, 0d3FA555555555211A;
	fma.rn.f64 	%fd380, %fd379, %fd372, 0d3FC5555555555540;
	fma.rn.f64 	%fd381, %fd380, %fd372, 0d3FE0000000000005;
	mul.f64 	%fd382, %fd372, %fd381;
	fma.rn.f64 	%fd383, %fd382, %fd372, %fd370;
	add.f64 	%fd384, %fd372, %fd383;
	ex2.approx.ftz.f32 	%f20, %f19;
	cvt.f64.f32 	%fd385, %f20;
	mov.f64 	%fd386, 0d3FF0000000000000;
	sub.f64 	%fd387, %fd386, %fd385;
	neg.f64 	%fd388, %fd384;
	fma.rn.f64 	%fd389, %fd388, %fd385, %fd387;
	setp.ge.f64 	%p20, %fd342, 0d4017AFB48DC96626;
	selp.f64 	%fd390, 0d3FF0000000000000, %fd389, %p20;
	copysign.f64 	%fd391, %fd341, %fd390;
	add.f64 	%fd392, %fd391, 0d3FF0000000000000;
	mul.f64 	%fd393, %fd392, 0d3FE0000000000000;
	mul.f64 	%fd394, %fd339, %fd393;
	div.rn.f64 	%fd395, %fd338, 0dBFF6A09E667F3BCD;
	abs.f64 	%fd396, %fd395;
	fma.rn.f64 	%fd397, %fd396, 0dBCF0679AFBA6F279, 0d3D47088FDB46FA5F;
	fma.rn.f64 	%fd398, %fd397, %fd396, 0dBD8DF9F9B976A9B2;
	fma.rn.f64 	%fd399, %fd398, %fd396, 0d3DC7F1F5590CC332;
	fma.rn.f64 	%fd400, %fd399, %fd396, 0dBDFA28A3CD2D56C4;
	fma.rn.f64 	%fd401, %fd400, %fd396, 0d3E2485EE67835925;
	fma.rn.f64 	%fd402, %fd401, %fd396, 0dBE476DB45919F583;
	fma.rn.f64 	%fd403, %fd402, %fd396, 0d3E62D698D98C8D71;
	fma.rn.f64 	%fd404, %fd403, %fd396, 0dBE720A2C7155D5C6;
	fma.rn.f64 	%fd405, %fd404, %fd396, 0dBE41D29B37CA1397;
	fma.rn.f64 	%fd406, %fd405, %fd396, 0d3EA2EF6CC0F67A49;
	fma.rn.f64 	%fd407, %fd406, %fd396, 0dBEC102B892333B6F;
	fma.rn.f64 	%fd408, %fd407, %fd396, 0d3ECA30375BA9A84E;
	fma.rn.f64 	%fd409, %fd408, %fd396, 0d3ECAAD18DEDEA43E;
	fma.rn.f64 	%fd410, %fd409, %fd396, 0dBEFF05355BC5B225;
	fma.rn.f64 	%fd411, %fd410, %fd396, 0d3F10E37A3108BC8B;
	fma.rn.f64 	%fd412, %fd411, %fd396, 0d3EFB292D828E5CB2;
	fma.rn.f64 	%fd413, %fd412, %fd396, 0dBF4356626EBF9BFA;
	fma.rn.f64 	%fd414, %fd413, %fd396, 0d3F5BCA68F73D6AFC;
	fma.rn.f64 	%fd415, %fd414, %fd396, 0dBF2B6B69EBBC280B;
	fma.rn.f64 	%fd416, %fd415, %fd396, 0dBF9396685912A453;
	fma.rn.f64 	%fd417, %fd416, %fd396, 0d3FBA4F4E2A1ABEF8;
	fma.rn.f64 	%fd418, %fd417, %fd396, 0d3FE45F306DC9C8BB;
	fma.rn.f64 	%fd419, %fd418, %fd396, 0d3FC06EBA8214DB69;
	fma.rn.f64 	%fd420, %fd419, %fd396, %fd396;
	sub.f64 	%fd421, %fd396, %fd420;
	fma.rn.f64 	%fd422, %fd419, %fd396, %fd421;
	neg.f64 	%fd423, %fd420;
	neg.f64 	%fd424, %fd422;
	cvt.rn.f32.f64 	%f21, %fd423;
	mul.f32 	%f22, %f21, 0f3FB8AA3B;
	cvt.rni.f32.f32 	%f23, %f22;
	cvt.f64.f32 	%fd425, %f23;
	fma.rn.f64 	%fd426, %fd425, 0dBFE62E42FEFA39EF, %fd423;
	fma.rn.f64 	%fd427, %fd426, 0d3E5AE904A4741B81, 0d3E928A27F89B6999;
	fma.rn.f64 	%fd428, %fd427, %fd426, 0d3EC71DE715FF7E07;
	fma.rn.f64 	%fd429, %fd428, %fd426, 0d3EFA019A6B0AC45A;
	fma.rn.f64 	%fd430, %fd429, %fd426, 0d3F2A01A017EED94F;
	fma.rn.f64 	%fd431, %fd430, %fd426, 0d3F56C16C17F2A71B;
	fma.rn.f64 	%fd432, %fd431, %fd426, 0d3F811111111173C4;
	fma.rn.f64 	%fd433, %fd432, %fd426, 0d3FA555555555211A;
	fma.rn.f64 	%fd434, %fd433, %fd426, 0d3FC5555555555540;
	fma.rn.f64 	%fd435, %fd434, %fd426, 0d3FE0000000000005;
	mul.f64 	%fd436, %fd426, %fd435;
	fma.rn.f64 	%fd437, %fd436, %fd426, %fd424;
	add.f64 	%fd438, %fd426, %fd437;
	ex2.approx.ftz.f32 	%f24, %f23;
	cvt.f64.f32 	%fd439, %f24;
	sub.f64 	%fd440, %fd386, %fd439;
	neg.f64 	%fd441, %fd438;
	fma.rn.f64 	%fd442, %fd441, %fd439, %fd440;
	setp.ge.f64 	%p21, %fd396, 0d4017AFB48DC96626;
	selp.f64 	%fd443, 0d3FF0000000000000, %fd442, %p21;
	copysign.f64 	%fd444, %fd395, %fd443;
	add.f64 	%fd445, %fd444, 0d3FF0000000000000;
	mul.f64 	%fd446, %fd445, 0d3FE0000000000000;
	mul.f64 	%fd447, %fd1, %fd446;
	sub.f64 	%fd809, %fd394, %fd447;
$L__BB0_27:
	setp.gtu.f64 	%p22, %fd3, 0d0000000000000000;
	cvta.to.global.u64 	%rd26, %rd7;
	mul.wide.s32 	%rd27, %r1, 8;
	add.s64 	%rd28, %rd26, %rd27;
	st.global.f64 	[%rd28], %fd809;
	@%p22 bra 	$L__BB0_29;
	setp.gt.f64 	%p23, %fd1, %fd2;
	selp.f64 	%fd813, 0d3FF0000000000000, 0d0000000000000000, %p23;
	bra.uni 	$L__BB0_37;
$L__BB0_29:
	div.rn.f64 	%fd810, %fd1, %fd2;
	{
	.reg .b32 %temp; 
	mov.b64 	{%temp, %r248}, %fd810;
	}
	{
	.reg .b32 %temp; 
	mov.b64 	{%r249, %temp}, %fd810;
	}
	setp.gt.s32 	%p24, %r248, 1048575;
	mov.b32 	%r250, -1023;
	@%p24 bra 	$L__BB0_31;
	mul.f64 	%fd810, %fd810, 0d4350000000000000;
	{
	.reg .b32 %temp; 
	mov.b64 	{%temp, %r248}, %fd810;
	}
	{
	.reg .b32 %temp; 
	mov.b64 	{%r249, %temp}, %fd810;
	}
	mov.b32 	%r250, -1077;
$L__BB0_31:
	add.s32 	%r138, %r248, -1;
	setp.gt.u32 	%p25, %r138, 2146435070;
	@%p25 bra 	$L__BB0_35;
	shr.u32 	%r141, %r248, 20;
	add.s32 	%r251, %r250, %r141;
	and.b32  	%r142, %r248, 1048575;
	or.b32  	%r143, %r142, 1072693248;
	mov.b64 	%fd811, {%r249, %r143};
	setp.lt.u32 	%p27, %r143, 1073127583;
	@%p27 bra 	$L__BB0_34;
	{
	.reg .b32 %temp; 
	mov.b64 	{%r144, %temp}, %fd811;
	}
	{
	.reg .b32 %temp; 
	mov.b64 	{%temp, %r145}, %fd811;
	}
	add.s32 	%r146, %r145, -1048576;
	mov.b64 	%fd811, {%r144, %r146};
	add.s32 	%r251, %r251, 1;
$L__BB0_34:
	add.f64 	%fd449, %fd811, 0dBFF0000000000000;
	add.f64 	%fd450, %fd811, 0d3FF0000000000000;
	rcp.approx.ftz.f64 	%fd451, %fd450;
	neg.f64 	%fd452, %fd450;
	fma.rn.f64 	%fd453, %fd452, %fd451, 0d3FF0000000000000;
	fma.rn.f64 	%fd454, %fd453, %fd453, %fd453;
	fma.rn.f64 	%fd455, %fd454, %fd451, %fd451;
	mul.f64 	%fd456, %fd449, %fd455;
	fma.rn.f64 	%fd457, %fd449, %fd455, %fd456;
	mul.f64 	%fd458, %fd457, %fd457;
	fma.rn.f64 	%fd459, %fd458, 0d3EB1380B3AE80F1E, 0d3ED0EE258B7A8B04;
	fma.rn.f64 	%fd460, %fd459, %fd458, 0d3EF3B2669F02676F;
	fma.rn.f64 	%fd461, %fd460, %fd458, 0d3F1745CBA9AB0956;
	fma.rn.f64 	%fd462, %fd461, %fd458, 0d3F3C71C72D1B5154;
	fma.rn.f64 	%fd463, %fd462, %fd458, 0d3F624924923BE72D;
	fma.rn.f64 	%fd464, %fd463, %fd458, 0d3F8999999999A3C4;
	fma.rn.f64 	%fd465, %fd464, %fd458, 0d3FB5555555555554;
	sub.f64 	%fd466, %fd449, %fd457;
	add.f64 	%fd467, %fd466, %fd466;
	neg.f64 	%fd468, %fd457;
	fma.rn.f64 	%fd469, %fd468, %fd449, %fd467;
	mul.f64 	%fd470, %fd455, %fd469;
	mul.f64 	%fd471, %fd458, %fd465;
	fma.rn.f64 	%fd472, %fd471, %fd457, %fd470;
	xor.b32  	%r147, %r251, -2147483648;
	mov.b32 	%r148, 1127219200;
	mov.b64 	%fd473, {%r147, %r148};
	mov.b32 	%r149, -2147483648;
	mov.b64 	%fd474, {%r149, %r148};
	sub.f64 	%fd475, %fd473, %fd474;
	fma.rn.f64 	%fd476, %fd475, 0d3FE62E42FEFA39EF, %fd457;
	fma.rn.f64 	%fd477, %fd475, 0dBFE62E42FEFA39EF, %fd476;
	sub.f64 	%fd478, %fd477, %fd457;
	sub.f64 	%fd479, %fd472, %fd478;
	fma.rn.f64 	%fd480, %fd475, 0d3C7ABC9E3B39803F, %fd479;
	add.f64 	%fd812, %fd476, %fd480;
	bra.uni 	$L__BB0_36;
$L__BB0_35:
	fma.rn.f64 	%fd448, %fd810, 0d7FF0000000000000, 0d7FF0000000000000;
	{
	.reg .b32 %temp; 
	mov.b64 	{%temp, %r139}, %fd810;
	}
	and.b32  	%r140, %r139, 2147483647;
	setp.eq.s32 	%p26, %r140, 0;
	selp.f64 	%fd812, 0dFFF0000000000000, %fd448, %p26;
$L__BB0_36:
	mul.f64 	%fd481, %fd5, 0d3FE0000000000000;
	fma.rn.f64 	%fd482, %fd5, %fd481, %fd4;
	fma.rn.f64 	%fd483, %fd3, %fd482, %fd812;
	sqrt.rn.f64 	%fd484, %fd3;
	mul.f64 	%fd485, %fd484, %fd5;
	div.rn.f64 	%fd486, %fd483, %fd485;
	div.rn.f64 	%fd487, %fd486, 0d3FF6A09E667F3BCD;
	abs.f64 	%fd488, %fd487;
	fma.rn.f64 	%fd489, %fd488, 0dBCF0679AFBA6F279, 0d3D47088FDB46FA5F;
	fma.rn.f64 	%fd490, %fd489, %fd488, 0dBD8DF9F9B976A9B2;
	fma.rn.f64 	%fd491, %fd490, %fd488, 0d3DC7F1F5590CC332;
	fma.rn.f64 	%fd492, %fd491, %fd488, 0dBDFA28A3CD2D56C4;
	fma.rn.f64 	%fd493, %fd492, %fd488, 0d3E2485EE67835925;
	fma.rn.f64 	%fd494, %fd493, %fd488, 0dBE476DB45919F583;
	fma.rn.f64 	%fd495, %fd494, %fd488, 0d3E62D698D98C8D71;
	fma.rn.f64 	%fd496, %fd495, %fd488, 0dBE720A2C7155D5C6;
	fma.rn.f64 	%fd497, %fd496, %fd488, 0dBE41D29B37CA1397;
	fma.rn.f64 	%fd498, %fd497, %fd488, 0d3EA2EF6CC0F67A49;
	fma.rn.f64 	%fd499, %fd498, %fd488, 0dBEC102B892333B6F;
	fma.rn.f64 	%fd500, %fd499, %fd488, 0d3ECA30375BA9A84E;
	fma.rn.f64 	%fd501, %fd500, %fd488, 0d3ECAAD18DEDEA43E;
	fma.rn.f64 	%fd502, %fd501, %fd488, 0dBEFF05355BC5B225;
	fma.rn.f64 	%fd503, %fd502, %fd488, 0d3F10E37A3108BC8B;
	fma.rn.f64 	%fd504, %fd503, %fd488, 0d3EFB292D828E5CB2;
	fma.rn.f64 	%fd505, %fd504, %fd488, 0dBF4356626EBF9BFA;
	fma.rn.f64 	%fd506, %fd505, %fd488, 0d3F5BCA68F73D6AFC;
	fma.rn.f64 	%fd507, %fd506, %fd488, 0dBF2B6B69EBBC280B;
	fma.rn.f64 	%fd508, %fd507, %fd488, 0dBF9396685912A453;
	fma.rn.f64 	%fd509, %fd508, %fd488, 0d3FBA4F4E2A1ABEF8;
	fma.rn.f64 	%fd510, %fd509, %fd488, 0d3FE45F306DC9C8BB;
	fma.rn.f64 	%fd511, %fd510, %fd488, 0d3FC06EBA8214DB69;
	fma.rn.f64 	%fd512, %fd511, %fd488, %fd488;
	sub.f64 	%fd513, %fd488, %fd512;
	fma.rn.f64 	%fd514, %fd511, %fd488, %fd513;
	neg.f64 	%fd515, %fd512;
	neg.f64 	%fd516, %fd514;
	cvt.rn.f32.f64 	%f25, %fd512;
	mul.f32 	%f26, %f25, 0fBFB8AA3B;
	cvt.rni.f32.f32 	%f27, %f26;
	cvt.f64.f32 	%fd517, %f27;
	fma.rn.f64 	%fd518, %fd517, 0dBFE62E42FEFA39EF, %fd515;
	fma.rn.f64 	%fd519, %fd518, 0d3E5AE904A4741B81, 0d3E928A27F89B6999;
	fma.rn.f64 	%fd520, %fd519, %fd518, 0d3EC71DE715FF7E07;
	fma.rn.f64 	%fd521, %fd520, %fd518, 0d3EFA019A6B0AC45A;
	fma.rn.f64 	%fd522, %fd521, %fd518, 0d3F2A01A017EED94F;
	fma.rn.f64 	%fd523, %fd522, %fd518, 0d3F56C16C17F2A71B;
	fma.rn.f64 	%fd524, %fd523, %fd518, 0d3F811111111173C4;
	fma.rn.f64 	%fd525, %fd524, %fd518, 0d3FA555555555211A;
	fma.rn.f64 	%fd526, %fd525, %fd518, 0d3FC5555555555540;
	fma.rn.f64 	%fd527, %fd526, %fd518, 0d3FE0000000000005;
	mul.f64 	%fd528, %fd518, %fd527;
	fma.rn.f64 	%fd529, %fd528, %fd518, %fd516;
	add.f64 	%fd530, %fd518, %fd529;
	ex2.approx.ftz.f32 	%f28, %f27;
	cvt.f64.f32 	%fd531, %f28;
	mov.f64 	%fd532, 0d3FF0000000000000;
	sub.f64 	%fd533, %fd532, %fd531;
	neg.f64 	%fd534, %fd530;
	fma.rn.f64 	%fd535, %fd534, %fd531, %fd533;
	setp.ge.f64 	%p28, %fd488, 0d4017AFB48DC96626;
	selp.f64 	%fd536, 0d3FF0000000000000, %fd535, %p28;
	copysign.f64 	%fd537, %fd487, %fd536;
	add.f64 	%fd538, %fd537, 0d3FF0000000000000;
	mul.f64 	%fd813, %fd538, 0d3FE0000000000000;
$L__BB0_37:
	setp.le.f64 	%p29, %fd3, 0d0000000000000000;
	cvta.to.global.u64 	%rd29, %rd8;
	add.s64 	%rd31, %rd29, %rd27;
	st.global.f64 	[%rd31], %fd813;
	mov.f64 	%fd818, 0d0000000000000000;
	@%p29 bra 	$L__BB0_49;
	div.rn.f64 	%fd814, %fd1, %fd2;
	{
	.reg .b32 %temp; 
	mov.b64 	{%temp, %r252}, %fd814;
	}
	{
	.reg .b32 %temp; 
	mov.b64 	{%r253, %temp}, %fd814;
	}
	setp.gt.s32 	%p30, %r252, 1048575;
	mov.b32 	%r254, -1023;
	@%p30 bra 	$L__BB0_40;
	mul.f64 	%fd814, %fd814, 0d4350000000000000;
	{
	.reg .b32 %temp; 
	mov.b64 	{%temp, %r252}, %fd814;
	}
	{
	.reg .b32 %temp; 
	mov.b64 	{%r253, %temp}, %fd814;
	}
	mov.b32 	%r254, -1077;
$L__BB0_40:
	add.s32 	%r152, %r252, -1;
	setp.gt.u32 	%p31, %r152, 2146435070;
	@%p31 bra 	$L__BB0_44;
	shr.u32 	%r155, %r252, 20;
	add.s32 	%r255, %r254, %r155;
	and.b32  	%r156, %r252, 1048575;
	or.b32  	%r157, %r156, 1072693248;
	mov.b64 	%fd815, {%r253, %r157};
	setp.lt.u32 	%p33, %r157, 1073127583;
	@%p33 bra 	$L__BB0_43;
	{
	.reg .b32 %temp; 
	mov.b64 	{%r158, %temp}, %fd815;
	}
	{
	.reg .b32 %temp; 
	mov.b64 	{%temp, %r159}, %fd815;
	}
	add.s32 	%r160, %r159, -1048576;
	mov.b64 	%fd815, {%r158, %r160};
	add.s32 	%r255, %r255, 1;
$L__BB0_43:
	add.f64 	%fd541, %fd815, 0dBFF0000000000000;
	add.f64 	%fd542, %fd815, 0d3FF0000000000000;
	rcp.approx.ftz.f64 	%fd543, %fd542;
	neg.f64 	%fd544, %fd542;
	fma.rn.f64 	%fd545, %fd544, %fd543, 0d3FF0000000000000;
	fma.rn.f64 	%fd546, %fd545, %fd545, %fd545;
	fma.rn.f64 	%fd547, %fd546, %fd543, %fd543;
	mul.f64 	%fd548, %fd541, %fd547;
	fma.rn.f64 	%fd549, %fd541, %fd547, %fd548;
	mul.f64 	%fd550, %fd549, %fd549;
	fma.rn.f64 	%fd551, %fd550, 0d3EB1380B3AE80F1E, 0d3ED0EE258B7A8B04;
	fma.rn.f64 	%fd552, %fd551, %fd550, 0d3EF3B2669F02676F;
	fma.rn.f64 	%fd553, %fd552, %fd550, 0d3F1745CBA9AB0956;
	fma.rn.f64 	%fd554, %fd553, %fd550, 0d3F3C71C72D1B5154;
	fma.rn.f64 	%fd555, %fd554, %fd550, 0d3F624924923BE72D;
	fma.rn.f64 	%fd556, %fd555, %fd550, 0d3F8999999999A3C4;
	fma.rn.f64 	%fd557, %fd556, %fd550, 0d3FB5555555555554;
	sub.f64 	%fd558, %fd541, %fd549;
	add.f64 	%fd559, %fd558, %fd558;
	neg.f64 	%fd560, %fd549;
	fma.rn.f64 	%fd561, %fd560, %fd541, %fd559;
	mul.f64 	%fd562, %fd547, %fd561;
	mul.f64 	%fd563, %fd550, %fd557;
	fma.rn.f64 	%fd564, %fd563, %fd549, %fd562;
	xor.b32  	%r161, %r255, -2147483648;
	mov.b32 	%r162, 1127219200;
	mov.b64 	%fd565, {%r161, %r162};
	mov.b32 	%r163, -2147483648;
	mov.b64 	%fd566, {%r163, %r162};
	sub.f64 	%fd567, %fd565, %fd566;
	fma.rn.f64 	%fd568, %fd567, 0d3FE62E42FEFA39EF, %fd549;
	fma.rn.f64 	%fd569, %fd567, 0dBFE62E42FEFA39EF, %fd568;
	sub.f64 	%fd570, %fd569, %fd549;
	sub.f64 	%fd571, %fd564, %fd570;
	fma.rn.f64 	%fd572, %fd567, 0d3C7ABC9E3B39803F, %fd571;
	add.f64 	%fd816, %fd568, %fd572;
	bra.uni 	$L__BB0_45;
$L__BB0_44:
	fma.rn.f64 	%fd540, %fd814, 0d7FF0000000000000, 0d7FF0000000000000;
	{
	.reg .b32 %temp; 
	mov.b64 	{%temp, %r153}, %fd814;
	}
	and.b32  	%r154, %r153, 2147483647;
	setp.eq.s32 	%p32, %r154, 0;
	selp.f64 	%fd816, 0dFFF0000000000000, %fd540, %p32;
$L__BB0_45:
	mul.f64 	%fd573, %fd5, 0d3FE0000000000000;
	fma.rn.f64 	%fd574, %fd5, %fd573, %fd4;
	fma.rn.f64 	%fd575, %fd3, %fd574, %fd816;
	sqrt.rn.f64 	%fd63, %fd3;
	mul.f64 	%fd576, %fd63, %fd5;
	div.rn.f64 	%fd577, %fd575, %fd576;
	mul.f64 	%fd578, %fd577, 0dBFE0000000000000;
	mul.f64 	%fd64, %fd577, %fd578;
	fma.rn.f64 	%fd579, %fd64, 0d3FF71547652B82FE, 0d4338000000000000;
	{
	.reg .b32 %temp; 
	mov.b64 	{%r48, %temp}, %fd579;
	}
	mov.f64 	%fd580, 0dC338000000000000;
	add.rn.f64 	%fd581, %fd579, %fd580;
	fma.rn.f64 	%fd582, %fd581, 0dBFE62E42FEFA39EF, %fd64;
	fma.rn.f64 	%fd583, %fd581, 0dBC7ABC9E3B39803F, %fd582;
	fma.rn.f64 	%fd584, %fd583, 0d3E5ADE1569CE2BDF, 0d3E928AF3FCA213EA;
	fma.rn.f64 	%fd585, %fd584, %fd583, 0d3EC71DEE62401315;
	fma.rn.f64 	%fd586, %fd585, %fd583, 0d3EFA01997C89EB71;
	fma.rn.f64 	%fd587, %fd586, %fd583, 0d3F2A01A014761F65;
	fma.rn.f64 	%fd588, %fd587, %fd583, 0d3F56C16C1852B7AF;
	fma.rn.f64 	%fd589, %fd588, %fd583, 0d3F81111111122322;
	fma.rn.f64 	%fd590, %fd589, %fd583, 0d3FA55555555502A1;
	fma.rn.f64 	%fd591, %fd590, %fd583, 0d3FC5555555555511;
	fma.rn.f64 	%fd592, %fd591, %fd583, 0d3FE000000000000B;
	fma.rn.f64 	%fd593, %fd592, %fd583, 0d3FF0000000000000;
	fma.rn.f64 	%fd594, %fd593, %fd583, 0d3FF0000000000000;
	{
	.reg .b32 %temp; 
	mov.b64 	{%r49, %temp}, %fd594;
	}
	{
	.reg .b32 %temp; 
	mov.b64 	{%temp, %r50}, %fd594;
	}
	shl.b32 	%r164, %r48, 20;
	add.s32 	%r165, %r164, %r50;
	mov.b64 	%fd817, {%r49, %r165};
	{
	.reg .b32 %temp; 
	mov.b64 	{%temp, %r166}, %fd64;
	}
	mov.b32 	%f29, %r166;
	abs.f32 	%f3, %f29;
	setp.lt.f32 	%p34, %f3, 0f4086232B;
	@%p34 bra 	$L__BB0_48;
	setp.lt.f64 	%p35, %fd64, 0d0000000000000000;
	add.f64 	%fd595, %fd64, 0d7FF0000000000000;
	selp.f64 	%fd817, 0d0000000000000000, %fd595, %p35;
	setp.geu.f32 	%p36, %f3, 0f40874800;
	@%p36 bra 	$L__BB0_48;
	shr.u32 	%r167, %r48, 31;
	add.s32 	%r168, %r48, %r167;
	shr.s32 	%r169, %r168, 1;
	shl.b32 	%r170, %r169, 20;
	add.s32 	%r171, %r50, %r170;
	mov.b64 	%fd596, {%r49, %r171};
	sub.s32 	%r172, %r48, %r169;
	shl.b32 	%r173, %r172, 20;
	add.s32 	%r174, %r173, 1072693248;
	mov.b32 	%r175, 0;
	mov.b64 	%fd597, {%r175, %r174};
	mul.f64 	%fd817, %fd597, %fd596;
$L__BB0_48:
	div.rn.f64 	%fd598, %fd817, 0d40040D931FF62705;
	mul.f64 	%fd599, %fd1, %fd5;
	mul.f64 	%fd600, %fd63, %fd599;
	div.rn.f64 	%fd818, %fd598, %fd600;
$L__BB0_49:
	setp.le.f64 	%p37, %fd3, 0d0000000000000000;
	cvta.to.global.u64 	%rd32, %rd9;
	add.s64 	%rd34, %rd32, %rd27;
	st.global.f64 	[%rd34], %fd818;
	mov.f64 	%fd824, 0d0000000000000000;
	@%p37 bra 	$L__BB0_64;
	div.rn.f64 	%fd819, %fd1, %fd2;
	{
	.reg .b32 %temp; 
	mov.b64 	{%temp, %r256}, %fd819;
	}
	{
	.reg .b32 %temp; 
	mov.b64 	{%r257, %temp}, %fd819;
	}
	setp.gt.s32 	%p38, %r256, 1048575;
	mov.b32 	%r258, -1023;
	@%p38 bra 	$L__BB0_52;
	mul.f64 	%fd819, %fd819, 0d4350000000000000;
	{
	.reg .b32 %temp; 
	mov.b64 	{%temp, %r256}, %fd819;
	}
	{
	.reg .b32 %temp; 
	mov.b64 	{%r257, %temp}, %fd819;
	}
	mov.b32 	%r258, -1077;
$L__BB0_52:
	add.s32 	%r178, %r256, -1;
	setp.gt.u32 	%p39, %r178, 2146435070;
	@%p39 bra 	$L__BB0_56;
	shr.u32 	%r181, %r256, 20;
	add.s32 	%r259, %r258, %r181;
	and.b32  	%r182, %r256, 1048575;
	or.b32  	%r183, %r182, 1072693248;
	mov.b64 	%fd820, {%r257, %r183};
	setp.lt.u32 	%p41, %r183, 1073127583;
	@%p41 bra 	$L__BB0_55;
	{
	.reg .b32 %temp; 
	mov.b64 	{%r184, %temp}, %fd820;
	}
	{
	.reg .b32 %temp; 
	mov.b64 	{%temp, %r185}, %fd820;
	}
	add.s32 	%r186, %r185, -1048576;
	mov.b64 	%fd820, {%r184, %r186};
	add.s32 	%r259, %r259, 1;
$L__BB0_55:
	add.f64 	%fd603, %fd820, 0dBFF0000000000000;
	add.f64 	%fd604, %fd820, 0d3FF0000000000000;
	rcp.approx.ftz.f64 	%fd605, %fd604;
	neg.f64 	%fd606, %fd604;
	fma.rn.f64 	%fd607, %fd606, %fd605, 0d3FF0000000000000;
	fma.rn.f64 	%fd608, %fd607, %fd607, %fd607;
	fma.rn.f64 	%fd609, %fd608, %fd605, %fd605;
	mul.f64 	%fd610, %fd603, %fd609;
	fma.rn.f64 	%fd611, %fd603, %fd609, %fd610;
	mul.f64 	%fd612, %fd611, %fd611;
	fma.rn.f64 	%fd613, %fd612, 0d3EB1380B3AE80F1E, 0d3ED0EE258B7A8B04;
	fma.rn.f64 	%fd614, %fd613, %fd612, 0d3EF3B2669F02676F;
	fma.rn.f64 	%fd615, %fd614, %fd612, 0d3F1745CBA9AB0956;
	fma.rn.f64 	%fd616, %fd615, %fd612, 0d3F3C71C72D1B5154;
	fma.rn.f64 	%fd617, %fd616, %fd612, 0d3F624924923BE72D;
	fma.rn.f64 	%fd618, %fd617, %fd612, 0d3F8999999999A3C4;
	fma.rn.f64 	%fd619, %fd618, %fd612, 0d3FB5555555555554;
	sub.f64 	%fd620, %fd603, %fd611;
	add.f64 	%fd621, %fd620, %fd620;
	neg.f64 	%fd622, %fd611;
	fma.rn.f64 	%fd623, %fd622, %fd603, %fd621;
	mul.f64 	%fd624, %fd609, %fd623;
	mul.f64 	%fd625, %fd612, %fd619;
	fma.rn.f64 	%fd626, %fd625, %fd611, %fd624;
	xor.b32  	%r187, %r259, -2147483648;
	mov.b32 	%r188, 1127219200;
	mov.b64 	%fd627, {%r187, %r188};
	mov.b32 	%r189, -2147483648;
	mov.b64 	%fd628, {%r189, %r188};
	sub.f64 	%fd629, %fd627, %fd628;
	fma.rn.f64 	%fd630, %fd629, 0d3FE62E42FEFA39EF, %fd611;
	fma.rn.f64 	%fd631, %fd629, 0dBFE62E42FEFA39EF, %fd630;
	sub.f64 	%fd632, %fd631, %fd611;
	sub.f64 	%fd633, %fd626, %fd632;
	fma.rn.f64 	%fd634, %fd629, 0d3C7ABC9E3B39803F, %fd633;
	add.f64 	%fd821, %fd630, %fd634;
	bra.uni 	$L__BB0_57;
$L__BB0_56:
	fma.rn.f64 	%fd602, %fd819, 0d7FF0000000000000, 0d7FF0000000000000;
	{
	.reg .b32 %temp; 
	mov.b64 	{%temp, %r179}, %fd819;
	}
	and.b32  	%r180, %r179, 2147483647;
	setp.eq.s32 	%p40, %r180, 0;
	selp.f64 	%fd821, 0dFFF0000000000000, %fd602, %p40;
$L__BB0_57:
	mul.f64 	%fd635, %fd5, 0d3FE0000000000000;
	fma.rn.f64 	%fd636, %fd5, %fd635, %fd4;
	fma.rn.f64 	%fd637, %fd3, %fd636, %fd821;
	sqrt.rn.f64 	%fd80, %fd3;
	mul.f64 	%fd638, %fd80, %fd5;
	div.rn.f64 	%fd639, %fd637, %fd638;
	sub.f64 	%fd81, %fd639, %fd638;
	mul.f64 	%fd640, %fd639, 0dBFE0000000000000;
	mul.f64 	%fd82, %fd639, %fd640;
	fma.rn.f64 	%fd641, %fd82, 0d3FF71547652B82FE, 0d4338000000000000;
	{
	.reg .b32 %temp; 
	mov.b64 	{%r61, %temp}, %fd641;
	}
	mov.f64 	%fd642, 0dC338000000000000;
	add.rn.f64 	%fd643, %fd641, %fd642;
	fma.rn.f64 	%fd644, %fd643, 0dBFE62E42FEFA39EF, %fd82;
	fma.rn.f64 	%fd645, %fd643, 0dBC7ABC9E3B39803F, %fd644;
	fma.rn.f64 	%fd646, %fd645, 0d3E5ADE1569CE2BDF, 0d3E928AF3FCA213EA;
	fma.rn.f64 	%fd647, %fd646, %fd645, 0d3EC71DEE62401315;
	fma.rn.f64 	%fd648, %fd647, %fd645, 0d3EFA01997C89EB71;
	fma.rn.f64 	%fd649, %fd648, %fd645, 0d3F2A01A014761F65;
	fma.rn.f64 	%fd650, %fd649, %fd645, 0d3F56C16C1852B7AF;
	fma.rn.f64 	%fd651, %fd650, %fd645, 0d3F81111111122322;
	fma.rn.f64 	%fd652, %fd651, %fd645, 0d3FA55555555502A1;
	fma.rn.f64 	%fd653, %fd652, %fd645, 0d3FC5555555555511;
	fma.rn.f64 	%fd654, %fd653, %fd645, 0d3FE000000000000B;
	fma.rn.f64 	%fd655, %fd654, %fd645, 0d3FF0000000000000;
	fma.rn.f64 	%fd656, %fd655, %fd645, 0d3FF0000000000000;
	{
	.reg .b32 %temp; 
	mov.b64 	{%r62, %temp}, %fd656;
	}
	{
	.reg .b32 %temp; 
	mov.b64 	{%temp, %r63}, %fd656;
	}
	shl.b32 	%r190, %r61, 20;
	add.s32 	%r191, %r190, %r63;
	mov.b64 	%fd822, {%r62, %r191};
	{
	.reg .b32 %temp; 
	mov.b64 	{%temp, %r192}, %fd82;
	}
	mov.b32 	%f30, %r192;
	abs.f32 	%f4, %f30;
	setp.lt.f32 	%p42, %f4, 0f4086232B;
	@%p42 bra 	$L__BB0_60;
	setp.lt.f64 	%p43, %fd82, 0d0000000000000000;
	add.f64 	%fd657, %fd82, 0d7FF0000000000000;
	selp.f64 	%fd822, 0d0000000000000000, %fd657, %p43;
	setp.geu.f32 	%p44, %f4, 0f40874800;
	@%p44 bra 	$L__BB0_60;
	shr.u32 	%r193, %r61, 31;
	add.s32 	%r194, %r61, %r193;
	shr.s32 	%r195, %r194, 1;
	shl.b32 	%r196, %r195, 20;
	add.s32 	%r197, %r63, %r196;
	mov.b64 	%fd658, {%r62, %r197};
	sub.s32 	%r198, %r61, %r195;
	shl.b32 	%r199, %r198, 20;
	add.s32 	%r200, %r199, 1072693248;
	mov.b32 	%r201, 0;
	mov.b64 	%fd659, {%r201, %r200};
	mul.f64 	%fd822, %fd659, %fd658;
$L__BB0_60:
	div.rn.f64 	%fd660, %fd822, 0dC0040D931FF62705;
	mul.f64 	%fd661, %fd1, %fd660;
	mul.f64 	%fd662, %fd661, %fd5;
	add.f64 	%fd663, %fd80, %fd80;
	div.rn.f64 	%fd87, %fd662, %fd663;
	neg.f64 	%fd664, %fd4;
	mul.f64 	%fd88, %fd3, %fd664;
	fma.rn.f64 	%fd665, %fd88, 0d3FF71547652B82FE, 0d4338000000000000;
	{
	.reg .b32 %temp; 
	mov.b64 	{%r64, %temp}, %fd665;
	}
	mov.f64 	%fd666, 0dC338000000000000;
	add.rn.f64 	%fd667, %fd665, %fd666;
	fma.rn.f64 	%fd668, %fd667, 0dBFE62E42FEFA39EF, %fd88;
	fma.rn.f64 	%fd669, %fd667, 0dBC7ABC9E3B39803F, %fd668;
	fma.rn.f64 	%fd670, %fd669, 0d3E5ADE1569CE2BDF, 0d3E928AF3FCA213EA;
	fma.rn.f64 	%fd671, %fd670, %fd669, 0d3EC71DEE62401315;
	fma.rn.f64 	%fd672, %fd671, %fd669, 0d3EFA01997C89EB71;
	fma.rn.f64 	%fd673, %fd672, %fd669, 0d3F2A01A014761F65;
	fma.rn.f64 	%fd674, %fd673, %fd669, 0d3F56C16C1852B7AF;
	fma.rn.f64 	%fd675, %fd674, %fd669, 0d3F81111111122322;
	fma.rn.f64 	%fd676, %fd675, %fd669, 0d3FA55555555502A1;
	fma.rn.f64 	%fd677, %fd676, %fd669, 0d3FC5555555555511;
	fma.rn.f64 	%fd678, %fd677, %fd669, 0d3FE000000000000B;
	fma.rn.f64 	%fd679, %fd678, %fd669, 0d3FF0000000000000;
	fma.rn.f64 	%fd680, %fd679, %fd669, 0d3FF0000000000000;
	{
	.reg .b32 %temp; 
	mov.b64 	{%r65, %temp}, %fd680;
	}
	{
	.reg .b32 %temp; 
	mov.b64 	{%temp, %r66}, %fd680;
	}
	shl.b32 	%r202, %r64, 20;
	add.s32 	%r203, %r202, %r66;
	mov.b64 	%fd823, {%r65, %r203};
	{
	.reg .b32 %temp; 
	mov.b64 	{%temp, %r204}, %fd88;
	}
	mov.b32 	%f31, %r204;
	abs.f32 	%f5, %f31;
	setp.lt.f32 	%p45, %f5, 0f4086232B;
	@%p45 bra 	$L__BB0_63;
	setp.lt.f64 	%p46, %fd88, 0d0000000000000000;
	add.f64 	%fd681, %fd88, 0d7FF0000000000000;
	selp.f64 	%fd823, 0d0000000000000000, %fd681, %p46;
	setp.geu.f32 	%p47, %f5, 0f40874800;
	@%p47 bra 	$L__BB0_63;
	shr.u32 	%r205, %r64, 31;
	add.s32 	%r206, %r64, %r205;
	shr.s32 	%r207, %r206, 1;
	shl.b32 	%r208, %r207, 20;
	add.s32 	%r209, %r66, %r208;
	mov.b64 	%fd682, {%r65, %r209};
	sub.s32 	%r210, %r64, %r207;
	shl.b32 	%r211, %r210, 20;
	add.s32 	%r212, %r211, 1072693248;
	mov.b32 	%r213, 0;
	mov.b64 	%fd683, {%r213, %r212};
	mul.f64 	%fd823, %fd683, %fd682;
$L__BB0_63:
	mul.f64 	%fd684, %fd2, %fd4;
	mul.f64 	%fd685, %fd684, %fd823;
	div.rn.f64 	%fd686, %fd81, 0d3FF6A09E667F3BCD;
	abs.f64 	%fd687, %fd686;
	fma.rn.f64 	%fd688, %fd687, 0dBCF0679AFBA6F279, 0d3D47088FDB46FA5F;
	fma.rn.f64 	%fd689, %fd688, %fd687, 0dBD8DF9F9B976A9B2;
	fma.rn.f64 	%fd690, %fd689, %fd687, 0d3DC7F1F5590CC332;
	fma.rn.f64 	%fd691, %fd690, %fd687, 0dBDFA28A3CD2D56C4;
	fma.rn.f64 	%fd692, %fd691, %fd687, 0d3E2485EE67835925;
	fma.rn.f64 	%fd693, %fd692, %fd687, 0dBE476DB45919F583;
	fma.rn.f64 	%fd694, %fd693, %fd687, 0d3E62D698D98C8D71;
	fma.rn.f64 	%fd695, %fd694, %fd687, 0dBE720A2C7155D5C6;
	fma.rn.f64 	%fd696, %fd695, %fd687, 0dBE41D29B37CA1397;
	fma.rn.f64 	%fd697, %fd696, %fd687, 0d3EA2EF6CC0F67A49;
	fma.rn.f64 	%fd698, %fd697, %fd687, 0dBEC102B892333B6F;
	fma.rn.f64 	%fd699, %fd698, %fd687, 0d3ECA30375BA9A84E;
	fma.rn.f64 	%fd700, %fd699, %fd687, 0d3ECAAD18DEDEA43E;
	fma.rn.f64 	%fd701, %fd700, %fd687, 0dBEFF05355BC5B225;
	fma.rn.f64 	%fd702, %fd701, %fd687, 0d3F10E37A3108BC8B;
	fma.rn.f64 	%fd703, %fd702, %fd687, 0d3EFB292D828E5CB2;
	fma.rn.f64 	%fd704, %fd703, %fd687, 0dBF4356626EBF9BFA;
	fma.rn.f64 	%fd705, %fd704, %fd687, 0d3F5BCA68F73D6AFC;
	fma.rn.f64 	%fd706, %fd705, %fd687, 0dBF2B6B69EBBC280B;
	fma.rn.f64 	%fd707, %fd706, %fd687, 0dBF9396685912A453;
	fma.rn.f64 	%fd708, %fd707, %fd687, 0d3FBA4F4E2A1ABEF8;
	fma.rn.f64 	%fd709, %fd708, %fd687, 0d3FE45F306DC9C8BB;
	fma.rn.f64 	%fd710, %fd709, %fd687, 0d3FC06EBA8214DB69;
	fma.rn.f64 	%fd711, %fd710, %fd687, %fd687;
	sub.f64 	%fd712, %fd687, %fd711;
	fma.rn.f64 	%fd713, %fd710, %fd687, %fd712;
	neg.f64 	%fd714, %fd711;
	neg.f64 	%fd715, %fd713;
	cvt.rn.f32.f64 	%f32, %fd711;
	mul.f32 	%f33, %f32, 0fBFB8AA3B;
	cvt.rni.f32.f32 	%f34, %f33;
	cvt.f64.f32 	%fd716, %f34;
	fma.rn.f64 	%fd717, %fd716, 0dBFE62E42FEFA39EF, %fd714;
	fma.rn.f64 	%fd718, %fd717, 0d3E5AE904A4741B81, 0d3E928A27F89B6999;
	fma.rn.f64 	%fd719, %fd718, %fd717, 0d3EC71DE715FF7E07;
	fma.rn.f64 	%fd720, %fd719, %fd717, 0d3EFA019A6B0AC45A;
	fma.rn.f64 	%fd721, %fd720, %fd717, 0d3F2A01A017EED94F;
	fma.rn.f64 	%fd722, %fd721, %fd717, 0d3F56C16C17F2A71B;
	fma.rn.f64 	%fd723, %fd722, %fd717, 0d3F811111111173C4;
	fma.rn.f64 	%fd724, %fd723, %fd717, 0d3FA555555555211A;
	fma.rn.f64 	%fd725, %fd724, %fd717, 0d3FC5555555555540;
	fma.rn.f64 	%fd726, %fd725, %fd717, 0d3FE0000000000005;
	mul.f64 	%fd727, %fd717, %fd726;
	fma.rn.f64 	%fd728, %fd727, %fd717, %fd715;
	add.f64 	%fd729, %fd717, %fd728;
	ex2.approx.ftz.f32 	%f35, %f34;
	cvt.f64.f32 	%fd730, %f35;
	mov.f64 	%fd731, 0d3FF0000000000000;
	sub.f64 	%fd732, %fd731, %fd730;
	neg.f64 	%fd733, %fd729;
	fma.rn.f64 	%fd734, %fd733, %fd730, %fd732;
	setp.ge.f64 	%p48, %fd687, 0d4017AFB48DC96626;
	selp.f64 	%fd735, 0d3FF0000000000000, %fd734, %p48;
	copysign.f64 	%fd736, %fd686, %fd735;
	add.f64 	%fd737, %fd736, 0d3FF0000000000000;
	mul.f64 	%fd738, %fd737, 0dBFE0000000000000;
	fma.rn.f64 	%fd824, %fd685, %fd738, %fd87;
$L__BB0_64:
	setp.le.f64 	%p49, %fd3, 0d0000000000000000;
	cvta.to.global.u64 	%rd35, %rd10;
	add.s64 	%rd37, %rd35, %rd27;
	st.global.f64 	[%rd37], %fd824;
	mov.f64 	%fd829, 0d0000000000000000;
	@%p49 bra 	$L__BB0_76;
	div.rn.f64 	%fd825, %fd1, %fd2;
	{
	.reg .b32 %temp; 
	mov.b64 	{%temp, %r260}, %fd825;
	}
	{
	.reg .b32 %temp; 
	mov.b64 	{%r261, %temp}, %fd825;
	}
	setp.gt.s32 	%p50, %r260, 1048575;
	mov.b32 	%r262, -1023;
	@%p50 bra 	$L__BB0_67;
	mul.f64 	%fd825, %fd825, 0d4350000000000000;
	{
	.reg .b32 %temp; 
	mov.b64 	{%temp, %r260}, %fd825;
	}
	{
	.reg .b32 %temp; 
	mov.b64 	{%r261, %temp}, %fd825;
	}
	mov.b32 	%r262, -1077;
$L__BB0_67:
	add.s32 	%r216, %r260, -1;
	setp.gt.u32 	%p51, %r216, 2146435070;
	@%p51 bra 	$L__BB0_71;
	shr.u32 	%r219, %r260, 20;
	add.s32 	%r263, %r262, %r219;
	and.b32  	%r220, %r260, 1048575;
	or.b32  	%r221, %r220, 1072693248;
	mov.b64 	%fd826, {%r261, %r221};
	setp.lt.u32 	%p53, %r221, 1073127583;
	@%p53 bra 	$L__BB0_70;
	{
	.reg .b32 %temp; 
	mov.b64 	{%r222, %temp}, %fd826;
	}
	{
	.reg .b32 %temp; 
	mov.b64 	{%temp, %r223}, %fd826;
	}
	add.s32 	%r224, %r223, -1048576;
	mov.b64 	%fd826, {%r222, %r224};
	add.s32 	%r263, %r263, 1;
$L__BB0_70:
	add.f64 	%fd741, %fd826, 0dBFF0000000000000;
	add.f64 	%fd742, %fd826, 0d3FF0000000000000;
	rcp.approx.ftz.f64 	%fd743, %fd742;
	neg.f64 	%fd744, %fd742;
	fma.rn.f64 	%fd745, %fd744, %fd743, 0d3FF0000000000000;
	fma.rn.f64 	%fd746, %fd745, %fd745, %fd745;
	fma.rn.f64 	%fd747, %fd746, %fd743, %fd743;
	mul.f64 	%fd748, %fd741, %fd747;
	fma.rn.f64 	%fd749, %fd741, %fd747, %fd748;
	mul.f64 	%fd750, %fd749, %fd749;
	fma.rn.f64 	%fd751, %fd750, 0d3EB1380B3AE80F1E, 0d3ED0EE258B7A8B04;
	fma.rn.f64 	%fd752, %fd751, %fd750, 0d3EF3B2669F02676F;
	fma.rn.f64 	%fd753, %fd752, %fd750, 0d3F1745CBA9AB0956;
	fma.rn.f64 	%fd754, %fd753, %fd750, 0d3F3C71C72D1B5154;
	fma.rn.f64 	%fd755, %fd754, %fd750, 0d3F624924923BE72D;
	fma.rn.f64 	%fd756, %fd755, %fd750, 0d3F8999999999A3C4;
	fma.rn.f64 	%fd757, %fd756, %fd750, 0d3FB5555555555554;
	sub.f64 	%fd758, %fd741, %fd749;
	add.f64 	%fd759, %fd758, %fd758;
	neg.f64 	%fd760, %fd749;
	fma.rn.f64 	%fd761, %fd760, %fd741, %fd759;
	mul.f64 	%fd762, %fd747, %fd761;
	mul.f64 	%fd763, %fd750, %fd757;
	fma.rn.f64 	%fd764, %fd763, %fd749, %fd762;
	xor.b32  	%r225, %r263, -2147483648;
	mov.b32 	%r226, 1127219200;
	mov.b64 	%fd765, {%r225, %r226};
	mov.b32 	%r227, -2147483648;
	mov.b64 	%fd766, {%r227, %r226};
	sub.f64 	%fd767, %fd765, %fd766;
	fma.rn.f64 	%fd768, %fd767, 0d3FE62E42FEFA39EF, %fd749;
	fma.rn.f64 	%fd769, %fd767, 0dBFE62E42FEFA39EF, %fd768;
	sub.f64 	%fd770, %fd769, %fd749;
	sub.f64 	%fd771, %fd764, %fd770;
	fma.rn.f64 	%fd772, %fd767, 0d3C7ABC9E3B39803F, %fd771;
	add.f64 	%fd827, %fd768, %fd772;
	bra.uni 	$L__BB0_72;
$L__BB0_71:
	fma.rn.f64 	%fd740, %fd825, 0d7FF0000000000000, 0d7FF0000000000000;
	{
	.reg .b32 %temp; 
	mov.b64 	{%temp, %r217}, %fd825;
	}
	and.b32  	%r218, %r217, 2147483647;
	setp.eq.s32 	%p52, %r218, 0;
	selp.f64 	%fd827, 0dFFF0000000000000, %fd740, %p52;
$L__BB0_72:
	mul.f64 	%fd773, %fd5, 0d3FE0000000000000;
	fma.rn.f64 	%fd774, %fd5, %fd773, %fd4;
	fma.rn.f64 	%fd775, %fd3, %fd774, %fd827;
	sqrt.rn.f64 	%fd104, %fd3;
	mul.f64 	%fd776, %fd104, %fd5;
	div.rn.f64 	%fd777, %fd775, %fd776;
	mul.f64 	%fd778, %fd777, 0dBFE0000000000000;
	mul.f64 	%fd105, %fd777, %fd778;
	fma.rn.f64 	%fd779, %fd105, 0d3FF71547652B82FE, 0d4338000000000000;
	{
	.reg .b32 %temp; 
	mov.b64 	{%r77, %temp}, %fd779;
	}
	mov.f64 	%fd780, 0dC338000000000000;
	add.rn.f64 	%fd781, %fd779, %fd780;
	fma.rn.f64 	%fd782, %fd781, 0dBFE62E42FEFA39EF, %fd105;
	fma.rn.f64 	%fd783, %fd781, 0dBC7ABC9E3B39803F, %fd782;
	fma.rn.f64 	%fd784, %fd783, 0d3E5ADE1569CE2BDF, 0d3E928AF3FCA213EA;
	fma.rn.f64 	%fd785, %fd784, %fd783, 0d3EC71DEE62401315;
	fma.rn.f64 	%fd786, %fd785, %fd783, 0d3EFA01997C89EB71;
	fma.rn.f64 	%fd787, %fd786, %fd783, 0d3F2A01A014761F65;
	fma.rn.f64 	%fd788, %fd787, %fd783, 0d3F56C16C1852B7AF;
	fma.rn.f64 	%fd789, %fd788, %fd783, 0d3F81111111122322;
	fma.rn.f64 	%fd790, %fd789, %fd783, 0d3FA55555555502A1;
	fma.rn.f64 	%fd791, %fd790, %fd783, 0d3FC5555555555511;
	fma.rn.f64 	%fd792, %fd791, %fd783, 0d3FE000000000000B;
	fma.rn.f64 	%fd793, %fd792, %fd783, 0d3FF0000000000000;
	fma.rn.f64 	%fd794, %fd793, %fd783, 0d3FF0000000000000;
	{
	.reg .b32 %temp; 
	mov.b64 	{%r78, %temp}, %fd794;
	}
	{
	.reg .b32 %temp; 
	mov.b64 	{%temp, %r79}, %fd794;
	}
	shl.b32 	%r228, %r77, 20;
	add.s32 	%r229, %r228, %r79;
	mov.b64 	%fd828, {%r78, %r229};
	{
	.reg .b32 %temp; 
	mov.b64 	{%temp, %r230}, %fd105;
	}
	mov.b32 	%f36, %r230;
	abs.f32 	%f6, %f36;
	setp.lt.f32 	%p54, %f6, 0f4086232B;
	@%p54 bra 	$L__BB0_75;
	setp.lt.f64 	%p55, %fd105, 0d0000000000000000;
	add.f64 	%fd795, %fd105, 0d7FF0000000000000;
	selp.f64 	%fd828, 0d0000000000000000, %fd795, %p55;
	setp.geu.f32 	%p56, %f6, 0f40874800;
	@%p56 bra 	$L__BB0_75;
	shr.u32 	%r231, %r77, 31;
	add.s32 	%r232, %r77, %r231;
	shr.s32 	%r233, %r232, 1;
	shl.b32 	%r234, %r233, 20;
	add.s32 	%r235, %r79, %r234;
	mov.b64 	%fd796, {%r78, %r235};
	sub.s32 	%r236, %r77, %r233;
	shl.b32 	%r237, %r236, 20;
	add.s32 	%r238, %r237, 1072693248;
	mov.b32 	%r239, 0;
	mov.b64 	%fd797, {%r239, %r238};
	mul.f64 	%fd828, %fd797, %fd796;
$L__BB0_75:
	div.rn.f64 	%fd798, %fd828, 0d40040D931FF62705;
	mul.f64 	%fd799, %fd1, %fd798;
	mul.f64 	%fd829, %fd104, %fd799;
$L__BB0_76:
	cvta.to.global.u64 	%rd38, %rd11;
	add.s64 	%rd40, %rd38, %rd27;
	st.global.f64 	[%rd40], %fd829;
$L__BB0_77:
	ret;

}
	// .globl	_Z25monte_carlo_option_kernelPdS_S_S_S_S_Piiiy
.visible .entry _Z25monte_carlo_option_kernelPdS_S_S_S_S_Piiiy(
	.param .u64 .ptr .align 1 _Z25monte_carlo_option_kernelPdS_S_S_S_S_Piiiy_param_0,
	.param .u64 .ptr .align 1 _Z25monte_carlo_option_kernelPdS_S_S_S_S_Piiiy_param_1,
	.param .u64 .ptr .align 1 _Z25monte_carlo_option_kernelPdS_S_S_S_S_Piiiy_param_2,
	.param .u64 .ptr .align 1 _Z25monte_carlo_option_kernelPdS_S_S_S_S_Piiiy_param_3,
	.param .u64 .ptr .align 1 _Z25monte_carlo_option_kernelPdS_S_S_S_S_Piiiy_param_4,
	.param .u64 .ptr .align 1 _Z25monte_carlo_option_kernelPdS_S_S_S_S_Piiiy_param_5,
	.param .u64 .ptr .align 1 _Z25monte_carlo_option_kernelPdS_S_S_S_S_Piiiy_param_6,
	.param .u32 _Z25monte_carlo_option_kernelPdS_S_S_S_S_Piiiy_param_7,
	.param .u32 _Z25monte_carlo_option_kernelPdS_S_S_S_S_Piiiy_param_8,
	.param .u64 _Z25monte_carlo_option_kernelPdS_S_S_S_S_Piiiy_param_9
)
{
	.reg .pred 	%p<21>;
	.reg .b32 	%r<192>;
	.reg .b32 	%f<5>;
	.reg .b64 	%rd<38>;
	.reg .b64 	%fd<177>;

	ld.param.u64 	%rd5, [_Z25monte_carlo_option_kernelPdS_S_S_S_S_Piiiy_param_0];
	ld.param.u64 	%rd6, [_Z25monte_carlo_option_kernelPdS_S_S_S_S_Piiiy_param_1];
	ld.param.u64 	%rd7, [_Z25monte_carlo_option_kernelPdS_S_S_S_S_Piiiy_param_2];
	ld.param.u64 	%rd8, [_Z25monte_carlo_option_kernelPdS_S_S_S_S_Piiiy_param_3];
	ld.param.u64 	%rd9, [_Z25monte_carlo_option_kernelPdS_S_S_S_S_Piiiy_param_4];
	ld.param.u64 	%rd11, [_Z25monte_carlo_option_kernelPdS_S_S_S_S_Piiiy_param_6];
	ld.param.u32 	%r58, [_Z25monte_carlo_option_kernelPdS_S_S_S_S_Piiiy_param_7];
	ld.param.u64 	%rd12, [_Z25monte_carlo_option_kernelPdS_S_S_S_S_Piiiy_param_9];
	mov.u32 	%r59, %ctaid.x;
	mov.u32 	%r60, %ntid.x;
	mov.u32 	%r61, %tid.x;
	mad.lo.s32 	%r1, %r59, %r60, %r61;
	setp.ge.s32 	%p1, %r1, %r58;
	@%p1 bra 	$L__BB1_24;
	ld.param.u32 	%r161, [_Z25monte_carlo_option_kernelPdS_S_S_S_S_Piiiy_param_8];
	cvta.to.global.u64 	%rd13, %rd5;
	cvta.to.global.u64 	%rd14, %rd6;
	cvta.to.global.u64 	%rd15, %rd7;
	cvta.to.global.u64 	%rd16, %rd8;
	cvta.to.global.u64 	%rd1, %rd9;
	cvta.to.global.u64 	%rd2, %rd11;
	cvt.s64.s32 	%rd3, %r1;
	add.s64 	%rd17, %rd12, %rd3;
	cvt.u32.u64 	%r62, %rd17;
	xor.b32  	%r63, %r62, -1429050551;
	mul.lo.s32 	%r2, %r63, 1099087573;
	{ .reg .b32 tmp; mov.b64 {tmp, %r64}, %rd17; }
	xor.b32  	%r65, %r64, -136515619;
	mul.lo.s32 	%r3, %r65, -1703105765;
	add.s32 	%r66, %r2, %r3;
	add.s32 	%r190, %r66, 6615241;
	mul.wide.s32 	%rd18, %r1, 8;
	add.s64 	%rd19, %rd13, %rd18;
	ld.global.f64 	%fd1, [%rd19];
	add.s64 	%rd4, %rd14, %rd18;
	add.s64 	%rd20, %rd15, %rd18;
	ld.global.f64 	%fd2, [%rd20];
	add.s64 	%rd21, %rd16, %rd18;
	ld.global.f64 	%fd3, [%rd21];
	setp.lt.s32 	%p2, %r161, 1;
	mov.f64 	%fd175, 0d0000000000000000;
	@%p2 bra 	$L__BB1_20;
	ld.global.f64 	%fd4, [%rd4];
	div.rn.f64 	%fd48, %fd2, 0d406F800000000000;
	shl.b64 	%rd22, %rd3, 2;
	add.s64 	%rd23, %rd2, %rd22;
	ld.global.u32 	%r5, [%rd23];
	shl.b64 	%rd24, %rd3, 3;
	add.s64 	%rd25, %rd1, %rd24;
	ld.global.f64 	%fd49, [%rd25];
	add.s32 	%r178, %r2, 5783321;
	xor.b32  	%r186, %r3, 88675123;
	add.s32 	%r187, %r3, 521288629;
	xor.b32  	%r188, %r2, 362436069;
	add.s32 	%r189, %r2, 123456789;
	mov.b32 	%r68, 1127219200;
	mov.b32 	%r69, -2147483648;
	mov.b64 	%fd5, {%r69, %r68};
	mul.f64 	%fd50, %fd49, 0dBFE0000000000000;
	fma.rn.f64 	%fd51, %fd49, %fd50, %fd3;
	mul.f64 	%fd6, %fd48, %fd51;
	sqrt.rn.f64 	%fd52, %fd48;
	mul.f64 	%fd7, %fd49, %fd52;
	mov.f64 	%fd175, 0d0000000000000000;
	mov.b32 	%r164, 0;
	mov.f64 	%fd172, %fd175;
	mov.u32 	%r179, %r164;
$L__BB1_3:
	mov.b32 	%r172, 0;
	mov.f64 	%fd165, %fd1;
$L__BB1_4:
	setp.eq.s32 	%p3, %r179, 1;
	mov.b32 	%r179, 0;
	mov.f64 	%fd173, %fd172;
	@%p3 bra 	$L__BB1_15;
	shr.u32 	%r73, %r189, 2;
	xor.b32  	%r74, %r73, %r189;
	shl.b32 	%r75, %r178, 4;
	shl.b32 	%r76, %r74, 1;
	xor.b32  	%r77, %r75, %r76;
	xor.b32  	%r78, %r77, %r178;
	xor.b32  	%r27, %r78, %r74;
	add.s32 	%r79, %r190, %r27;
	add.s32 	%r80, %r79, 362437;
	shr.u32 	%r81, %r188, 2;
	xor.b32  	%r82, %r81, %r188;
	shl.b32 	%r83, %r27, 4;
	shl.b32 	%r84, %r82, 1;
	xor.b32  	%r85, %r84, %r83;
	xor.b32  	%r86, %r85, %r82;
	xor.b32  	%r28, %r86, %r27;
	add.s32 	%r87, %r190, %r28;
	add.s32 	%r88, %r87, 724874;
	shr.u32 	%r89, %r187, 2;
	xor.b32  	%r90, %r89, %r187;
	shl.b32 	%r91, %r28, 4;
	shl.b32 	%r92, %r90, 1;
	xor.b32  	%r93, %r92, %r91;
	xor.b32  	%r94, %r93, %r90;
	xor.b32  	%r29, %r94, %r28;
	shr.u32 	%r95, %r186, 2;
	xor.b32  	%r96, %r95, %r186;
	shl.b32 	%r97, %r29, 4;
	shl.b32 	%r98, %r96, 1;
	xor.b32  	%r99, %r98, %r97;
	xor.b32  	%r100, %r99, %r96;
	xor.b32  	%r191, %r100, %r29;
	add.s32 	%r31, %r190, 1449748;
	cvt.u64.u32 	%rd26, %r80;
	mul.wide.u32 	%rd27, %r88, 2097152;
	xor.b64  	%rd28, %rd27, %rd26;
	cvt.rn.f64.u64 	%fd53, %rd28;
	fma.rn.f64 	%fd167, %fd53, 0d3CA0000000000000, 0d3C90000000000000;
	{
	.reg .b32 %temp; 
	mov.b64 	{%temp, %r180}, %fd167;
	}
	{
	.reg .b32 %temp; 
	mov.b64 	{%r181, %temp}, %fd167;
	}
	setp.gt.s32 	%p4, %r180, 1048575;
	mov.b32 	%r182, -1023;
	@%p4 bra 	$L__BB1_7;
	mul.f64 	%fd167, %fd167, 0d4350000000000000;
	{
	.reg .b32 %temp; 
	mov.b64 	{%temp, %r180}, %fd167;
	}
	{
	.reg .b32 %temp; 
	mov.b64 	{%r181, %temp}, %fd167;
	}
	mov.b32 	%r182, -1077;
$L__BB1_7:
	add.s32 	%r102, %r180, -1;
	setp.gt.u32 	%p5, %r102, 2146435070;
	@%p5 bra 	$L__BB1_11;
	shr.u32 	%r105, %r180, 20;
	add.s32 	%r183, %r182, %r105;
	and.b32  	%r106, %r180, 1048575;
	or.b32  	%r107, %r106, 1072693248;
	mov.b64 	%fd168, {%r181, %r107};
	setp.lt.u32 	%p7, %r107, 1073127583;
	@%p7 bra 	$L__BB1_10;
	{
	.reg .b32 %temp; 
	mov.b64 	{%r108, %temp}, %fd168;
	}
	{
	.reg .b32 %temp; 
	mov.b64 	{%temp, %r109}, %fd168;
	}
	add.s32 	%r110, %r109, -1048576;
	mov.b64 	%fd168, {%r108, %r110};
	add.s32 	%r183, %r183, 1;
$L__BB1_10:
	add.f64 	%fd55, %fd168, 0dBFF0000000000000;
	add.f64 	%fd56, %fd168, 0d3FF0000000000000;
	rcp.approx.ftz.f64 	%fd57, %fd56;
	neg.f64 	%fd58, %fd56;
	fma.rn.f64 	%fd59, %fd58, %fd57, 0d3FF0000000000000;
	fma.rn.f64 	%fd60, %fd59, %fd59, %fd59;
	fma.rn.f64 	%fd61, %fd60, %fd57, %fd57;
	mul.f64 	%fd62, %fd55, %fd61;
	fma.rn.f64 	%fd63, %fd55, %fd61, %fd62;
	mul.f64 	%fd64, %fd63, %fd63;
	fma.rn.f64 	%fd65, %fd64, 0d3EB1380B3AE80F1E, 0d3ED0EE258B7A8B04;
	fma.rn.f64 	%fd66, %fd65, %fd64, 0d3EF3B2669F02676F;
	fma.rn.f64 	%fd67, %fd66, %fd64, 0d3F1745CBA9AB0956;
	fma.rn.f64 	%fd68, %fd67, %fd64, 0d3F3C71C72D1B5154;
	fma.rn.f64 	%fd69, %fd68, %fd64, 0d3F624924923BE72D;
	fma.rn.f64 	%fd70, %fd69, %fd64, 0d3F8999999999A3C4;
	fma.rn.f64 	%fd71, %fd70, %fd64, 0d3FB5555555555554;
	sub.f64 	%fd72, %fd55, %fd63;
	add.f64 	%fd73, %fd72, %fd72;
	neg.f64 	%fd74, %fd63;
	fma.rn.f64 	%fd75, %fd74, %fd55, %fd73;
	mul.f64 	%fd76, %fd61, %fd75;
	mul.f64 	%fd77, %fd64, %fd71;
	fma.rn.f64 	%fd78, %fd77, %fd63, %fd76;
	xor.b32  	%r111, %r183, -2147483648;
	mov.b32 	%r112, 1127219200;
	mov.b64 	%fd79, {%r111, %r112};
	sub.f64 	%fd80, %fd79, %fd5;
	fma.rn.f64 	%fd81, %fd80, 0d3FE62E42FEFA39EF, %fd63;
	fma.rn.f64 	%fd82, %fd80, 0dBFE62E42FEFA39EF, %fd81;
	sub.f64 	%fd83, %fd82, %fd63;
	sub.f64 	%fd84, %fd78, %fd83;
	fma.rn.f64 	%fd85, %fd80, 0d3C7ABC9E3B39803F, %fd84;
	add.f64 	%fd169, %fd81, %fd85;
	bra.uni 	$L__BB1_12;
$L__BB1_11:
	fma.rn.f64 	%fd54, %fd167, 0d7FF0000000000000, 0d7FF0000000000000;
	{
	.reg .b32 %temp; 
	mov.b64 	{%temp, %r103}, %fd167;
	}
	and.b32  	%r104, %r103, 2147483647;
	setp.eq.s32 	%p6, %r104, 0;
	selp.f64 	%fd169, 0dFFF0000000000000, %fd54, %p6;
$L__BB1_12:
	mul.f64 	%fd21, %fd169, 0dC000000000000000;
	add.s32 	%r113, %r191, %r31;
	mul.wide.u32 	%rd29, %r113, 2097152;
	add.s32 	%r114, %r190, %r29;
	add.s32 	%r115, %r114, 1087311;
	cvt.u64.u32 	%rd30, %r115;
	xor.b64  	%rd31, %rd29, %rd30;
	cvt.rn.f64.u64 	%fd86, %rd31;
	fma.rn.f64 	%fd87, %fd86, 0d3CB0000000000000, 0d3CA0000000000000;
	{
	.reg .b32 %temp; 
	mov.b64 	{%temp, %r116}, %fd87;
	}
	shl.b32 	%r117, %r116, 1;
	setp.gt.u32 	%p8, %r117, -2038431744;
	mov.f64 	%fd88, 0d0000000000000000;
	mul.rn.f64 	%fd89, %fd87, %fd88;
	selp.f64 	%fd22, %fd89, %fd87, %p8;
	{
	.reg .b32 %temp; 
	mov.b64 	{%r118, %temp}, %fd22;
	}
	{
	.reg .b32 %temp; 
	mov.b64 	{%temp, %r119}, %fd22;
	}
	add.s32 	%r120, %r119, 1048576;
	mov.b64 	%fd90, {%r118, %r120};
	cvt.rni.f64.f64 	%fd91, %fd90;
	cvt.rzi.s64.f64 	%rd32, %fd91;
	cvt.u32.u64 	%r121, %rd32;
	fma.rn.f64 	%fd92, %fd91, 0dBFE0000000000000, %fd22;
	mul.f64 	%fd93, %fd92, 0d3CA1A62633145C07;
	fma.rn.f64 	%fd94, %fd92, 0d400921FB54442D18, %fd93;
	mul.rn.f64 	%fd95, %fd94, %fd94;
	fma.rn.f64 	%fd96, %fd95, 0dBDA8FF8320FD8164, 0d3E21EEA7C1EF8528;
	fma.rn.f64 	%fd97, %fd96, %fd95, 0dBE927E4F8E06E6D9;
	fma.rn.f64 	%fd98, %fd97, %fd95, 0d3EFA01A019DDBCE9;
	fma.rn.f64 	%fd99, %fd98, %fd95, 0dBF56C16C16C15D47;
	fma.rn.f64 	%fd100, %fd99, %fd95, 0d3FA5555555555551;
	fma.rn.f64 	%fd101, %fd100, %fd95, 0dBFE0000000000000;
	fma.rn.f64 	%fd102, %fd101, %fd95, 0d3FF0000000000000;
	fma.rn.f64 	%fd103, %fd95, 0d3DE5DB65F9785EBA, 0dBE5AE5F12CB0D246;
	fma.rn.f64 	%fd104, %fd103, %fd95, 0d3EC71DE369ACE392;
	fma.rn.f64 	%fd105, %fd104, %fd95, 0dBF2A01A019DB62A1;
	fma.rn.f64 	%fd106, %fd105, %fd95, 0d3F81111111110818;
	fma.rn.f64 	%fd107, %fd106, %fd95, 0dBFC5555555555554;
	fma.rn.f64 	%fd108, %fd107, %fd95, 0d0000000000000000;
	fma.rn.f64 	%fd109, %fd108, %fd94, %fd94;
	and.b64  	%rd33, %rd32, 1;
	setp.eq.b64 	%p9, %rd33, 1;
	{
	.reg .b32 %temp; 
	mov.b64 	{%temp, %r122}, %fd109;
	}
	{
	.reg .b32 %temp; 
	mov.b64 	{%r123, %temp}, %fd109;
	}
	xor.b32  	%r124, %r122, -2147483648;
	mov.b64 	%fd110, {%r123, %r124};
	selp.f64 	%fd170, %fd102, %fd109, %p9;
	selp.f64 	%fd171, %fd110, %fd102, %p9;
	and.b32  	%r125, %r121, 2;
	setp.eq.s32 	%p10, %r125, 0;
	@%p10 bra 	$L__BB1_14;
	{
	.reg .b32 %temp; 
	mov.b64 	{%temp, %r126}, %fd170;
	}
	{
	.reg .b32 %temp; 
	mov.b64 	{%r127, %temp}, %fd170;
	}
	xor.b32  	%r128, %r126, -2147483648;
	mov.b64 	%fd170, {%r127, %r128};
	{
	.reg .b32 %temp; 
	mov.b64 	{%temp, %r129}, %fd171;
	}
	{
	.reg .b32 %temp; 
	mov.b64 	{%r130, %temp}, %fd171;
	}
	xor.b32  	%r131, %r129, -2147483648;
	mov.b64 	%fd171, {%r130, %r131};
$L__BB1_14:
	sqrt.rn.f64 	%fd111, %fd21;
	mov.f64 	%fd112, 0d0000000000000000;
	add.rn.f64 	%fd113, %fd171, %fd112;
	cvt.rzi.f64.f64 	%fd114, %fd22;
	setp.eq.f64 	%p11, %fd22, %fd114;
	mul.rn.f64 	%fd115, %fd22, %fd112;
	selp.f64 	%fd116, %fd115, %fd170, %p11;
	mul.f64 	%fd173, %fd111, %fd116;
	mul.f64 	%fd172, %fd111, %fd113;
	mov.b32 	%r179, 1;
	mov.u32 	%r186, %r29;
	mov.u32 	%r187, %r28;
	mov.u32 	%r188, %r27;
	mov.u32 	%r189, %r178;
	mov.u32 	%r190, %r31;
	mov.u32 	%r178, %r191;
$L__BB1_15:
	fma.rn.f64 	%fd33, %fd7, %fd173, %fd6;
	fma.rn.f64 	%fd117, %fd33, 0d3FF71547652B82FE, 0d4338000000000000;
	{
	.reg .b32 %temp; 
	mov.b64 	{%r49, %temp}, %fd117;
	}
	mov.f64 	%fd118, 0dC338000000000000;
	add.rn.f64 	%fd119, %fd117, %fd118;
	fma.rn.f64 	%fd120, %fd119, 0dBFE62E42FEFA39EF, %fd33;
	fma.rn.f64 	%fd121, %fd119, 0dBC7ABC9E3B39803F, %fd120;
	fma.rn.f64 	%fd122, %fd121, 0d3E5ADE1569CE2BDF, 0d3E928AF3FCA213EA;
	fma.rn.f64 	%fd123, %fd122, %fd121, 0d3EC71DEE62401315;
	fma.rn.f64 	%fd124, %fd123, %fd121, 0d3EFA01997C89EB71;
	fma.rn.f64 	%fd125, %fd124, %fd121, 0d3F2A01A014761F65;
	fma.rn.f64 	%fd126, %fd125, %fd121, 0d3F56C16C1852B7AF;
	fma.rn.f64 	%fd127, %fd126, %fd121, 0d3F81111111122322;
	fma.rn.f64 	%fd128, %fd127, %fd121, 0d3FA55555555502A1;
	fma.rn.f64 	%fd129, %fd128, %fd121, 0d3FC5555555555511;
	fma.rn.f64 	%fd130, %fd129, %fd121, 0d3FE000000000000B;
	fma.rn.f64 	%fd131, %fd130, %fd121, 0d3FF0000000000000;
	fma.rn.f64 	%fd132, %fd131, %fd121, 0d3FF0000000000000;
	{
	.reg .b32 %temp; 
	mov.b64 	{%r50, %temp}, %fd132;
	}
	{
	.reg .b32 %temp; 
	mov.b64 	{%temp, %r51}, %fd132;
	}
	shl.b32 	%r133, %r49, 20;
	add.s32 	%r134, %r133, %r51;
	mov.b64 	%fd174, {%r50, %r134};
	{
	.reg .b32 %temp; 
	mov.b64 	{%temp, %r135}, %fd33;
	}
	mov.b32 	%f3, %r135;
	abs.f32 	%f1, %f3;
	setp.lt.f32 	%p12, %f1, 0f4086232B;
	@%p12 bra 	$L__BB1_18;
	setp.lt.f64 	%p13, %fd33, 0d0000000000000000;
	add.f64 	%fd133, %fd33, 0d7FF0000000000000;
	selp.f64 	%fd174, 0d0000000000000000, %fd133, %p13;
	setp.geu.f32 	%p14, %f1, 0f40874800;
	@%p14 bra 	$L__BB1_18;
	shr.u32 	%r136, %r49, 31;
	add.s32 	%r137, %r49, %r136;
	shr.s32 	%r138, %r137, 1;
	shl.b32 	%r139, %r138, 20;
	add.s32 	%r140, %r51, %r139;
	mov.b64 	%fd134, {%r50, %r140};
	sub.s32 	%r141, %r49, %r138;
	shl.b32 	%r142, %r141, 20;
	add.s32 	%r143, %r142, 1072693248;
	mov.b32 	%r144, 0;
	mov.b64 	%fd135, {%r144, %r143};
	mul.f64 	%fd174, %fd135, %fd134;
$L__BB1_18:
	mul.f64 	%fd165, %fd165, %fd174;
	add.s32 	%r172, %r172, 1;
	setp.ne.s32 	%p15, %r172, 252;
	@%p15 bra 	$L__BB1_4;
	ld.param.u32 	%r162, [_Z25monte_carlo_option_kernelPdS_S_S_S_S_Piiiy_param_8];
	setp.eq.s32 	%p16, %r5, 0;
	sub.f64 	%fd136, %fd4, %fd165;
	sub.f64 	%fd137, %fd165, %fd4;
	selp.f64 	%fd138, %fd137, %fd136, %p16;
	max.f64 	%fd139, %fd138, 0d0000000000000000;
	add.f64 	%fd175, %fd175, %fd139;
	add.s32 	%r164, %r164, 1;
	setp.ne.s32 	%p17, %r164, %r162;
	@%p17 bra 	$L__BB1_3;
$L__BB1_20:
	neg.f64 	%fd140, %fd3;
	mul.f64 	%fd41, %fd2, %fd140;
	fma.rn.f64 	%fd141, %fd41, 0d3FF71547652B82FE, 0d4338000000000000;
	{
	.reg .b32 %temp; 
	mov.b64 	{%r54, %temp}, %fd141;
	}
	mov.f64 	%fd142, 0dC338000000000000;
	add.rn.f64 	%fd143, %fd141, %fd142;
	fma.rn.f64 	%fd144, %fd143, 0dBFE62E42FEFA39EF, %fd41;
	fma.rn.f64 	%fd145, %fd143, 0dBC7ABC9E3B39803F, %fd144;
	fma.rn.f64 	%fd146, %fd145, 0d3E5ADE1569CE2BDF, 0d3E928AF3FCA213EA;
	fma.rn.f64 	%fd147, %fd146, %fd145, 0d3EC71DEE62401315;
	fma.rn.f64 	%fd148, %fd147, %fd145, 0d3EFA01997C89EB71;
	fma.rn.f64 	%fd149, %fd148, %fd145, 0d3F2A01A014761F65;
	fma.rn.f64 	%fd150, %fd149, %fd145, 0d3F56C16C1852B7AF;
	fma.rn.f64 	%fd151, %fd150, %fd145, 0d3F81111111122322;
	fma.rn.f64 	%fd152, %fd151, %fd145, 0d3FA55555555502A1;
	fma.rn.f64 	%fd153, %fd152, %fd145, 0d3FC5555555555511;
	fma.rn.f64 	%fd154, %fd153, %fd145, 0d3FE000000000000B;
	fma.rn.f64 	%fd155, %fd154, %fd145, 0d3FF0000000000000;
	fma.rn.f64 	%fd156, %fd155, %fd145, 0d3FF0000000000000;
	{
	.reg .b32 %temp; 
	mov.b64 	{%r55, %temp}, %fd156;
	}
	{
	.reg .b32 %temp; 
	mov.b64 	{%temp, %r56}, %fd156;
	}
	shl.b32 	%r145, %r54, 20;
	add.s32 	%r146, %r145, %r56;
	mov.b64 	%fd176, {%r55, %r146};
	{
	.reg .b32 %temp; 
	mov.b64 	{%temp, %r147}, %fd41;
	}
	mov.b32 	%f4, %r147;
	abs.f32 	%f2, %f4;
	setp.lt.f32 	%p18, %f2, 0f4086232B;
	@%p18 bra 	$L__BB1_23;
	setp.lt.f64 	%p19, %fd41, 0d0000000000000000;
	add.f64 	%fd157, %fd41, 0d7FF0000000000000;
	selp.f64 	%fd176, 0d0000000000000000, %fd157, %p19;
	setp.geu.f32 	%p20, %f2, 0f40874800;
	@%p20 bra 	$L__BB1_23;
	shr.u32 	%r148, %r54, 31;
	add.s32 	%r149, %r54, %r148;
	shr.s32 	%r150, %r149, 1;
	shl.b32 	%r151, %r150, 20;
	add.s32 	%r152, %r56, %r151;
	mov.b64 	%fd158, {%r55, %r152};
	sub.s32 	%r153, %r54, %r150;
	shl.b32 	%r154, %r153, 20;
	add.s32 	%r155, %r154, 1072693248;
	mov.b32 	%r156, 0;
	mov.b64 	%fd159, {%r156, %r155};
	mul.f64 	%fd176, %fd159, %fd158;
$L__BB1_23:
	ld.param.u32 	%r163, [_Z25monte_carlo_option_kernelPdS_S_S_S_S_Piiiy_param_8];
	ld.param.u64 	%rd37, [_Z25monte_carlo_option_kernelPdS_S_S_S_S_Piiiy_param_5];
	cvt.rn.f64.s32 	%fd160, %r163;
	div.rn.f64 	%fd161, %fd175, %fd160;
	mul.f64 	%fd162, %fd161, %fd176;
	cvta.to.global.u64 	%rd34, %rd37;
	mov.u32 	%r157, %ctaid.x;
	mov.u32 	%r158, %ntid.x;
	mov.u32 	%r159, %tid.x;
	mad.lo.s32 	%r160, %r157, %r158, %r159;
	mul.wide.s32 	%rd35, %r160, 8;
	add.s64 	%rd36, %rd34, %rd35;
	st.global.f64 	[%rd36], %fd162;
$L__BB1_24:
	ret;

}
	// .globl	_Z19asian_option_kernelPdS_S_S_S_S_iiiy
.visible .entry _Z19asian_option_kernelPdS_S_S_S_S_iiiy(
	.param .u64 .ptr .align 1 _Z19asian_option_kernelPdS_S_S_S_S_iiiy_param_0,
	.param .u64 .ptr .align 1 _Z19asian_option_kernelPdS_S_S_S_S_iiiy_param_1,
	.param .u64 .ptr .align 1 _Z19asian_option_kernelPdS_S_S_S_S_iiiy_param_2,
	.param .u64 .ptr .align 1 _Z19asian_option_kernelPdS_S_S_S_S_iiiy_param_3,
	.param .u64 .ptr .align 1 _Z19asian_option_kernelPdS_S_S_S_S_iiiy_param_4,
	.param .u64 .ptr .align 1 _Z19asian_option_kernelPdS_S_S_S_S_iiiy_param_5,
	.param .u32 _Z19asian_option_kernelPdS_S_S_S_S_iiiy_param_6,
	.param .u32 _Z19asian_option_kernelPdS_S_S_S_S_iiiy_param_7,
	.param .u32 _Z19asian_option_kernelPdS_S_S_S_S_iiiy_param_8,
	.param .u64 _Z19asian_option_kernelPdS_S_S_S_S_iiiy_param_9
)
{
	.reg .pred 	%p<25>;
	.reg .b32 	%r<198>;
	.reg .b32 	%f<5>;
	.reg .b64 	%rd<34>;
	.reg .b64 	%fd<200>;

	ld.param.u64 	%rd4, [_Z19asian_option_kernelPdS_S_S_S_S_iiiy_param_0];
	ld.param.u64 	%rd5, [_Z19asian_option_kernelPdS_S_S_S_S_iiiy_param_1];
	ld.param.u64 	%rd6, [_Z19asian_option_kernelPdS_S_S_S_S_iiiy_param_2];
	ld.param.u64 	%rd7, [_Z19asian_option_kernelPdS_S_S_S_S_iiiy_param_3];
	ld.param.u64 	%rd8, [_Z19asian_option_kernelPdS_S_S_S_S_iiiy_param_4];
	ld.param.u32 	%r65, [_Z19asian_option_kernelPdS_S_S_S_S_iiiy_param_6];
	ld.param.u32 	%r63, [_Z19asian_option_kernelPdS_S_S_S_S_iiiy_param_7];
	ld.param.u64 	%rd10, [_Z19asian_option_kernelPdS_S_S_S_S_iiiy_param_9];
	mov.u32 	%r66, %ctaid.x;
	mov.u32 	%r67, %ntid.x;
	mov.u32 	%r68, %tid.x;
	mad.lo.s32 	%r1, %r66, %r67, %r68;
	setp.ge.s32 	%p1, %r1, %r65;
	@%p1 bra 	$L__BB2_31;
	ld.param.u32 	%r165, [_Z19asian_option_kernelPdS_S_S_S_S_iiiy_param_8];
	cvta.to.global.u64 	%rd11, %rd4;
	cvta.to.global.u64 	%rd12, %rd5;
	cvta.to.global.u64 	%rd13, %rd6;
	cvta.to.global.u64 	%rd14, %rd7;
	cvta.to.global.u64 	%rd1, %rd8;
	cvt.s64.s32 	%rd2, %r1;
	add.s64 	%rd15, %rd10, %rd2;
	cvt.u32.u64 	%r69, %rd15;
	xor.b32  	%r70, %r69, -1429050551;
	mul.lo.s32 	%r2, %r70, 1099087573;
	{ .reg .b32 tmp; mov.b64 {tmp, %r71}, %rd15; }
	xor.b32  	%r72, %r71, -136515619;
	mul.lo.s32 	%r3, %r72, -1703105765;
	add.s32 	%r73, %r2, %r3;
	add.s32 	%r194, %r73, 6615241;
	mul.wide.s32 	%rd16, %r1, 8;
	add.s64 	%rd3, %rd11, %rd16;
	add.s64 	%rd17, %rd12, %rd16;
	ld.global.f64 	%fd1, [%rd17];
	add.s64 	%rd18, %rd13, %rd16;
	ld.global.f64 	%fd2, [%rd18];
	add.s64 	%rd19, %rd14, %rd16;
	ld.global.f64 	%fd3, [%rd19];
	cvt.rn.f64.s32 	%fd4, %r165;
	setp.lt.s32 	%p2, %r63, 1;
	mov.f64 	%fd198, 0d0000000000000000;
	@%p2 bra 	$L__BB2_27;
	ld.param.u32 	%r166, [_Z19asian_option_kernelPdS_S_S_S_S_iiiy_param_8];
	shl.b64 	%rd20, %rd2, 3;
	add.s64 	%rd21, %rd1, %rd20;
	ld.global.f64 	%fd5, [%rd21];
	setp.lt.s32 	%p3, %r166, 1;
	@%p3 bra 	$L__BB2_21;
	ld.global.f64 	%fd6, [%rd3];
	div.rn.f64 	%fd68, %fd2, %fd4;
	add.s32 	%r182, %r2, 5783321;
	xor.b32  	%r190, %r3, 88675123;
	add.s32 	%r191, %r3, 521288629;
	xor.b32  	%r192, %r2, 362436069;
	add.s32 	%r193, %r2, 123456789;
	sqrt.rn.f64 	%fd69, %fd68;
	mul.f64 	%fd7, %fd5, %fd69;
	mul.f64 	%fd70, %fd5, 0dBFE0000000000000;
	fma.rn.f64 	%fd71, %fd5, %fd70, %fd3;
	mul.f64 	%fd8, %fd68, %fd71;
	mov.b32 	%r77, 1127219200;
	mov.b32 	%r78, -2147483648;
	mov.b64 	%fd9, {%r78, %r77};
	mov.f64 	%fd198, 0d0000000000000000;
	mov.b32 	%r168, 0;
	mov.f64 	%fd191, %fd198;
	mov.u32 	%r183, %r168;
$L__BB2_4:
	ld.param.u32 	%r167, [_Z19asian_option_kernelPdS_S_S_S_S_iiiy_param_8];
	neg.s32 	%r176, %r167;
	mov.f64 	%fd183, 0d0000000000000000;
	mov.f64 	%fd184, %fd6;
$L__BB2_5:
	setp.eq.s32 	%p8, %r183, 1;
	mov.b32 	%r183, 0;
	mov.f64 	%fd192, %fd191;
	@%p8 bra 	$L__BB2_16;
	shr.u32 	%r81, %r193, 2;
	xor.b32  	%r82, %r81, %r193;
	shl.b32 	%r83, %r182, 4;
	shl.b32 	%r84, %r82, 1;
	xor.b32  	%r85, %r83, %r84;
	xor.b32  	%r86, %r85, %r182;
	xor.b32  	%r27, %r86, %r82;
	add.s32 	%r87, %r194, %r27;
	add.s32 	%r88, %r87, 362437;
	shr.u32 	%r89, %r192, 2;
	xor.b32  	%r90, %r89, %r192;
	shl.b32 	%r91, %r27, 4;
	shl.b32 	%r92, %r90, 1;
	xor.b32  	%r93, %r92, %r91;
	xor.b32  	%r94, %r93, %r90;
	xor.b32  	%r28, %r94, %r27;
	add.s32 	%r95, %r194, %r28;
	add.s32 	%r96, %r95, 724874;
	shr.u32 	%r97, %r191, 2;
	xor.b32  	%r98, %r97, %r191;
	shl.b32 	%r99, %r28, 4;
	shl.b32 	%r100, %r98, 1;
	xor.b32  	%r101, %r100, %r99;
	xor.b32  	%r102, %r101, %r98;
	xor.b32  	%r29, %r102, %r28;
	add.s32 	%r103, %r194, %r29;
	add.s32 	%r104, %r103, 1087311;
	shr.u32 	%r105, %r190, 2;
	xor.b32  	%r106, %r105, %r190;
	shl.b32 	%r107, %r29, 4;
	shl.b32 	%r108, %r106, 1;
	xor.b32  	%r109, %r108, %r107;
	xor.b32  	%r110, %r109, %r106;
	xor.b32  	%r197, %r110, %r29;
	add.s32 	%r194, %r194, 1449748;
	add.s32 	%r111, %r197, %r194;
	cvt.u64.u32 	%rd22, %r88;
	mul.wide.u32 	%rd23, %r96, 2097152;
	xor.b64  	%rd24, %rd23, %rd22;
	cvt.rn.f64.u64 	%fd73, %rd24;
	fma.rn.f64 	%fd186, %fd73, 0d3CA0000000000000, 0d3C90000000000000;
	cvt.u64.u32 	%rd25, %r104;
	mul.wide.u32 	%rd26, %r111, 2097152;
	xor.b64  	%rd27, %rd26, %rd25;
	cvt.rn.f64.u64 	%fd74, %rd27;
	fma.rn.f64 	%fd16, %fd74, 0d3CB0000000000000, 0d3CA0000000000000;
	{
	.reg .b32 %temp; 
	mov.b64 	{%temp, %r184}, %fd186;
	}
	{
	.reg .b32 %temp; 
	mov.b64 	{%r185, %temp}, %fd186;
	}
	setp.gt.s32 	%p9, %r184, 1048575;
	mov.b32 	%r186, -1023;
	@%p9 bra 	$L__BB2_8;
	mul.f64 	%fd186, %fd186, 0d4350000000000000;
	{
	.reg .b32 %temp; 
	mov.b64 	{%temp, %r184}, %fd186;
	}
	{
	.reg .b32 %temp; 
	mov.b64 	{%r185, %temp}, %fd186;
	}
	mov.b32 	%r186, -1077;
$L__BB2_8:
	add.s32 	%r113, %r184, -1;
	setp.lt.u32 	%p10, %r113, 2146435071;
	@%p10 bra 	$L__BB2_10;
	fma.rn.f64 	%fd75, %fd186, 0d7FF0000000000000, 0d7FF0000000000000;
	{
	.reg .b32 %temp; 
	mov.b64 	{%temp, %r114}, %fd186;
	}
	and.b32  	%r115, %r114, 2147483647;
	setp.eq.s32 	%p11, %r115, 0;
	selp.f64 	%fd188, 0dFFF0000000000000, %fd75, %p11;
	bra.uni 	$L__BB2_13;
$L__BB2_10:
	shr.u32 	%r116, %r184, 20;
	add.s32 	%r187, %r186, %r116;
	and.b32  	%r117, %r184, 1048575;
	or.b32  	%r118, %r117, 1072693248;
	mov.b64 	%fd187, {%r185, %r118};
	setp.lt.u32 	%p12, %r118, 1073127583;
	@%p12 bra 	$L__BB2_12;
	{
	.reg .b32 %temp; 
	mov.b64 	{%r119, %temp}, %fd187;
	}
	{
	.reg .b32 %temp; 
	mov.b64 	{%temp, %r120}, %fd187;
	}
	add.s32 	%r121, %r120, -1048576;
	mov.b64 	%fd187, {%r119, %r121};
	add.s32 	%r187, %r187, 1;
$L__BB2_12:
	add.f64 	%fd76, %fd187, 0dBFF0000000000000;
	add.f64 	%fd77, %fd187, 0d3FF0000000000000;
	rcp.approx.ftz.f64 	%fd78, %fd77;
	neg.f64 	%fd79, %fd77;
	fma.rn.f64 	%fd80, %fd79, %fd78, 0d3FF0000000000000;
	fma.rn.f64 	%fd81, %fd80, %fd80, %fd80;
	fma.rn.f64 	%fd82, %fd81, %fd78, %fd78;
	mul.f64 	%fd83, %fd76, %fd82;
	fma.rn.f64 	%fd84, %fd76, %fd82, %fd83;
	mul.f64 	%fd85, %fd84, %fd84;
	fma.rn.f64 	%fd86, %fd85, 0d3EB1380B3AE80F1E, 0d3ED0EE258B7A8B04;
	fma.rn.f64 	%fd87, %fd86, %fd85, 0d3EF3B2669F02676F;
	fma.rn.f64 	%fd88, %fd87, %fd85, 0d3F1745CBA9AB0956;
	fma.rn.f64 	%fd89, %fd88, %fd85, 0d3F3C71C72D1B5154;
	fma.rn.f64 	%fd90, %fd89, %fd85, 0d3F624924923BE72D;
	fma.rn.f64 	%fd91, %fd90, %fd85, 0d3F8999999999A3C4;
	fma.rn.f64 	%fd92, %fd91, %fd85, 0d3FB5555555555554;
	sub.f64 	%fd93, %fd76, %fd84;
	add.f64 	%fd94, %fd93, %fd93;
	neg.f64 	%fd95, %fd84;
	fma.rn.f64 	%fd96, %fd95, %fd76, %fd94;
	mul.f64 	%fd97, %fd82, %fd96;
	mul.f64 	%fd98, %fd85, %fd92;
	fma.rn.f64 	%fd99, %fd98, %fd84, %fd97;
	xor.b32  	%r122, %r187, -2147483648;
	mov.b32 	%r123, 1127219200;
	mov.b64 	%fd100, {%r122, %r123};
	sub.f64 	%fd101, %fd100, %fd9;
	fma.rn.f64 	%fd102, %fd101, 0d3FE62E42FEFA39EF, %fd84;
	fma.rn.f64 	%fd103, %fd101, 0dBFE62E42FEFA39EF, %fd102;
	sub.f64 	%fd104, %fd103, %fd84;
	sub.f64 	%fd105, %fd99, %fd104;
	fma.rn.f64 	%fd106, %fd101, 0d3C7ABC9E3B39803F, %fd105;
	add.f64 	%fd188, %fd102, %fd106;
$L__BB2_13:
	mul.f64 	%fd25, %fd188, 0dC000000000000000;
	{
	.reg .b32 %temp; 
	mov.b64 	{%temp, %r124}, %fd16;
	}
	shl.b32 	%r125, %r124, 1;
	setp.gt.u32 	%p13, %r125, -2038431744;
	mov.f64 	%fd107, 0d0000000000000000;
	mul.rn.f64 	%fd108, %fd16, %fd107;
	selp.f64 	%fd26, %fd108, %fd16, %p13;
	{
	.reg .b32 %temp; 
	mov.b64 	{%r126, %temp}, %fd26;
	}
	{
	.reg .b32 %temp; 
	mov.b64 	{%temp, %r127}, %fd26;
	}
	add.s32 	%r128, %r127, 1048576;
	mov.b64 	%fd109, {%r126, %r128};
	cvt.rni.f64.f64 	%fd110, %fd109;
	cvt.rzi.s64.f64 	%rd28, %fd110;
	cvt.u32.u64 	%r129, %rd28;
	fma.rn.f64 	%fd111, %fd110, 0dBFE0000000000000, %fd26;
	mul.f64 	%fd112, %fd111, 0d3CA1A62633145C07;
	fma.rn.f64 	%fd113, %fd111, 0d400921FB54442D18, %fd112;
	mul.rn.f64 	%fd114, %fd113, %fd113;
	fma.rn.f64 	%fd115, %fd114, 0dBDA8FF8320FD8164, 0d3E21EEA7C1EF8528;
	fma.rn.f64 	%fd116, %fd115, %fd114, 0dBE927E4F8E06E6D9;
	fma.rn.f64 	%fd117, %fd116, %fd114, 0d3EFA01A019DDBCE9;
	fma.rn.f64 	%fd118, %fd117, %fd114, 0dBF56C16C16C15D47;
	fma.rn.f64 	%fd119, %fd118, %fd114, 0d3FA5555555555551;
	fma.rn.f64 	%fd120, %fd119, %fd114, 0dBFE0000000000000;
	fma.rn.f64 	%fd121, %fd120, %fd114, 0d3FF0000000000000;
	fma.rn.f64 	%fd122, %fd114, 0d3DE5DB65F9785EBA, 0dBE5AE5F12CB0D246;
	fma.rn.f64 	%fd123, %fd122, %fd114, 0d3EC71DE369ACE392;
	fma.rn.f64 	%fd124, %fd123, %fd114, 0dBF2A01A019DB62A1;
	fma.rn.f64 	%fd125, %fd124, %fd114, 0d3F81111111110818;
	fma.rn.f64 	%fd126, %fd125, %fd114, 0dBFC5555555555554;
	fma.rn.f64 	%fd127, %fd126, %fd114, 0d0000000000000000;
	fma.rn.f64 	%fd128, %fd127, %fd113, %fd113;
	and.b64  	%rd29, %rd28, 1;
	setp.eq.b64 	%p14, %rd29, 1;
	{
	.reg .b32 %temp; 
	mov.b64 	{%temp, %r130}, %fd128;
	}
	{
	.reg .b32 %temp; 
	mov.b64 	{%r131, %temp}, %fd128;
	}
	xor.b32  	%r132, %r130, -2147483648;
	mov.b64 	%fd129, {%r131, %r132};
	selp.f64 	%fd189, %fd121, %fd128, %p14;
	selp.f64 	%fd190, %fd129, %fd121, %p14;
	and.b32  	%r133, %r129, 2;
	setp.eq.s32 	%p15, %r133, 0;
	@%p15 bra 	$L__BB2_15;
	{
	.reg .b32 %temp; 
	mov.b64 	{%temp, %r134}, %fd189;
	}
	{
	.reg .b32 %temp; 
	mov.b64 	{%r135, %temp}, %fd189;
	}
	xor.b32  	%r136, %r134, -2147483648;
	mov.b64 	%fd189, {%r135, %r136};
	{
	.reg .b32 %temp; 
	mov.b64 	{%temp, %r137}, %fd190;
	}
	{
	.reg .b32 %temp; 
	mov.b64 	{%r138, %temp}, %fd190;
	}
	xor.b32  	%r139, %r137, -2147483648;
	mov.b64 	%fd190, {%r138, %r139};
$L__BB2_15:
	sqrt.rn.f64 	%fd130, %fd25;
	mov.f64 	%fd131, 0d0000000000000000;
	add.rn.f64 	%fd132, %fd190, %fd131;
	cvt.rzi.f64.f64 	%fd133, %fd26;
	setp.eq.f64 	%p16, %fd26, %fd133;
	mul.rn.f64 	%fd134, %fd26, %fd131;
	selp.f64 	%fd135, %fd134, %fd189, %p16;
	mul.f64 	%fd192, %fd130, %fd135;
	mul.f64 	%fd191, %fd130, %fd132;
	mov.b32 	%r183, 1;
	mov.u32 	%r190, %r29;
	mov.u32 	%r191, %r28;
	mov.u32 	%r192, %r27;
	mov.u32 	%r193, %r182;
	mov.u32 	%r182, %r197;
$L__BB2_16:
	fma.rn.f64 	%fd37, %fd7, %fd192, %fd8;
	fma.rn.f64 	%fd136, %fd37, 0d3FF71547652B82FE, 0d4338000000000000;
	{
	.reg .b32 %temp; 
	mov.b64 	{%r49, %temp}, %fd136;
	}
	mov.f64 	%fd137, 0dC338000000000000;
	add.rn.f64 	%fd138, %fd136, %fd137;
	fma.rn.f64 	%fd139, %fd138, 0dBFE62E42FEFA39EF, %fd37;
	fma.rn.f64 	%fd140, %fd138, 0dBC7ABC9E3B39803F, %fd139;
	fma.rn.f64 	%fd141, %fd140, 0d3E5ADE1569CE2BDF, 0d3E928AF3FCA213EA;
	fma.rn.f64 	%fd142, %fd141, %fd140, 0d3EC71DEE62401315;
	fma.rn.f64 	%fd143, %fd142, %fd140, 0d3EFA01997C89EB71;
	fma.rn.f64 	%fd144, %fd143, %fd140, 0d3F2A01A014761F65;
	fma.rn.f64 	%fd145, %fd144, %fd140, 0d3F56C16C1852B7AF;
	fma.rn.f64 	%fd146, %fd145, %fd140, 0d3F81111111122322;
	fma.rn.f64 	%fd147, %fd146, %fd140, 0d3FA55555555502A1;
	fma.rn.f64 	%fd148, %fd147, %fd140, 0d3FC5555555555511;
	fma.rn.f64 	%fd149, %fd148, %fd140, 0d3FE000000000000B;
	fma.rn.f64 	%fd150, %fd149, %fd140, 0d3FF0000000000000;
	fma.rn.f64 	%fd151, %fd150, %fd140, 0d3FF0000000000000;
	{
	.reg .b32 %temp; 
	mov.b64 	{%r50, %temp}, %fd151;
	}
	{
	.reg .b32 %temp; 
	mov.b64 	{%temp, %r51}, %fd151;
	}
	shl.b32 	%r141, %r49, 20;
	add.s32 	%r142, %r141, %r51;
	mov.b64 	%fd193, {%r50, %r142};
	{
	.reg .b32 %temp; 
	mov.b64 	{%temp, %r143}, %fd37;
	}
	mov.b32 	%f3, %r143;
	abs.f32 	%f1, %f3;
	setp.lt.f32 	%p17, %f1, 0f4086232B;
	@%p17 bra 	$L__BB2_19;
	setp.lt.f64 	%p18, %fd37, 0d0000000000000000;
	add.f64 	%fd152, %fd37, 0d7FF0000000000000;
	selp.f64 	%fd193, 0d0000000000000000, %fd152, %p18;
	setp.geu.f32 	%p19, %f1, 0f40874800;
	@%p19 bra 	$L__BB2_19;
	shr.u32 	%r144, %r49, 31;
	add.s32 	%r145, %r49, %r144;
	shr.s32 	%r146, %r145, 1;
	shl.b32 	%r147, %r146, 20;
	add.s32 	%r148, %r51, %r147;
	mov.b64 	%fd153, {%r50, %r148};
	sub.s32 	%r149, %r49, %r146;
	shl.b32 	%r150, %r149, 20;
	add.s32 	%r151, %r150, 1072693248;
	mov.b32 	%r152, 0;
	mov.b64 	%fd154, {%r152, %r151};
	mul.f64 	%fd193, %fd154, %fd153;
$L__BB2_19:
	mul.f64 	%fd184, %fd184, %fd193;
	add.f64 	%fd183, %fd183, %fd184;
	add.s32 	%r176, %r176, 1;
	setp.ne.s32 	%p20, %r176, 0;
	@%p20 bra 	$L__BB2_5;
	div.rn.f64 	%fd155, %fd183, %fd4;
	sub.f64 	%fd156, %fd155, %fd1;
	max.f64 	%fd157, %fd156, 0d0000000000000000;
	add.f64 	%fd198, %fd198, %fd157;
	add.s32 	%r168, %r168, 1;
	setp.eq.s32 	%p21, %r168, %r63;
	@%p21 bra 	$L__BB2_27;
	bra.uni 	$L__BB2_4;
$L__BB2_21:
	mov.f64 	%fd198, 0d0000000000000000;
	div.rn.f64 	%fd61, %fd198, %fd4;
	sub.f64 	%fd62, %fd61, %fd1;
	max.f64 	%fd45, %fd62, 0d0000000000000000;
	and.b32  	%r54, %r63, 3;
	setp.lt.u32 	%p4, %r63, 4;
	@%p4 bra 	$L__BB2_24;
	and.b32  	%r55, %r63, 2147483644;
	mov.b32 	%r195, 0;
	mov.f64 	%fd198, 0d0000000000000000;
$L__BB2_23:
	add.f64 	%fd64, %fd198, %fd45;
	add.f64 	%fd65, %fd64, %fd45;
	add.f64 	%fd66, %fd65, %fd45;
	add.f64 	%fd198, %fd66, %fd45;
	add.s32 	%r195, %r195, 4;
	setp.ne.s32 	%p5, %r195, %r55;
	@%p5 bra 	$L__BB2_23;
$L__BB2_24:
	setp.eq.s32 	%p6, %r54, 0;
	@%p6 bra 	$L__BB2_27;
	mov.b32 	%r196, 0;
$L__BB2_26:
	.pragma "nounroll";
	add.f64 	%fd198, %fd198, %fd45;
	add.s32 	%r196, %r196, 1;
	setp.ne.s32 	%p7, %r196, %r54;
	@%p7 bra 	$L__BB2_26;
$L__BB2_27:
	neg.f64 	%fd158, %fd3;
	mul.f64 	%fd53, %fd2, %fd158;
	fma.rn.f64 	%fd159, %fd53, 0d3FF71547652B82FE, 0d4338000000000000;
	{
	.reg .b32 %temp; 
	mov.b64 	{%r60, %temp}, %fd159;
	}
	mov.f64 	%fd160, 0dC338000000000000;
	add.rn.f64 	%fd161, %fd159, %fd160;
	fma.rn.f64 	%fd162, %fd161, 0dBFE62E42FEFA39EF, %fd53;
	fma.rn.f64 	%fd163, %fd161, 0dBC7ABC9E3B39803F, %fd162;
	fma.rn.f64 	%fd164, %fd163, 0d3E5ADE1569CE2BDF, 0d3E928AF3FCA213EA;
	fma.rn.f64 	%fd165, %fd164, %fd163, 0d3EC71DEE62401315;
	fma.rn.f64 	%fd166, %fd165, %fd163, 0d3EFA01997C89EB71;
	fma.rn.f64 	%fd167, %fd166, %fd163, 0d3F2A01A014761F65;
	fma.rn.f64 	%fd168, %fd167, %fd163, 0d3F56C16C1852B7AF;
	fma.rn.f64 	%fd169, %fd168, %fd163, 0d3F81111111122322;
	fma.rn.f64 	%fd170, %fd169, %fd163, 0d3FA55555555502A1;
	fma.rn.f64 	%fd171, %fd170, %fd163, 0d3FC5555555555511;
	fma.rn.f64 	%fd172, %fd171, %fd163, 0d3FE000000000000B;
	fma.rn.f64 	%fd173, %fd172, %fd163, 0d3FF0000000000000;
	fma.rn.f64 	%fd174, %fd173, %fd163, 0d3FF0000000000000;
	{
	.reg .b32 %temp; 
	mov.b64 	{%r61, %temp}, %fd174;
	}
	{
	.reg .b32 %temp; 
	mov.b64 	{%temp, %r62}, %fd174;
	}
	shl.b32 	%r153, %r60, 20;
	add.s32 	%r154, %r153, %r62;
	mov.b64 	%fd199, {%r61, %r154};
	{
	.reg .b32 %temp; 
	mov.b64 	{%temp, %r155}, %fd53;
	}
	mov.b32 	%f4, %r155;
	abs.f32 	%f2, %f4;
	setp.lt.f32 	%p22, %f2, 0f4086232B;
	@%p22 bra 	$L__BB2_30;
	setp.lt.f64 	%p23, %fd53, 0d0000000000000000;
	add.f64 	%fd175, %fd53, 0d7FF0000000000000;
	selp.f64 	%fd199, 0d0000000000000000, %fd175, %p23;
	setp.geu.f32 	%p24, %f2, 0f40874800;
	@%p24 bra 	$L__BB2_30;
	shr.u32 	%r156, %r60, 31;
	add.s32 	%r157, %r60, %r156;
	shr.s32 	%r158, %r157, 1;
	shl.b32 	%r159, %r158, 20;
	add.s32 	%r160, %r62, %r159;
	mov.b64 	%fd176, {%r61, %r160};
	sub.s32 	%r161, %r60, %r158;
	shl.b32 	%r162, %r161, 20;
	add.s32 	%r163, %r162, 1072693248;
	mov.b32 	%r164, 0;
	mov.b64 	%fd177, {%r164, %r163};
	mul.f64 	%fd199, %fd177, %fd176;
$L__BB2_30:
	ld.param.u64 	%rd33, [_Z19asian_option_kernelPdS_S_S_S_S_iiiy_param_5];
	cvt.rn.f64.s32 	%fd178, %r63;
	div.rn.f64 	%fd179, %fd198, %fd178;
	mul.f64 	%fd180, %fd179, %fd199;
	cvta.to.global.u64 	%rd30, %rd33;
	shl.b64 	%rd31, %rd2, 3;
	add.s64 	%rd32, %rd30, %rd31;
	st.global.f64 	[%rd32], %fd180;
$L__BB2_31:
	ret;

}
	// .globl	_Z21barrier_option_kernelPdS_S_S_S_S_S_Piiiiy
.visible .entry _Z21barrier_option_kernelPdS_S_S_S_S_S_Piiiiy(
	.param .u64 .ptr .align 1 _Z21barrier_option_kernelPdS_S_S_S_S_S_Piiiiy_param_0,
	.param .u64 .ptr .align 1 _Z21barrier_option_kernelPdS_S_S_S_S_S_Piiiiy_param_1,
	.param .u64 .ptr .align 1 _Z21barrier_option_kernelPdS_S_S_S_S_S_Piiiiy_param_2,
	.param .u64 .ptr .align 1 _Z21barrier_option_kernelPdS_S_S_S_S_S_Piiiiy_param_3,
	.param .u64 .ptr .align 1 _Z21barrier_option_kernelPdS_S_S_S_S_S_Piiiiy_param_4,
	.param .u64 .ptr .align 1 _Z21barrier_option_kernelPdS_S_S_S_S_S_Piiiiy_param_5,
	.param .u64 .ptr .align 1 _Z21barrier_option_kernelPdS_S_S_S_S_S_Piiiiy_param_6,
	.param .u64 .ptr .align 1 _Z21barrier_option_kernelPdS_S_S_S_S_S_Piiiiy_param_7,
	.param .u32 _Z21barrier_option_kernelPdS_S_S_S_S_S_Piiiiy_param_8,
	.param .u32 _Z21barrier_option_kernelPdS_S_S_S_S_S_Piiiiy_param_9,
	.param .u32 _Z21barrier_option_kernelPdS_S_S_S_S_S_Piiiiy_param_10,
	.param .u64 _Z21barrier_option_kernelPdS_S_S_S_S_S_Piiiiy_param_11
)
{
	.reg .pred 	%p<41>;
	.reg .b16 	%rs<13>;
	.reg .b32 	%r<198>;
	.reg .b32 	%f<5>;
	.reg .b64 	%rd<41>;
	.reg .b64 	%fd<204>;

	ld.param.u64 	%rd4, [_Z21barrier_option_kernelPdS_S_S_S_S_S_Piiiiy_param_0];
	ld.param.u64 	%rd5, [_Z21barrier_option_kernelPdS_S_S_S_S_S_Piiiiy_param_1];
	ld.param.u64 	%rd6, [_Z21barrier_option_kernelPdS_S_S_S_S_S_Piiiiy_param_2];
	ld.param.u64 	%rd7, [_Z21barrier_option_kernelPdS_S_S_S_S_S_Piiiiy_param_3];
	ld.param.u64 	%rd8, [_Z21barrier_option_kernelPdS_S_S_S_S_S_Piiiiy_param_4];
	ld.param.u64 	%rd9, [_Z21barrier_option_kernelPdS_S_S_S_S_S_Piiiiy_param_5];
	ld.param.u64 	%rd11, [_Z21barrier_option_kernelPdS_S_S_S_S_S_Piiiiy_param_7];
	ld.param.u32 	%r66, [_Z21barrier_option_kernelPdS_S_S_S_S_S_Piiiiy_param_8];
	ld.param.u32 	%r64, [_Z21barrier_option_kernelPdS_S_S_S_S_S_Piiiiy_param_9];
	ld.param.u64 	%rd12, [_Z21barrier_option_kernelPdS_S_S_S_S_S_Piiiiy_param_11];
	mov.u32 	%r67, %ctaid.x;
	mov.u32 	%r68, %ntid.x;
	mov.u32 	%r69, %tid.x;
	mad.lo.s32 	%r1, %r67, %r68, %r69;
	setp.ge.s32 	%p1, %r1, %r66;
	@%p1 bra 	$L__BB3_33;
	cvta.to.global.u64 	%rd13, %rd4;
	cvta.to.global.u64 	%rd14, %rd5;
	cvta.to.global.u64 	%rd15, %rd6;
	cvta.to.global.u64 	%rd16, %rd7;
	cvta.to.global.u64 	%rd17, %rd8;
	cvta.to.global.u64 	%rd1, %rd9;
	cvta.to.global.u64 	%rd2, %rd11;
	cvt.s64.s32 	%rd3, %r1;
	add.s64 	%rd18, %rd12, %rd3;
	cvt.u32.u64 	%r70, %rd18;
	xor.b32  	%r71, %r70, -1429050551;
	mul.lo.s32 	%r2, %r71, 1099087573;
	{ .reg .b32 tmp; mov.b64 {tmp, %r72}, %rd18; }
	xor.b32  	%r3, %r72, -136515619;
	mul.wide.s32 	%rd19, %r1, 8;
	add.s64 	%rd20, %rd13, %rd19;
	ld.global.f64 	%fd1, [%rd20];
	add.s64 	%rd21, %rd14, %rd19;
	ld.global.f64 	%fd2, [%rd21];
	add.s64 	%rd22, %rd15, %rd19;
	ld.global.f64 	%fd3, [%rd22];
	add.s64 	%rd23, %rd16, %rd19;
	ld.global.f64 	%fd4, [%rd23];
	add.s64 	%rd24, %rd17, %rd19;
	ld.global.f64 	%fd5, [%rd24];
	setp.lt.s32 	%p2, %r64, 1;
	mov.f64 	%fd202, 0d0000000000000000;
	@%p2 bra 	$L__BB3_29;
	ld.param.u32 	%r166, [_Z21barrier_option_kernelPdS_S_S_S_S_S_Piiiiy_param_10];
	shl.b64 	%rd25, %rd3, 2;
	add.s64 	%rd26, %rd2, %rd25;
	ld.global.u32 	%r4, [%rd26];
	shl.b64 	%rd27, %rd3, 3;
	add.s64 	%rd28, %rd1, %rd27;
	ld.global.f64 	%fd6, [%rd28];
	setp.lt.s32 	%p3, %r166, 1;
	@%p3 bra 	$L__BB3_23;
	ld.param.u32 	%r167, [_Z21barrier_option_kernelPdS_S_S_S_S_S_Piiiiy_param_10];
	cvt.rn.f64.s32 	%fd69, %r167;
	div.rn.f64 	%fd70, %fd4, %fd69;
	mul.lo.s32 	%r75, %r3, -1703105765;
	add.s32 	%r175, %r2, 5783321;
	xor.b32  	%r191, %r75, 88675123;
	add.s32 	%r192, %r75, 521288629;
	xor.b32  	%r193, %r2, 362436069;
	add.s32 	%r194, %r2, 123456789;
	add.s32 	%r76, %r2, %r75;
	add.s32 	%r195, %r76, 6615241;
	sqrt.rn.f64 	%fd71, %fd70;
	mul.f64 	%fd7, %fd6, %fd71;
	mul.f64 	%fd72, %fd6, 0dBFE0000000000000;
	fma.rn.f64 	%fd73, %fd6, %fd72, %fd5;
	mul.f64 	%fd8, %fd70, %fd73;
	mov.b32 	%r77, 1127219200;
	mov.b32 	%r78, -2147483648;
	mov.b64 	%fd9, {%r78, %r77};
	mov.f64 	%fd202, 0d0000000000000000;
	mov.b32 	%r169, 0;
	mov.f64 	%fd195, %fd202;
	mov.u32 	%r184, %r169;
$L__BB3_4:
	mov.b16 	%rs11, 0;
	mov.b32 	%r177, 0;
	mov.f64 	%fd188, %fd1;
	mov.u32 	%r183, %r175;
$L__BB3_5:
	setp.eq.s32 	%p10, %r184, 1;
	mov.b32 	%r184, 0;
	mov.f64 	%fd196, %fd195;
	@%p10 bra 	$L__BB3_16;
	shr.u32 	%r82, %r194, 2;
	xor.b32  	%r83, %r82, %r194;
	shl.b32 	%r84, %r183, 4;
	shl.b32 	%r85, %r83, 1;
	xor.b32  	%r86, %r84, %r85;
	xor.b32  	%r87, %r86, %r183;
	xor.b32  	%r27, %r87, %r83;
	add.s32 	%r88, %r195, %r27;
	add.s32 	%r89, %r88, 362437;
	shr.u32 	%r90, %r193, 2;
	xor.b32  	%r91, %r90, %r193;
	shl.b32 	%r92, %r27, 4;
	shl.b32 	%r93, %r91, 1;
	xor.b32  	%r94, %r93, %r92;
	xor.b32  	%r95, %r94, %r91;
	xor.b32  	%r28, %r95, %r27;
	add.s32 	%r96, %r195, %r28;
	add.s32 	%r97, %r96, 724874;
	shr.u32 	%r98, %r192, 2;
	xor.b32  	%r99, %r98, %r192;
	shl.b32 	%r100, %r28, 4;
	shl.b32 	%r101, %r99, 1;
	xor.b32  	%r102, %r101, %r100;
	xor.b32  	%r103, %r102, %r99;
	xor.b32  	%r29, %r103, %r28;
	add.s32 	%r104, %r195, %r29;
	add.s32 	%r105, %r104, 1087311;
	shr.u32 	%r106, %r191, 2;
	xor.b32  	%r107, %r106, %r191;
	shl.b32 	%r108, %r29, 4;
	shl.b32 	%r109, %r107, 1;
	xor.b32  	%r110, %r109, %r108;
	xor.b32  	%r111, %r110, %r107;
	xor.b32  	%r175, %r111, %r29;
	add.s32 	%r195, %r195, 1449748;
	add.s32 	%r112, %r175, %r195;
	cvt.u64.u32 	%rd29, %r89;
	mul.wide.u32 	%rd30, %r97, 2097152;
	xor.b64  	%rd31, %rd30, %rd29;
	cvt.rn.f64.u64 	%fd74, %rd31;
	fma.rn.f64 	%fd190, %fd74, 0d3CA0000000000000, 0d3C90000000000000;
	cvt.u64.u32 	%rd32, %r105;
	mul.wide.u32 	%rd33, %r112, 2097152;
	xor.b64  	%rd34, %rd33, %rd32;
	cvt.rn.f64.u64 	%fd75, %rd34;
	fma.rn.f64 	%fd15, %fd75, 0d3CB0000000000000, 0d3CA0000000000000;
	{
	.reg .b32 %temp; 
	mov.b64 	{%temp, %r185}, %fd190;
	}
	{
	.reg .b32 %temp; 
	mov.b64 	{%r186, %temp}, %fd190;
	}
	setp.gt.s32 	%p11, %r185, 1048575;
	mov.b32 	%r187, -1023;
	@%p11 bra 	$L__BB3_8;
	mul.f64 	%fd190, %fd190, 0d4350000000000000;
	{
	.reg .b32 %temp; 
	mov.b64 	{%temp, %r185}, %fd190;
	}
	{
	.reg .b32 %temp; 
	mov.b64 	{%r186, %temp}, %fd190;
	}
	mov.b32 	%r187, -1077;
$L__BB3_8:
	add.s32 	%r114, %r185, -1;
	setp.lt.u32 	%p12, %r114, 2146435071;
	@%p12 bra 	$L__BB3_10;
	fma.rn.f64 	%fd76, %fd190, 0d7FF0000000000000, 0d7FF0000000000000;
	{
	.reg .b32 %temp; 
	mov.b64 	{%temp, %r115}, %fd190;
	}
	and.b32  	%r116, %r115, 2147483647;
	setp.eq.s32 	%p13, %r116, 0;
	selp.f64 	%fd192, 0dFFF0000000000000, %fd76, %p13;
	bra.uni 	$L__BB3_13;
$L__BB3_10:
	shr.u32 	%r117, %r185, 20;
	add.s32 	%r188, %r187, %r117;
	and.b32  	%r118, %r185, 1048575;
	or.b32  	%r119, %r118, 1072693248;
	mov.b64 	%fd191, {%r186, %r119};
	setp.lt.u32 	%p14, %r119, 1073127583;
	@%p14 bra 	$L__BB3_12;
	{
	.reg .b32 %temp; 
	mov.b64 	{%r120, %temp}, %fd191;
	}
	{
	.reg .b32 %temp; 
	mov.b64 	{%temp, %r121}, %fd191;
	}
	add.s32 	%r122, %r121, -1048576;
	mov.b64 	%fd191, {%r120, %r122};
	add.s32 	%r188, %r188, 1;
$L__BB3_12:
	add.f64 	%fd77, %fd191, 0dBFF0000000000000;
	add.f64 	%fd78, %fd191, 0d3FF0000000000000;
	rcp.approx.ftz.f64 	%fd79, %fd78;
	neg.f64 	%fd80, %fd78;
	fma.rn.f64 	%fd81, %fd80, %fd79, 0d3FF0000000000000;
	fma.rn.f64 	%fd82, %fd81, %fd81, %fd81;
	fma.rn.f64 	%fd83, %fd82, %fd79, %fd79;
	mul.f64 	%fd84, %fd77, %fd83;
	fma.rn.f64 	%fd85, %fd77, %fd83, %fd84;
	mul.f64 	%fd86, %fd85, %fd85;
	fma.rn.f64 	%fd87, %fd86, 0d3EB1380B3AE80F1E, 0d3ED0EE258B7A8B04;
	fma.rn.f64 	%fd88, %fd87, %fd86, 0d3EF3B2669F02676F;
	fma.rn.f64 	%fd89, %fd88, %fd86, 0d3F1745CBA9AB0956;
	fma.rn.f64 	%fd90, %fd89, %fd86, 0d3F3C71C72D1B5154;
	fma.rn.f64 	%fd91, %fd90, %fd86, 0d3F624924923BE72D;
	fma.rn.f64 	%fd92, %fd91, %fd86, 0d3F8999999999A3C4;
	fma.rn.f64 	%fd93, %fd92, %fd86, 0d3FB5555555555554;
	sub.f64 	%fd94, %fd77, %fd85;
	add.f64 	%fd95, %fd94, %fd94;
	neg.f64 	%fd96, %fd85;
	fma.rn.f64 	%fd97, %fd96, %fd77, %fd95;
	mul.f64 	%fd98, %fd83, %fd97;
	mul.f64 	%fd99, %fd86, %fd93;
	fma.rn.f64 	%fd100, %fd99, %fd85, %fd98;
	xor.b32  	%r123, %r188, -2147483648;
	mov.b32 	%r124, 1127219200;
	mov.b64 	%fd101, {%r123, %r124};
	sub.f64 	%fd102, %fd101, %fd9;
	fma.rn.f64 	%fd103, %fd102, 0d3FE62E42FEFA39EF, %fd85;
	fma.rn.f64 	%fd104, %fd102, 0dBFE62E42FEFA39EF, %fd103;
	sub.f64 	%fd105, %fd104, %fd85;
	sub.f64 	%fd106, %fd100, %fd105;
	fma.rn.f64 	%fd107, %fd102, 0d3C7ABC9E3B39803F, %fd106;
	add.f64 	%fd192, %fd103, %fd107;
$L__BB3_13:
	mul.f64 	%fd24, %fd192, 0dC000000000000000;
	{
	.reg .b32 %temp; 
	mov.b64 	{%temp, %r125}, %fd15;
	}
	shl.b32 	%r126, %r125, 1;
	setp.gt.u32 	%p15, %r126, -2038431744;
	mov.f64 	%fd108, 0d0000000000000000;
	mul.rn.f64 	%fd109, %fd15, %fd108;
	selp.f64 	%fd25, %fd109, %fd15, %p15;
	{
	.reg .b32 %temp; 
	mov.b64 	{%r127, %temp}, %fd25;
	}
	{
	.reg .b32 %temp; 
	mov.b64 	{%temp, %r128}, %fd25;
	}
	add.s32 	%r129, %r128, 1048576;
	mov.b64 	%fd110, {%r127, %r129};
	cvt.rni.f64.f64 	%fd111, %fd110;
	cvt.rzi.s64.f64 	%rd35, %fd111;
	cvt.u32.u64 	%r130, %rd35;
	fma.rn.f64 	%fd112, %fd111, 0dBFE0000000000000, %fd25;
	mul.f64 	%fd113, %fd112, 0d3CA1A62633145C07;
	fma.rn.f64 	%fd114, %fd112, 0d400921FB54442D18, %fd113;
	mul.rn.f64 	%fd115, %fd114, %fd114;
	fma.rn.f64 	%fd116, %fd115, 0dBDA8FF8320FD8164, 0d3E21EEA7C1EF8528;
	fma.rn.f64 	%fd117, %fd116, %fd115, 0dBE927E4F8E06E6D9;
	fma.rn.f64 	%fd118, %fd117, %fd115, 0d3EFA01A019DDBCE9;
	fma.rn.f64 	%fd119, %fd118, %fd115, 0dBF56C16C16C15D47;
	fma.rn.f64 	%fd120, %fd119, %fd115, 0d3FA5555555555551;
	fma.rn.f64 	%fd121, %fd120, %fd115, 0dBFE0000000000000;
	fma.rn.f64 	%fd122, %fd121, %fd115, 0d3FF0000000000000;
	fma.rn.f64 	%fd123, %fd115, 0d3DE5DB65F9785EBA, 0dBE5AE5F12CB0D246;
	fma.rn.f64 	%fd124, %fd123, %fd115, 0d3EC71DE369ACE392;
	fma.rn.f64 	%fd125, %fd124, %fd115, 0dBF2A01A019DB62A1;
	fma.rn.f64 	%fd126, %fd125, %fd115, 0d3F81111111110818;
	fma.rn.f64 	%fd127, %fd126, %fd115, 0dBFC5555555555554;
	fma.rn.f64 	%fd128, %fd127, %fd115, 0d0000000000000000;
	fma.rn.f64 	%fd129, %fd128, %fd114, %fd114;
	and.b64  	%rd36, %rd35, 1;
	setp.eq.b64 	%p16, %rd36, 1;
	{
	.reg .b32 %temp; 
	mov.b64 	{%temp, %r131}, %fd129;
	}
	{
	.reg .b32 %temp; 
	mov.b64 	{%r132, %temp}, %fd129;
	}
	xor.b32  	%r133, %r131, -2147483648;
	mov.b64 	%fd130, {%r132, %r133};
	selp.f64 	%fd193, %fd122, %fd129, %p16;
	selp.f64 	%fd194, %fd130, %fd122, %p16;
	and.b32  	%r134, %r130, 2;
	setp.eq.s32 	%p17, %r134, 0;
	@%p17 bra 	$L__BB3_15;
	{
	.reg .b32 %temp; 
	mov.b64 	{%temp, %r135}, %fd193;
	}
	{
	.reg .b32 %temp; 
	mov.b64 	{%r136, %temp}, %fd193;
	}
	xor.b32  	%r137, %r135, -2147483648;
	mov.b64 	%fd193, {%r136, %r137};
	{
	.reg .b32 %temp; 
	mov.b64 	{%temp, %r138}, %fd194;
	}
	{
	.reg .b32 %temp; 
	mov.b64 	{%r139, %temp}, %fd194;
	}
	xor.b32  	%r140, %r138, -2147483648;
	mov.b64 	%fd194, {%r139, %r140};
$L__BB3_15:
	sqrt.rn.f64 	%fd131, %fd24;
	mov.f64 	%fd132, 0d0000000000000000;
	add.rn.f64 	%fd133, %fd194, %fd132;
	cvt.rzi.f64.f64 	%fd134, %fd25;
	setp.eq.f64 	%p18, %fd25, %fd134;
	mul.rn.f64 	%fd135, %fd25, %fd132;
	selp.f64 	%fd136, %fd135, %fd193, %p18;
	mul.f64 	%fd196, %fd131, %fd136;
	mul.f64 	%fd195, %fd131, %fd133;
	mov.b32 	%r184, 1;
	mov.u32 	%r191, %r29;
	mov.u32 	%r192, %r28;
	mov.u32 	%r193, %r27;
	mov.u32 	%r194, %r183;
$L__BB3_16:
	fma.rn.f64 	%fd36, %fd7, %fd196, %fd8;
	fma.rn.f64 	%fd137, %fd36, 0d3FF71547652B82FE, 0d4338000000000000;
	{
	.reg .b32 %temp; 
	mov.b64 	{%r49, %temp}, %fd137;
	}
	mov.f64 	%fd138, 0dC338000000000000;
	add.rn.f64 	%fd139, %fd137, %fd138;
	fma.rn.f64 	%fd140, %fd139, 0dBFE62E42FEFA39EF, %fd36;
	fma.rn.f64 	%fd141, %fd139, 0dBC7ABC9E3B39803F, %fd140;
	fma.rn.f64 	%fd142, %fd141, 0d3E5ADE1569CE2BDF, 0d3E928AF3FCA213EA;
	fma.rn.f64 	%fd143, %fd142, %fd141, 0d3EC71DEE62401315;
	fma.rn.f64 	%fd144, %fd143, %fd141, 0d3EFA01997C89EB71;
	fma.rn.f64 	%fd145, %fd144, %fd141, 0d3F2A01A014761F65;
	fma.rn.f64 	%fd146, %fd145, %fd141, 0d3F56C16C1852B7AF;
	fma.rn.f64 	%fd147, %fd146, %fd141, 0d3F81111111122322;
	fma.rn.f64 	%fd148, %fd147, %fd141, 0d3FA55555555502A1;
	fma.rn.f64 	%fd149, %fd148, %fd141, 0d3FC5555555555511;
	fma.rn.f64 	%fd150, %fd149, %fd141, 0d3FE000000000000B;
	fma.rn.f64 	%fd151, %fd150, %fd141, 0d3FF0000000000000;
	fma.rn.f64 	%fd152, %fd151, %fd141, 0d3FF0000000000000;
	{
	.reg .b32 %temp; 
	mov.b64 	{%r50, %temp}, %fd152;
	}
	{
	.reg .b32 %temp; 
	mov.b64 	{%temp, %r51}, %fd152;
	}
	shl.b32 	%r142, %r49, 20;
	add.s32 	%r143, %r142, %r51;
	mov.b64 	%fd197, {%r50, %r143};
	{
	.reg .b32 %temp; 
	mov.b64 	{%temp, %r144}, %fd36;
	}
	mov.b32 	%f3, %r144;
	abs.f32 	%f1, %f3;
	setp.lt.f32 	%p19, %f1, 0f4086232B;
	@%p19 bra 	$L__BB3_19;
	setp.lt.f64 	%p20, %fd36, 0d0000000000000000;
	add.f64 	%fd153, %fd36, 0d7FF0000000000000;
	selp.f64 	%fd197, 0d0000000000000000, %fd153, %p20;
	setp.geu.f32 	%p21, %f1, 0f40874800;
	@%p21 bra 	$L__BB3_19;
	shr.u32 	%r145, %r49, 31;
	add.s32 	%r146, %r49, %r145;
	shr.s32 	%r147, %r146, 1;
	shl.b32 	%r148, %r147, 20;
	add.s32 	%r149, %r51, %r148;
	mov.b64 	%fd154, {%r50, %r149};
	sub.s32 	%r150, %r49, %r147;
	shl.b32 	%r151, %r150, 20;
	add.s32 	%r152, %r151, 1072693248;
	mov.b32 	%r153, 0;
	mov.b64 	%fd155, {%r153, %r152};
	mul.f64 	%fd197, %fd155, %fd154;
$L__BB3_19:
	setp.eq.s32 	%p22, %r4, 0;
	mul.f64 	%fd188, %fd188, %fd197;
	setp.ge.f64 	%p23, %fd188, %fd3;
	and.pred  	%p24, %p22, %p23;
	mov.b16 	%rs12, 1;
	@%p24 bra 	$L__BB3_22;
	setp.eq.s32 	%p25, %r4, 1;
	setp.le.f64 	%p26, %fd188, %fd3;
	and.pred  	%p27, %p25, %p26;
	@%p27 bra 	$L__BB3_22;
	ld.param.u32 	%r168, [_Z21barrier_option_kernelPdS_S_S_S_S_S_Piiiiy_param_10];
	setp.ge.f64 	%p29, %fd188, %fd3;
	setp.eq.s32 	%p30, %r4, 3;
	setp.eq.s32 	%p31, %r4, 2;
	selp.b16 	%rs7, 1, %rs11, %p26;
	selp.b16 	%rs8, %rs7, %rs11, %p30;
	selp.b16 	%rs9, 1, %rs8, %p29;
	selp.b16 	%rs11, %rs9, %rs8, %p31;
	add.s32 	%r177, %r177, 1;
	setp.ne.s32 	%p32, %r177, %r168;
	mov.u32 	%r183, %r175;
	mov.u16 	%rs12, %rs11;
	@%p32 bra 	$L__BB3_5;
$L__BB3_22:
	setp.gt.s32 	%p33, %r4, 1;
	setp.lt.s32 	%p34, %r4, 2;
	and.b16  	%rs10, %rs12, 255;
	setp.eq.s16 	%p35, %rs10, 0;
	setp.ne.s16 	%p36, %rs10, 0;
	sub.f64 	%fd157, %fd188, %fd2;
	max.f64 	%fd158, %fd157, 0d0000000000000000;
	selp.f64 	%fd159, %fd158, 0d0000000000000000, %p36;
	selp.f64 	%fd160, %fd159, 0d0000000000000000, %p33;
	selp.f64 	%fd161, %fd158, %fd160, %p35;
	selp.f64 	%fd162, %fd161, %fd160, %p34;
	add.f64 	%fd202, %fd202, %fd162;
	add.s32 	%r169, %r169, 1;
	setp.eq.s32 	%p37, %r169, %r64;
	@%p37 bra 	$L__BB3_29;
	bra.uni 	$L__BB3_4;
$L__BB3_23:
	and.b32  	%r54, %r64, 3;
	setp.lt.u32 	%p4, %r64, 4;
	mov.f64 	%fd202, 0d0000000000000000;
	@%p4 bra 	$L__BB3_26;
	setp.lt.s32 	%p5, %r4, 2;
	sub.f64 	%fd61, %fd1, %fd2;
	max.f64 	%fd62, %fd61, 0d0000000000000000;
	selp.f64 	%fd43, %fd62, 0d0000000000000000, %p5;
	and.b32  	%r73, %r64, 2147483644;
	neg.s32 	%r196, %r73;
	mov.f64 	%fd202, 0d0000000000000000;
$L__BB3_25:
	add.f64 	%fd63, %fd202, %fd43;
	add.f64 	%fd64, %fd63, %fd43;
	add.f64 	%fd65, %fd64, %fd43;
	add.f64 	%fd202, %fd65, %fd43;
	add.s32 	%r196, %r196, 4;
	setp.ne.s32 	%p6, %r196, 0;
	@%p6 bra 	$L__BB3_25;
$L__BB3_26:
	setp.eq.s32 	%p7, %r54, 0;
	@%p7 bra 	$L__BB3_29;
	setp.lt.s32 	%p8, %r4, 2;
	sub.f64 	%fd66, %fd1, %fd2;
	max.f64 	%fd67, %fd66, 0d0000000000000000;
	selp.f64 	%fd48, %fd67, 0d0000000000000000, %p8;
	neg.s32 	%r197, %r54;
$L__BB3_28:
	.pragma "nounroll";
	add.f64 	%fd202, %fd202, %fd48;
	add.s32 	%r197, %r197, 1;
	setp.ne.s32 	%p9, %r197, 0;
	@%p9 bra 	$L__BB3_28;
$L__BB3_29:
	neg.f64 	%fd163, %fd5;
	mul.f64 	%fd52, %fd4, %fd163;
	fma.rn.f64 	%fd164, %fd52, 0d3FF71547652B82FE, 0d4338000000000000;
	{
	.reg .b32 %temp; 
	mov.b64 	{%r61, %temp}, %fd164;
	}
	mov.f64 	%fd165, 0dC338000000000000;
	add.rn.f64 	%fd166, %fd164, %fd165;
	fma.rn.f64 	%fd167, %fd166, 0dBFE62E42FEFA39EF, %fd52;
	fma.rn.f64 	%fd168, %fd166, 0dBC7ABC9E3B39803F, %fd167;
	fma.rn.f64 	%fd169, %fd168, 0d3E5ADE1569CE2BDF, 0d3E928AF3FCA213EA;
	fma.rn.f64 	%fd170, %fd169, %fd168, 0d3EC71DEE62401315;
	fma.rn.f64 	%fd171, %fd170, %fd168, 0d3EFA01997C89EB71;
	fma.rn.f64 	%fd172, %fd171, %fd168, 0d3F2A01A014761F65;
	fma.rn.f64 	%fd173, %fd172, %fd168, 0d3F56C16C1852B7AF;
	fma.rn.f64 	%fd174, %fd173, %fd168, 0d3F81111111122322;
	fma.rn.f64 	%fd175, %fd174, %fd168, 0d3FA55555555502A1;
	fma.rn.f64 	%fd176, %fd175, %fd168, 0d3FC5555555555511;
	fma.rn.f64 	%fd177, %fd176, %fd168, 0d3FE000000000000B;
	fma.rn.f64 	%fd178, %fd177, %fd168, 0d3FF0000000000000;
	fma.rn.f64 	%fd179, %fd178, %fd168, 0d3FF0000000000000;
	{
	.reg .b32 %temp; 
	mov.b64 	{%r62, %temp}, %fd179;
	}
	{
	.reg .b32 %temp; 
	mov.b64 	{%temp, %r63}, %fd179;
	}
	shl.b32 	%r154, %r61, 20;
	add.s32 	%r155, %r154, %r63;
	mov.b64 	%fd203, {%r62, %r155};
	{
	.reg .b32 %temp; 
	mov.b64 	{%temp, %r156}, %fd52;
	}
	mov.b32 	%f4, %r156;
	abs.f32 	%f2, %f4;
	setp.lt.f32 	%p38, %f2, 0f4086232B;
	@%p38 bra 	$L__BB3_32;
	setp.lt.f64 	%p39, %fd52, 0d0000000000000000;
	add.f64 	%fd180, %fd52, 0d7FF0000000000000;
	selp.f64 	%fd203, 0d0000000000000000, %fd180, %p39;
	setp.geu.f32 	%p40, %f2, 0f40874800;
	@%p40 bra 	$L__BB3_32;
	shr.u32 	%r157, %r61, 31;
	add.s32 	%r158, %r61, %r157;
	shr.s32 	%r159, %r158, 1;
	shl.b32 	%r160, %r159, 20;
	add.s32 	%r161, %r63, %r160;
	mov.b64 	%fd181, {%r62, %r161};
	sub.s32 	%r162, %r61, %r159;
	shl.b32 	%r163, %r162, 20;
	add.s32 	%r164, %r163, 1072693248;
	mov.b32 	%r165, 0;
	mov.b64 	%fd182, {%r165, %r164};
	mul.f64 	%fd203, %fd182, %fd181;
$L__BB3_32:
	ld.param.u64 	%rd40, [_Z21barrier_option_kernelPdS_S_S_S_S_S_Piiiiy_param_6];
	cvt.rn.f64.s32 	%fd183, %r64;
	div.rn.f64 	%fd184, %fd202, %fd183;
	mul.f64 	%fd185, %fd184, %fd203;
	cvta.to.global.u64 	%rd37, %rd40;
	shl.b64 	%rd38, %rd3, 3;
	add.s64 	%rd39, %rd37, %rd38;
	st.global.f64 	[%rd39], %fd185;
$L__BB3_33:
	ret;

}
	// .globl	_Z25implied_volatility_kernelPdS_S_S_S_S_Piidi
.visible .entry _Z25implied_volatility_kernelPdS_S_S_S_S_Piidi(
	.param .u64 .ptr .align 1 _Z25implied_volatility_kernelPdS_S_S_S_S_Piidi_param_0,
	.param .u64 .ptr .align 1 _Z25implied_volatility_kernelPdS_S_S_S_S_Piidi_param_1,
	.param .u64 .ptr .align 1 _Z25implied_volatility_kernelPdS_S_S_S_S_Piidi_param_2,
	.param .u64 .ptr .align 1 _Z25implied_volatility_kernelPdS_S_S_S_S_Piidi_param_3,
	.param .u64 .ptr .align 1 _Z25implied_volatility_kernelPdS_S_S_S_S_Piidi_param_4,
	.param .u64 .ptr .align 1 _Z25implied_volatility_kernelPdS_S_S_S_S_Piidi_param_5,
	.param .u64 .ptr .align 1 _Z25implied_volatility_kernelPdS_S_S_S_S_Piidi_param_6,
	.param .u32 _Z25implied_volatility_kernelPdS_S_S_S_S_Piidi_param_7,
	.param .f64 _Z25implied_volatility_kernelPdS_S_S_S_S_Piidi_param_8,
	.param .u32 _Z25implied_volatility_kernelPdS_S_S_S_S_Piidi_param_9
)
{
	.reg .pred 	%p<28>;
	.reg .b32 	%r<72>;
	.reg .b32 	%f<21>;
	.reg .b64 	%rd<26>;
	.reg .b64 	%fd<433>;

	ld.param.u64 	%rd3, [_Z25implied_volatility_kernelPdS_S_S_S_S_Piidi_param_0];
	ld.param.u64 	%rd4, [_Z25implied_volatility_kernelPdS_S_S_S_S_Piidi_param_1];
	ld.param.u64 	%rd5, [_Z25implied_volatility_kernelPdS_S_S_S_S_Piidi_param_2];
	ld.param.u64 	%rd6, [_Z25implied_volatility_kernelPdS_S_S_S_S_Piidi_param_3];
	ld.param.u64 	%rd7, [_Z25implied_volatility_kernelPdS_S_S_S_S_Piidi_param_4];
	ld.param.u64 	%rd9, [_Z25implied_volatility_kernelPdS_S_S_S_S_Piidi_param_6];
	ld.param.u32 	%r12, [_Z25implied_volatility_kernelPdS_S_S_S_S_Piidi_param_7];
	ld.param.u32 	%r11, [_Z25implied_volatility_kernelPdS_S_S_S_S_Piidi_param_9];
	mov.u32 	%r13, %ctaid.x;
	mov.u32 	%r14, %ntid.x;
	mov.u32 	%r15, %tid.x;
	mad.lo.s32 	%r1, %r13, %r14, %r15;
	setp.ge.s32 	%p1, %r1, %r12;
	@%p1 bra 	$L__BB4_23;
	cvta.to.global.u64 	%rd10, %rd3;
	cvta.to.global.u64 	%rd11, %rd4;
	cvta.to.global.u64 	%rd12, %rd5;
	cvta.to.global.u64 	%rd13, %rd6;
	cvta.to.global.u64 	%rd14, %rd7;
	cvta.to.global.u64 	%rd15, %rd9;
	mul.wide.s32 	%rd16, %r1, 8;
	add.s64 	%rd17, %rd10, %rd16;
	ld.global.f64 	%fd1, [%rd17];
	add.s64 	%rd1, %rd11, %rd16;
	add.s64 	%rd18, %rd12, %rd16;
	ld.global.f64 	%fd2, [%rd18];
	add.s64 	%rd19, %rd13, %rd16;
	ld.global.f64 	%fd3, [%rd19];
	add.s64 	%rd20, %rd14, %rd16;
	ld.global.f64 	%fd4, [%rd20];
	mul.wide.s32 	%rd21, %r1, 4;
	add.s64 	%rd2, %rd15, %rd21;
	setp.lt.s32 	%p2, %r11, 1;
	mov.f64 	%fd432, 0d3FC999999999999A;
	@%p2 bra 	$L__BB4_22;
	ld.global.f64 	%fd36, [%rd1];
	ld.global.u32 	%r2, [%rd2];
	sub.f64 	%fd37, %fd36, %fd1;
	max.f64 	%fd5, %fd37, 0d0000000000000000;
	div.rn.f64 	%fd38, %fd1, %fd36;
	{
	.reg .b32 %temp; 
	mov.b64 	{%temp, %r17}, %fd38;
	}
	{
	.reg .b32 %temp; 
	mov.b64 	{%r18, %temp}, %fd38;
	}
	setp.lt.s32 	%p3, %r17, 1048576;
	mul.f64 	%fd39, %fd38, 0d4350000000000000;
	{
	.reg .b32 %temp; 
	mov.b64 	{%temp, %r19}, %fd39;
	}
	{
	.reg .b32 %temp; 
	mov.b64 	{%r20, %temp}, %fd39;
	}
	mov.b32 	%r21, 1127219200;
	mov.b32 	%r22, -2147483648;
	mov.b64 	%fd6, {%r22, %r21};
	sqrt.rn.f64 	%fd7, %fd2;
	neg.f64 	%fd40, %fd3;
	mul.f64 	%fd41, %fd2, %fd40;
	fma.rn.f64 	%fd42, %fd41, 0d3FF71547652B82FE, 0d4338000000000000;
	{
	.reg .b32 %temp; 
	mov.b64 	{%r23, %temp}, %fd42;
	}
	mov.f64 	%fd43, 0dC338000000000000;
	add.rn.f64 	%fd44, %fd42, %fd43;
	fma.rn.f64 	%fd45, %fd44, 0dBFE62E42FEFA39EF, %fd41;
	fma.rn.f64 	%fd46, %fd44, 0dBC7ABC9E3B39803F, %fd45;
	fma.rn.f64 	%fd47, %fd46, 0d3E5ADE1569CE2BDF, 0d3E928AF3FCA213EA;
	fma.rn.f64 	%fd48, %fd47, %fd46, 0d3EC71DEE62401315;
	fma.rn.f64 	%fd49, %fd48, %fd46, 0d3EFA01997C89EB71;
	fma.rn.f64 	%fd50, %fd49, %fd46, 0d3F2A01A014761F65;
	fma.rn.f64 	%fd51, %fd50, %fd46, 0d3F56C16C1852B7AF;
	fma.rn.f64 	%fd52, %fd51, %fd46, 0d3F81111111122322;
	fma.rn.f64 	%fd53, %fd52, %fd46, 0d3FA55555555502A1;
	fma.rn.f64 	%fd54, %fd53, %fd46, 0d3FC5555555555511;
	fma.rn.f64 	%fd55, %fd54, %fd46, 0d3FE000000000000B;
	fma.rn.f64 	%fd56, %fd55, %fd46, 0d3FF0000000000000;
	fma.rn.f64 	%fd57, %fd56, %fd46, 0d3FF0000000000000;
	{
	.reg .b32 %temp; 
	mov.b64 	{%r24, %temp}, %fd57;
	}
	{
	.reg .b32 %temp; 
	mov.b64 	{%temp, %r25}, %fd57;
	}
	shl.b32 	%r26, %r23, 20;
	add.s32 	%r27, %r26, %r25;
	mov.b64 	%fd58, {%r24, %r27};
	{
	.reg .b32 %temp; 
	mov.b64 	{%temp, %r28}, %fd41;
	}
	mov.b32 	%f2, %r28;
	abs.f32 	%f3, %f2;
	setp.lt.f32 	%p4, %f3, 0f4086232B;
	setp.lt.f64 	%p5, %fd41, 0d0000000000000000;
	add.f64 	%fd59, %fd41, 0d7FF0000000000000;
	selp.f64 	%fd60, 0d0000000000000000, %fd59, %p5;
	setp.geu.f32 	%p6, %f3, 0f40874800;
	shr.u32 	%r29, %r23, 31;
	add.s32 	%r30, %r23, %r29;
	shr.s32 	%r31, %r30, 1;
	shl.b32 	%r32, %r31, 20;
	add.s32 	%r33, %r25, %r32;
	mov.b64 	%fd61, {%r24, %r33};
	sub.s32 	%r34, %r23, %r31;
	shl.b32 	%r35, %r34, 20;
	add.s32 	%r36, %r35, 1072693248;
	mov.b32 	%r71, 0;
	mov.b64 	%fd62, {%r71, %r36};
	mul.f64 	%fd63, %fd62, %fd61;
	sub.f64 	%fd64, %fd1, %fd36;
	max.f64 	%fd8, %fd64, 0d0000000000000000;
	selp.f64 	%fd65, %fd39, %fd38, %p3;
	selp.b32 	%r37, %r19, %r17, %p3;
	selp.b32 	%r38, %r20, %r18, %p3;
	add.s32 	%r3, %r37, -1;
	fma.rn.f64 	%fd66, %fd65, 0d7FF0000000000000, 0d7FF0000000000000;
	{
	.reg .b32 %temp; 
	mov.b64 	{%temp, %r39}, %fd65;
	}
	and.b32  	%r40, %r39, 2147483647;
	setp.eq.s32 	%p7, %r40, 0;
	selp.f64 	%fd9, 0dFFF0000000000000, %fd66, %p7;
	selp.b32 	%r41, -1077, -1023, %p3;
	shr.u32 	%r42, %r37, 20;
	add.s32 	%r4, %r41, %r42;
	and.b32  	%r43, %r37, 1048575;
	or.b32  	%r5, %r43, 1072693248;
	mov.b64 	%fd10, {%r38, %r5};
	{
	.reg .b32 %temp; 
	mov.b64 	{%r44, %temp}, %fd10;
	}
	{
	.reg .b32 %temp; 
	mov.b64 	{%temp, %r45}, %fd10;
	}
	add.s32 	%r46, %r45, -1048576;
	mov.b64 	%fd11, {%r44, %r46};
	selp.f64 	%fd67, %fd60, %fd63, %p6;
	selp.f64 	%fd68, %fd58, %fd67, %p4;
	mul.f64 	%fd12, %fd36, %fd68;
	mov.f64 	%fd432, 0d3FC999999999999A;
$L__BB4_3:
	setp.eq.s32 	%p8, %r2, 0;
	@%p8 bra 	$L__BB4_8;
	setp.le.f64 	%p9, %fd2, 0d0000000000000000;
	mov.f64 	%fd428, %fd5;
	@%p9 bra 	$L__BB4_12;
	setp.gt.u32 	%p10, %r3, 2146435070;
	mov.f64 	%fd426, %fd9;
	@%p10 bra 	$L__BB4_7;
	setp.gt.u32 	%p11, %r5, 1073127582;
	selp.f64 	%fd69, %fd11, %fd10, %p11;
	selp.u32 	%r47, 1, 0, %p11;
	add.s32 	%r48, %r4, %r47;
	add.f64 	%fd70, %fd69, 0dBFF0000000000000;
	add.f64 	%fd71, %fd69, 0d3FF0000000000000;
	rcp.approx.ftz.f64 	%fd72, %fd71;
	neg.f64 	%fd73, %fd71;
	fma.rn.f64 	%fd74, %fd73, %fd72, 0d3FF0000000000000;
	fma.rn.f64 	%fd75, %fd74, %fd74, %fd74;
	fma.rn.f64 	%fd76, %fd75, %fd72, %fd72;
	mul.f64 	%fd77, %fd70, %fd76;
	fma.rn.f64 	%fd78, %fd70, %fd76, %fd77;
	mul.f64 	%fd79, %fd78, %fd78;
	fma.rn.f64 	%fd80, %fd79, 0d3EB1380B3AE80F1E, 0d3ED0EE258B7A8B04;
	fma.rn.f64 	%fd81, %fd80, %fd79, 0d3EF3B2669F02676F;
	fma.rn.f64 	%fd82, %fd81, %fd79, 0d3F1745CBA9AB0956;
	fma.rn.f64 	%fd83, %fd82, %fd79, 0d3F3C71C72D1B5154;
	fma.rn.f64 	%fd84, %fd83, %fd79, 0d3F624924923BE72D;
	fma.rn.f64 	%fd85, %fd84, %fd79, 0d3F8999999999A3C4;
	fma.rn.f64 	%fd86, %fd85, %fd79, 0d3FB5555555555554;
	sub.f64 	%fd87, %fd70, %fd78;
	add.f64 	%fd88, %fd87, %fd87;
	neg.f64 	%fd89, %fd78;
	fma.rn.f64 	%fd90, %fd89, %fd70, %fd88;
	mul.f64 	%fd91, %fd76, %fd90;
	mul.f64 	%fd92, %fd79, %fd86;
	fma.rn.f64 	%fd93, %fd92, %fd78, %fd91;
	xor.b32  	%r49, %r48, -2147483648;
	mov.b32 	%r50, 1127219200;
	mov.b64 	%fd94, {%r49, %r50};
	sub.f64 	%fd95, %fd94, %fd6;
	fma.rn.f64 	%fd96, %fd95, 0d3FE62E42FEFA39EF, %fd78;
	fma.rn.f64 	%fd97, %fd95, 0dBFE62E42FEFA39EF, %fd96;
	sub.f64 	%fd98, %fd97, %fd78;
	sub.f64 	%fd99, %fd93, %fd98;
	fma.rn.f64 	%fd100, %fd95, 0d3C7ABC9E3B39803F, %fd99;
	add.f64 	%fd426, %fd96, %fd100;
$L__BB4_7:
	mul.f64 	%fd101, %fd432, 0d3FE0000000000000;
	fma.rn.f64 	%fd102, %fd432, %fd101, %fd3;
	fma.rn.f64 	%fd103, %fd2, %fd102, %fd426;
	mul.f64 	%fd104, %fd7, %fd432;
	div.rn.f64 	%fd105, %fd103, %fd104;
	sub.f64 	%fd106, %fd105, %fd104;
	div.rn.f64 	%fd107, %fd106, 0dBFF6A09E667F3BCD;
	abs.f64 	%fd108, %fd107;
	fma.rn.f64 	%fd109, %fd108, 0dBCF0679AFBA6F279, 0d3D47088FDB46FA5F;
	fma.rn.f64 	%fd110, %fd109, %fd108, 0dBD8DF9F9B976A9B2;
	fma.rn.f64 	%fd111, %fd110, %fd108, 0d3DC7F1F5590CC332;
	fma.rn.f64 	%fd112, %fd111, %fd108, 0dBDFA28A3CD2D56C4;
	fma.rn.f64 	%fd113, %fd112, %fd108, 0d3E2485EE67835925;
	fma.rn.f64 	%fd114, %fd113, %fd108, 0dBE476DB45919F583;
	fma.rn.f64 	%fd115, %fd114, %fd108, 0d3E62D698D98C8D71;
	fma.rn.f64 	%fd116, %fd115, %fd108, 0dBE720A2C7155D5C6;
	fma.rn.f64 	%fd117, %fd116, %fd108, 0dBE41D29B37CA1397;
	fma.rn.f64 	%fd118, %fd117, %fd108, 0d3EA2EF6CC0F67A49;
	fma.rn.f64 	%fd119, %fd118, %fd108, 0dBEC102B892333B6F;
	fma.rn.f64 	%fd120, %fd119, %fd108, 0d3ECA30375BA9A84E;
	fma.rn.f64 	%fd121, %fd120, %fd108, 0d3ECAAD18DEDEA43E;
	fma.rn.f64 	%fd122, %fd121, %fd108, 0dBEFF05355BC5B225;
	fma.rn.f64 	%fd123, %fd122, %fd108, 0d3F10E37A3108BC8B;
	fma.rn.f64 	%fd124, %fd123, %fd108, 0d3EFB292D828E5CB2;
	fma.rn.f64 	%fd125, %fd124, %fd108, 0dBF4356626EBF9BFA;
	fma.rn.f64 	%fd126, %fd125, %fd108, 0d3F5BCA68F73D6AFC;
	fma.rn.f64 	%fd127, %fd126, %fd108, 0dBF2B6B69EBBC280B;
	fma.rn.f64 	%fd128, %fd127, %fd108, 0dBF9396685912A453;
	fma.rn.f64 	%fd129, %fd128, %fd108, 0d3FBA4F4E2A1ABEF8;
	fma.rn.f64 	%fd130, %fd129, %fd108, 0d3FE45F306DC9C8BB;
	fma.rn.f64 	%fd131, %fd130, %fd108, 0d3FC06EBA8214DB69;
	fma.rn.f64 	%fd132, %fd131, %fd108, %fd108;
	sub.f64 	%fd133, %fd108, %fd132;
	fma.rn.f64 	%fd134, %fd131, %fd108, %fd133;
	neg.f64 	%fd135, %fd132;
	neg.f64 	%fd136, %fd134;
	cvt.rn.f32.f64 	%f4, %fd135;
	mul.f32 	%f5, %f4, 0f3FB8AA3B;
	cvt.rni.f32.f32 	%f6, %f5;
	cvt.f64.f32 	%fd137, %f6;
	fma.rn.f64 	%fd138, %fd137, 0dBFE62E42FEFA39EF, %fd135;
	fma.rn.f64 	%fd139, %fd138, 0d3E5AE904A4741B81, 0d3E928A27F89B6999;
	fma.rn.f64 	%fd140, %fd139, %fd138, 0d3EC71DE715FF7E07;
	fma.rn.f64 	%fd141, %fd140, %fd138, 0d3EFA019A6B0AC45A;
	fma.rn.f64 	%fd142, %fd141, %fd138, 0d3F2A01A017EED94F;
	fma.rn.f64 	%fd143, %fd142, %fd138, 0d3F56C16C17F2A71B;
	fma.rn.f64 	%fd144, %fd143, %fd138, 0d3F811111111173C4;
	fma.rn.f64 	%fd145, %fd144, %fd138, 0d3FA555555555211A;
	fma.rn.f64 	%fd146, %fd145, %fd138, 0d3FC5555555555540;
	fma.rn.f64 	%fd147, %fd146, %fd138, 0d3FE0000000000005;
	mul.f64 	%fd148, %fd138, %fd147;
	fma.rn.f64 	%fd149, %fd148, %fd138, %fd136;
	add.f64 	%fd150, %fd138, %fd149;
	ex2.approx.ftz.f32 	%f7, %f6;
	cvt.f64.f32 	%fd151, %f7;
	mov.f64 	%fd152, 0d3FF0000000000000;
	sub.f64 	%fd153, %fd152, %fd151;
	neg.f64 	%fd154, %fd150;
	fma.rn.f64 	%fd155, %fd154, %fd151, %fd153;
	setp.ge.f64 	%p12, %fd108, 0d4017AFB48DC96626;
	selp.f64 	%fd156, 0d3FF0000000000000, %fd155, %p12;
	copysign.f64 	%fd157, %fd107, %fd156;
	add.f64 	%fd158, %fd157, 0d3FF0000000000000;
	mul.f64 	%fd159, %fd158, 0d3FE0000000000000;
	mul.f64 	%fd160, %fd12, %fd159;
	div.rn.f64 	%fd161, %fd105, 0dBFF6A09E667F3BCD;
	abs.f64 	%fd162, %fd161;
	fma.rn.f64 	%fd163, %fd162, 0dBCF0679AFBA6F279, 0d3D47088FDB46FA5F;
	fma.rn.f64 	%fd164, %fd163, %fd162, 0dBD8DF9F9B976A9B2;
	fma.rn.f64 	%fd165, %fd164, %fd162, 0d3DC7F1F5590CC332;
	fma.rn.f64 	%fd166, %fd165, %fd162, 0dBDFA28A3CD2D56C4;
	fma.rn.f64 	%fd167, %fd166, %fd162, 0d3E2485EE67835925;
	fma.rn.f64 	%fd168, %fd167, %fd162, 0dBE476DB45919F583;
	fma.rn.f64 	%fd169, %fd168, %fd162, 0d3E62D698D98C8D71;
	fma.rn.f64 	%fd170, %fd169, %fd162, 0dBE720A2C7155D5C6;
	fma.rn.f64 	%fd171, %fd170, %fd162, 0dBE41D29B37CA1397;
	fma.rn.f64 	%fd172, %fd171, %fd162, 0d3EA2EF6CC0F67A49;
	fma.rn.f64 	%fd173, %fd172, %fd162, 0dBEC102B892333B6F;
	fma.rn.f64 	%fd174, %fd173, %fd162, 0d3ECA30375BA9A84E;
	fma.rn.f64 	%fd175, %fd174, %fd162, 0d3ECAAD18DEDEA43E;
	fma.rn.f64 	%fd176, %fd175, %fd162, 0dBEFF05355BC5B225;
	fma.rn.f64 	%fd177, %fd176, %fd162, 0d3F10E37A3108BC8B;
	fma.rn.f64 	%fd178, %fd177, %fd162, 0d3EFB292D828E5CB2;
	fma.rn.f64 	%fd179, %fd178, %fd162, 0dBF4356626EBF9BFA;
	fma.rn.f64 	%fd180, %fd179, %fd162, 0d3F5BCA68F73D6AFC;
	fma.rn.f64 	%fd181, %fd180, %fd162, 0dBF2B6B69EBBC280B;
	fma.rn.f64 	%fd182, %fd181, %fd162, 0dBF9396685912A453;
	fma.rn.f64 	%fd183, %fd182, %fd162, 0d3FBA4F4E2A1ABEF8;
	fma.rn.f64 	%fd184, %fd183, %fd162, 0d3FE45F306DC9C8BB;
	fma.rn.f64 	%fd185, %fd184, %fd162, 0d3FC06EBA8214DB69;
	fma.rn.f64 	%fd186, %fd185, %fd162, %fd162;
	sub.f64 	%fd187, %fd162, %fd186;
	fma.rn.f64 	%fd188, %fd185, %fd162, %fd187;
	neg.f64 	%fd189, %fd186;
	neg.f64 	%fd190, %fd188;
	cvt.rn.f32.f64 	%f8, %fd189;
	mul.f32 	%f9, %f8, 0f3FB8AA3B;
	cvt.rni.f32.f32 	%f10, %f9;
	cvt.f64.f32 	%fd191, %f10;
	fma.rn.f64 	%fd192, %fd191, 0dBFE62E42FEFA39EF, %fd189;
	fma.rn.f64 	%fd193, %fd192, 0d3E5AE904A4741B81, 0d3E928A27F89B6999;
	fma.rn.f64 	%fd194, %fd193, %fd192, 0d3EC71DE715FF7E07;
	fma.rn.f64 	%fd195, %fd194, %fd192, 0d3EFA019A6B0AC45A;
	fma.rn.f64 	%fd196, %fd195, %fd192, 0d3F2A01A017EED94F;
	fma.rn.f64 	%fd197, %fd196, %fd192, 0d3F56C16C17F2A71B;
	fma.rn.f64 	%fd198, %fd197, %fd192, 0d3F811111111173C4;
	fma.rn.f64 	%fd199, %fd198, %fd192, 0d3FA555555555211A;
	fma.rn.f64 	%fd200, %fd199, %fd192, 0d3FC5555555555540;
	fma.rn.f64 	%fd201, %fd200, %fd192, 0d3FE0000000000005;
	mul.f64 	%fd202, %fd192, %fd201;
	fma.rn.f64 	%fd203, %fd202, %fd192, %fd190;
	add.f64 	%fd204, %fd192, %fd203;
	ex2.approx.ftz.f32 	%f11, %f10;
	cvt.f64.f32 	%fd205, %f11;
	sub.f64 	%fd206, %fd152, %fd205;
	neg.f64 	%fd207, %fd204;
	fma.rn.f64 	%fd208, %fd207, %fd205, %fd206;
	setp.ge.f64 	%p13, %fd162, 0d4017AFB48DC96626;
	selp.f64 	%fd209, 0d3FF0000000000000, %fd208, %p13;
	copysign.f64 	%fd210, %fd161, %fd209;
	add.f64 	%fd211, %fd210, 0d3FF0000000000000;
	mul.f64 	%fd212, %fd211, 0d3FE0000000000000;
	mul.f64 	%fd213, %fd1, %fd212;
	sub.f64 	%fd428, %fd160, %fd213;
	bra.uni 	$L__BB4_12;
$L__BB4_8:
	setp.le.f64 	%p14, %fd2, 0d0000000000000000;
	mov.f64 	%fd428, %fd8;
	@%p14 bra 	$L__BB4_12;
	setp.gt.u32 	%p15, %r3, 2146435070;
	mov.f64 	%fd427, %fd9;
	@%p15 bra 	$L__BB4_11;
	setp.gt.u32 	%p16, %r5, 1073127582;
	selp.f64 	%fd214, %fd11, %fd10, %p16;
	selp.u32 	%r51, 1, 0, %p16;
	add.s32 	%r52, %r4, %r51;
	add.f64 	%fd215, %fd214, 0dBFF0000000000000;
	add.f64 	%fd216, %fd214, 0d3FF0000000000000;
	rcp.approx.ftz.f64 	%fd217, %fd216;
	neg.f64 	%fd218, %fd216;
	fma.rn.f64 	%fd219, %fd218, %fd217, 0d3FF0000000000000;
	fma.rn.f64 	%fd220, %fd219, %fd219, %fd219;
	fma.rn.f64 	%fd221, %fd220, %fd217, %fd217;
	mul.f64 	%fd222, %fd215, %fd221;
	fma.rn.f64 	%fd223, %fd215, %fd221, %fd222;
	mul.f64 	%fd224, %fd223, %fd223;
	fma.rn.f64 	%fd225, %fd224, 0d3EB1380B3AE80F1E, 0d3ED0EE258B7A8B04;
	fma.rn.f64 	%fd226, %fd225, %fd224, 0d3EF3B2669F02676F;
	fma.rn.f64 	%fd227, %fd226, %fd224, 0d3F1745CBA9AB0956;
	fma.rn.f64 	%fd228, %fd227, %fd224, 0d3F3C71C72D1B5154;
	fma.rn.f64 	%fd229, %fd228, %fd224, 0d3F624924923BE72D;
	fma.rn.f64 	%fd230, %fd229, %fd224, 0d3F8999999999A3C4;
	fma.rn.f64 	%fd231, %fd230, %fd224, 0d3FB5555555555554;
	sub.f64 	%fd232, %fd215, %fd223;
	add.f64 	%fd233, %fd232, %fd232;
	neg.f64 	%fd234, %fd223;
	fma.rn.f64 	%fd235, %fd234, %fd215, %fd233;
	mul.f64 	%fd236, %fd221, %fd235;
	mul.f64 	%fd237, %fd224, %fd231;
	fma.rn.f64 	%fd238, %fd237, %fd223, %fd236;
	xor.b32  	%r53, %r52, -2147483648;
	mov.b32 	%r54, 1127219200;
	mov.b64 	%fd239, {%r53, %r54};
	sub.f64 	%fd240, %fd239, %fd6;
	fma.rn.f64 	%fd241, %fd240, 0d3FE62E42FEFA39EF, %fd223;
	fma.rn.f64 	%fd242, %fd240, 0dBFE62E42FEFA39EF, %fd241;
	sub.f64 	%fd243, %fd242, %fd223;
	sub.f64 	%fd244, %fd238, %fd243;
	fma.rn.f64 	%fd245, %fd240, 0d3C7ABC9E3B39803F, %fd244;
	add.f64 	%fd427, %fd241, %fd245;
$L__BB4_11:
	mul.f64 	%fd246, %fd432, 0d3FE0000000000000;
	fma.rn.f64 	%fd247, %fd432, %fd246, %fd3;
	fma.rn.f64 	%fd248, %fd2, %fd247, %fd427;
	mul.f64 	%fd249, %fd7, %fd432;
	div.rn.f64 	%fd250, %fd248, %fd249;
	sub.f64 	%fd251, %fd250, %fd249;
	div.rn.f64 	%fd252, %fd250, 0d3FF6A09E667F3BCD;
	abs.f64 	%fd253, %fd252;
	fma.rn.f64 	%fd254, %fd253, 0dBCF0679AFBA6F279, 0d3D47088FDB46FA5F;
	fma.rn.f64 	%fd255, %fd254, %fd253, 0dBD8DF9F9B976A9B2;
	fma.rn.f64 	%fd256, %fd255, %fd253, 0d3DC7F1F5590CC332;
	fma.rn.f64 	%fd257, %fd256, %fd253, 0dBDFA28A3CD2D56C4;
	fma.rn.f64 	%fd258, %fd257, %fd253, 0d3E2485EE67835925;
	fma.rn.f64 	%fd259, %fd258, %fd253, 0dBE476DB45919F583;
	fma.rn.f64 	%fd260, %fd259, %fd253, 0d3E62D698D98C8D71;
	fma.rn.f64 	%fd261, %fd260, %fd253, 0dBE720A2C7155D5C6;
	fma.rn.f64 	%fd262, %fd261, %fd253, 0dBE41D29B37CA1397;
	fma.rn.f64 	%fd263, %fd262, %fd253, 0d3EA2EF6CC0F67A49;
	fma.rn.f64 	%fd264, %fd263, %fd253, 0dBEC102B892333B6F;
	fma.rn.f64 	%fd265, %fd264, %fd253, 0d3ECA30375BA9A84E;
	fma.rn.f64 	%fd266, %fd265, %fd253, 0d3ECAAD18DEDEA43E;
	fma.rn.f64 	%fd267, %fd266, %fd253, 0dBEFF05355BC5B225;
	fma.rn.f64 	%fd268, %fd267, %fd253, 0d3F10E37A3108BC8B;
	fma.rn.f64 	%fd269, %fd268, %fd253, 0d3EFB292D828E5CB2;
	fma.rn.f64 	%fd270, %fd269, %fd253, 0dBF4356626EBF9BFA;
	fma.rn.f64 	%fd271, %fd270, %fd253, 0d3F5BCA68F73D6AFC;
	fma.rn.f64 	%fd272, %fd271, %fd253, 0dBF2B6B69EBBC280B;
	fma.rn.f64 	%fd273, %fd272, %fd253, 0dBF9396685912A453;
	fma.rn.f64 	%fd274, %fd273, %fd253, 0d3FBA4F4E2A1ABEF8;
	fma.rn.f64 	%fd275, %fd274, %fd253, 0d3FE45F306DC9C8BB;
	fma.rn.f64 	%fd276, %fd275, %fd253, 0d3FC06EBA8214DB69;
	fma.rn.f64 	%fd277, %fd276, %fd253, %fd253;
	sub.f64 	%fd278, %fd253, %fd277;
	fma.rn.f64 	%fd279, %fd276, %fd253, %fd278;
	neg.f64 	%fd280, %fd277;
	neg.f64 	%fd281, %fd279;
	cvt.rn.f32.f64 	%f12, %fd280;
	mul.f32 	%f13, %f12, 0f3FB8AA3B;
	cvt.rni.f32.f32 	%f14, %f13;
	cvt.f64.f32 	%fd282, %f14;
	fma.rn.f64 	%fd283, %fd282, 0dBFE62E42FEFA39EF, %fd280;
	fma.rn.f64 	%fd284, %fd283, 0d3E5AE904A4741B81, 0d3E928A27F89B6999;
	fma.rn.f64 	%fd285, %fd284, %fd283, 0d3EC71DE715FF7E07;
	fma.rn.f64 	%fd286, %fd285, %fd283, 0d3EFA019A6B0AC45A;
	fma.rn.f64 	%fd287, %fd286, %fd283, 0d3F2A01A017EED94F;
	fma.rn.f64 	%fd288, %fd287, %fd283, 0d3F56C16C17F2A71B;
	fma.rn.f64 	%fd289, %fd288, %fd283, 0d3F811111111173C4;
	fma.rn.f64 	%fd290, %fd289, %fd283, 0d3FA555555555211A;
	fma.rn.f64 	%fd291, %fd290, %fd283, 0d3FC5555555555540;
	fma.rn.f64 	%fd292, %fd291, %fd283, 0d3FE0000000000005;
	mul.f64 	%fd293, %fd283, %fd292;
	fma.rn.f64 	%fd294, %fd293, %fd283, %fd281;
	add.f64 	%fd295, %fd283, %fd294;
	ex2.approx.ftz.f32 	%f15, %f14;
	cvt.f64.f32 	%fd296, %f15;
	mov.f64 	%fd297, 0d3FF0000000000000;
	sub.f64 	%fd298, %fd297, %fd296;
	neg.f64 	%fd299, %fd295;
	fma.rn.f64 	%fd300, %fd299, %fd296, %fd298;
	setp.ge.f64 	%p17, %fd253, 0d4017AFB48DC96626;
	selp.f64 	%fd301, 0d3FF0000000000000, %fd300, %p17;
	copysign.f64 	%fd302, %fd252, %fd301;
	add.f64 	%fd303, %fd302, 0d3FF0000000000000;
	mul.f64 	%fd304, %fd303, 0d3FE0000000000000;
	mul.f64 	%fd305, %fd1, %fd304;
	div.rn.f64 	%fd306, %fd251, 0d3FF6A09E667F3BCD;
	abs.f64 	%fd307, %fd306;
	fma.rn.f64 	%fd308, %fd307, 0dBCF0679AFBA6F279, 0d3D47088FDB46FA5F;
	fma.rn.f64 	%fd309, %fd308, %fd307, 0dBD8DF9F9B976A9B2;
	fma.rn.f64 	%fd310, %fd309, %fd307, 0d3DC7F1F5590CC332;
	fma.rn.f64 	%fd311, %fd310, %fd307, 0dBDFA28A3CD2D56C4;
	fma.rn.f64 	%fd312, %fd311, %fd307, 0d3E2485EE67835925;
	fma.rn.f64 	%fd313, %fd312, %fd307, 0dBE476DB45919F583;
	fma.rn.f64 	%fd314, %fd313, %fd307, 0d3E62D698D98C8D71;
	fma.rn.f64 	%fd315, %fd314, %fd307, 0dBE720A2C7155D5C6;
	fma.rn.f64 	%fd316, %fd315, %fd307, 0dBE41D29B37CA1397;
	fma.rn.f64 	%fd317, %fd316, %fd307, 0d3EA2EF6CC0F67A49;
	fma.rn.f64 	%fd318, %fd317, %fd307, 0dBEC102B892333B6F;
	fma.rn.f64 	%fd319, %fd318, %fd307, 0d3ECA30375BA9A84E;
	fma.rn.f64 	%fd320, %fd319, %fd307, 0d3ECAAD18DEDEA43E;
	fma.rn.f64 	%fd321, %fd320, %fd307, 0dBEFF05355BC5B225;
	fma.rn.f64 	%fd322, %fd321, %fd307, 0d3F10E37A3108BC8B;
	fma.rn.f64 	%fd323, %fd322, %fd307, 0d3EFB292D828E5CB2;
	fma.rn.f64 	%fd324, %fd323, %fd307, 0dBF4356626EBF9BFA;
	fma.rn.f64 	%fd325, %fd324, %fd307, 0d3F5BCA68F73D6AFC;
	fma.rn.f64 	%fd326, %fd325, %fd307, 0dBF2B6B69EBBC280B;
	fma.rn.f64 	%fd327, %fd326, %fd307, 0dBF9396685912A453;
	fma.rn.f64 	%fd328, %fd327, %fd307, 0d3FBA4F4E2A1ABEF8;
	fma.rn.f64 	%fd329, %fd328, %fd307, 0d3FE45F306DC9C8BB;
	fma.rn.f64 	%fd330, %fd329, %fd307, 0d3FC06EBA8214DB69;
	fma.rn.f64 	%fd331, %fd330, %fd307, %fd307;
	sub.f64 	%fd332, %fd307, %fd331;
	fma.rn.f64 	%fd333, %fd330, %fd307, %fd332;
	neg.f64 	%fd334, %fd331;
	neg.f64 	%fd335, %fd333;
	cvt.rn.f32.f64 	%f16, %fd334;
	mul.f32 	%f17, %f16, 0f3FB8AA3B;
	cvt.rni.f32.f32 	%f18, %f17;
	cvt.f64.f32 	%fd336, %f18;
	fma.rn.f64 	%fd337, %fd336, 0dBFE62E42FEFA39EF, %fd334;
	fma.rn.f64 	%fd338, %fd337, 0d3E5AE904A4741B81, 0d3E928A27F89B6999;
	fma.rn.f64 	%fd339, %fd338, %fd337, 0d3EC71DE715FF7E07;
	fma.rn.f64 	%fd340, %fd339, %fd337, 0d3EFA019A6B0AC45A;
	fma.rn.f64 	%fd341, %fd340, %fd337, 0d3F2A01A017EED94F;
	fma.rn.f64 	%fd342, %fd341, %fd337, 0d3F56C16C17F2A71B;
	fma.rn.f64 	%fd343, %fd342, %fd337, 0d3F811111111173C4;
	fma.rn.f64 	%fd344, %fd343, %fd337, 0d3FA555555555211A;
	fma.rn.f64 	%fd345, %fd344, %fd337, 0d3FC5555555555540;
	fma.rn.f64 	%fd346, %fd345, %fd337, 0d3FE0000000000005;
	mul.f64 	%fd347, %fd337, %fd346;
	fma.rn.f64 	%fd348, %fd347, %fd337, %fd335;
	add.f64 	%fd349, %fd337, %fd348;
	ex2.approx.ftz.f32 	%f19, %f18;
	cvt.f64.f32 	%fd350, %f19;
	sub.f64 	%fd351, %fd297, %fd350;
	neg.f64 	%fd352, %fd349;
	fma.rn.f64 	%fd353, %fd352, %fd350, %fd351;
	setp.ge.f64 	%p18, %fd307, 0d4017AFB48DC96626;
	selp.f64 	%fd354, 0d3FF0000000000000, %fd353, %p18;
	copysign.f64 	%fd355, %fd306, %fd354;
	add.f64 	%fd356, %fd355, 0d3FF0000000000000;
	mul.f64 	%fd357, %fd356, 0d3FE0000000000000;
	mul.f64 	%fd358, %fd12, %fd357;
	sub.f64 	%fd428, %fd305, %fd358;
$L__BB4_12:
	ld.param.f64 	%fd424, [_Z25implied_volatility_kernelPdS_S_S_S_S_Piidi_param_8];
	sub.f64 	%fd21, %fd428, %fd4;
	abs.f64 	%fd359, %fd21;
	setp.lt.f64 	%p19, %fd359, %fd424;
	@%p19 bra 	$L__BB4_22;
	setp.le.f64 	%p20, %fd2, 0d0000000000000000;
	mov.f64 	%fd431, 0d0000000000000000;
	@%p20 bra 	$L__BB4_20;
	setp.gt.u32 	%p21, %r3, 2146435070;
	mov.f64 	%fd429, %fd9;
	@%p21 bra 	$L__BB4_16;
	setp.gt.u32 	%p22, %r5, 1073127582;
	selp.f64 	%fd361, %fd11, %fd10, %p22;
	selp.u32 	%r55, 1, 0, %p22;
	add.s32 	%r56, %r4, %r55;
	add.f64 	%fd362, %fd361, 0dBFF0000000000000;
	add.f64 	%fd363, %fd361, 0d3FF0000000000000;
	rcp.approx.ftz.f64 	%fd364, %fd363;
	neg.f64 	%fd365, %fd363;
	fma.rn.f64 	%fd366, %fd365, %fd364, 0d3FF0000000000000;
	fma.rn.f64 	%fd367, %fd366, %fd366, %fd366;
	fma.rn.f64 	%fd368, %fd367, %fd364, %fd364;
	mul.f64 	%fd369, %fd362, %fd368;
	fma.rn.f64 	%fd370, %fd362, %fd368, %fd369;
	mul.f64 	%fd371, %fd370, %fd370;
	fma.rn.f64 	%fd372, %fd371, 0d3EB1380B3AE80F1E, 0d3ED0EE258B7A8B04;
	fma.rn.f64 	%fd373, %fd372, %fd371, 0d3EF3B2669F02676F;
	fma.rn.f64 	%fd374, %fd373, %fd371, 0d3F1745CBA9AB0956;
	fma.rn.f64 	%fd375, %fd374, %fd371, 0d3F3C71C72D1B5154;
	fma.rn.f64 	%fd376, %fd375, %fd371, 0d3F624924923BE72D;
	fma.rn.f64 	%fd377, %fd376, %fd371, 0d3F8999999999A3C4;
	fma.rn.f64 	%fd378, %fd377, %fd371, 0d3FB5555555555554;
	sub.f64 	%fd379, %fd362, %fd370;
	add.f64 	%fd380, %fd379, %fd379;
	neg.f64 	%fd381, %fd370;
	fma.rn.f64 	%fd382, %fd381, %fd362, %fd380;
	mul.f64 	%fd383, %fd368, %fd382;
	mul.f64 	%fd384, %fd371, %fd378;
	fma.rn.f64 	%fd385, %fd384, %fd370, %fd383;
	xor.b32  	%r57, %r56, -2147483648;
	mov.b32 	%r58, 1127219200;
	mov.b64 	%fd386, {%r57, %r58};
	sub.f64 	%fd387, %fd386, %fd6;
	fma.rn.f64 	%fd388, %fd387, 0d3FE62E42FEFA39EF, %fd370;
	fma.rn.f64 	%fd389, %fd387, 0dBFE62E42FEFA39EF, %fd388;
	sub.f64 	%fd390, %fd389, %fd370;
	sub.f64 	%fd391, %fd385, %fd390;
	fma.rn.f64 	%fd392, %fd387, 0d3C7ABC9E3B39803F, %fd391;
	add.f64 	%fd429, %fd388, %fd392;
$L__BB4_16:
	mul.f64 	%fd393, %fd432, 0d3FE0000000000000;
	fma.rn.f64 	%fd394, %fd432, %fd393, %fd3;
	fma.rn.f64 	%fd395, %fd2, %fd394, %fd429;
	mul.f64 	%fd396, %fd7, %fd432;
	div.rn.f64 	%fd397, %fd395, %fd396;
	mul.f64 	%fd398, %fd397, 0dBFE0000000000000;
	mul.f64 	%fd24, %fd397, %fd398;
	fma.rn.f64 	%fd399, %fd24, 0d3FF71547652B82FE, 0d4338000000000000;
	{
	.reg .b32 %temp; 
	mov.b64 	{%r7, %temp}, %fd399;
	}
	mov.f64 	%fd400, 0dC338000000000000;
	add.rn.f64 	%fd401, %fd399, %fd400;
	fma.rn.f64 	%fd402, %fd401, 0dBFE62E42FEFA39EF, %fd24;
	fma.rn.f64 	%fd403, %fd401, 0dBC7ABC9E3B39803F, %fd402;
	fma.rn.f64 	%fd404, %fd403, 0d3E5ADE1569CE2BDF, 0d3E928AF3FCA213EA;
	fma.rn.f64 	%fd405, %fd404, %fd403, 0d3EC71DEE62401315;
	fma.rn.f64 	%fd406, %fd405, %fd403, 0d3EFA01997C89EB71;
	fma.rn.f64 	%fd407, %fd406, %fd403, 0d3F2A01A014761F65;
	fma.rn.f64 	%fd408, %fd407, %fd403, 0d3F56C16C1852B7AF;
	fma.rn.f64 	%fd409, %fd408, %fd403, 0d3F81111111122322;
	fma.rn.f64 	%fd410, %fd409, %fd403, 0d3FA55555555502A1;
	fma.rn.f64 	%fd411, %fd410, %fd403, 0d3FC5555555555511;
	fma.rn.f64 	%fd412, %fd411, %fd403, 0d3FE000000000000B;
	fma.rn.f64 	%fd413, %fd412, %fd403, 0d3FF0000000000000;
	fma.rn.f64 	%fd414, %fd413, %fd403, 0d3FF0000000000000;
	{
	.reg .b32 %temp; 
	mov.b64 	{%r8, %temp}, %fd414;
	}
	{
	.reg .b32 %temp; 
	mov.b64 	{%temp, %r9}, %fd414;
	}
	shl.b32 	%r59, %r7, 20;
	add.s32 	%r60, %r59, %r9;
	mov.b64 	%fd430, {%r8, %r60};
	{
	.reg .b32 %temp; 
	mov.b64 	{%temp, %r61}, %fd24;
	}
	mov.b32 	%f20, %r61;
	abs.f32 	%f1, %f20;
	setp.lt.f32 	%p23, %f1, 0f4086232B;
	@%p23 bra 	$L__BB4_19;
	setp.lt.f64 	%p24, %fd24, 0d0000000000000000;
	add.f64 	%fd415, %fd24, 0d7FF0000000000000;
	selp.f64 	%fd430, 0d0000000000000000, %fd415, %p24;
	setp.geu.f32 	%p25, %f1, 0f40874800;
	@%p25 bra 	$L__BB4_19;
	shr.u32 	%r62, %r7, 31;
	add.s32 	%r63, %r7, %r62;
	shr.s32 	%r64, %r63, 1;
	shl.b32 	%r65, %r64, 20;
	add.s32 	%r66, %r9, %r65;
	mov.b64 	%fd416, {%r8, %r66};
	sub.s32 	%r67, %r7, %r64;
	shl.b32 	%r68, %r67, 20;
	add.s32 	%r69, %r68, 1072693248;
	mov.b32 	%r70, 0;
	mov.b64 	%fd417, {%r70, %r69};
	mul.f64 	%fd430, %fd417, %fd416;
$L__BB4_19:
	div.rn.f64 	%fd418, %fd430, 0d40040D931FF62705;
	mul.f64 	%fd419, %fd1, %fd418;
	mul.f64 	%fd431, %fd7, %fd419;
$L__BB4_20:
	abs.f64 	%fd420, %fd431;
	setp.lt.f64 	%p26, %fd420, 0d3E45798EE2308C3A;
	@%p26 bra 	$L__BB4_22;
	div.rn.f64 	%fd421, %fd21, %fd431;
	sub.f64 	%fd422, %fd432, %fd421;
	max.f64 	%fd423, %fd422, 0d3F50624DD2F1A9FC;
	min.f64 	%fd432, %fd423, 0d4014000000000000;
	add.s32 	%r71, %r71, 1;
	setp.ne.s32 	%p27, %r71, %r11;
	@%p27 bra 	$L__BB4_3;
$L__BB4_22:
	ld.param.u64 	%rd25, [_Z25implied_volatility_kernelPdS_S_S_S_S_Piidi_param_5];
	cvta.to.global.u64 	%rd22, %rd25;
	mul.wide.s32 	%rd23, %r1, 8;
	add.s64 	%rd24, %rd22, %rd23;
	st.global.f64 	[%rd24], %fd432;
$L__BB4_23:
	ret;

}
	// .globl	_Z23portfolio_greeks_kernelPdS_S_S_S_S_S_S_S_S_i
.visible .entry _Z23portfolio_greeks_kernelPdS_S_S_S_S_S_S_S_S_i(
	.param .u64 .ptr .align 1 _Z23portfolio_greeks_kernelPdS_S_S_S_S_S_S_S_S_i_param_0,
	.param .u64 .ptr .align 1 _Z23portfolio_greeks_kernelPdS_S_S_S_S_S_S_S_S_i_param_1,
	.param .u64 .ptr .align 1 _Z23portfolio_greeks_kernelPdS_S_S_S_S_S_S_S_S_i_param_2,
	.param .u64 .ptr .align 1 _Z23portfolio_greeks_kernelPdS_S_S_S_S_S_S_S_S_i_param_3,
	.param .u64 .ptr .align 1 _Z23portfolio_greeks_kernelPdS_S_S_S_S_S_S_S_S_i_param_4,
	.param .u64 .ptr .align 1 _Z23portfolio_greeks_kernelPdS_S_S_S_S_S_S_S_S_i_param_5,
	.param .u64 .ptr .align 1 _Z23portfolio_greeks_kernelPdS_S_S_S_S_S_S_S_S_i_param_6,
	.param .u64 .ptr .align 1 _Z23portfolio_greeks_kernelPdS_S_S_S_S_S_S_S_S_i_param_7,
	.param .u64 .ptr .align 1 _Z23portfolio_greeks_kernelPdS_S_S_S_S_S_S_S_S_i_param_8,
	.param .u64 .ptr .align 1 _Z23portfolio_greeks_kernelPdS_S_S_S_S_S_S_S_S_i_param_9,
	.param .u32 _Z23portfolio_greeks_kernelPdS_S_S_S_S_S_S_S_S_i_param_10
)
{
	.reg .pred 	%p<41>;
	.reg .b32 	%r<195>;
	.reg .b32 	%f<17>;
	.reg .b64 	%rd<31>;
	.reg .b64 	%fd<473>;
	// demoted variable
	.shared .align 8 .b8 _ZZ23portfolio_greeks_kernelPdS_S_S_S_S_S_S_S_S_iE12shared_delta[2048];
	// demoted variable
	.shared .align 8 .b8 _ZZ23portfolio_greeks_kernelPdS_S_S_S_S_S_S_S_S_iE12shared_gamma[2048];
	// demoted variable
	.shared .align 8 .b8 _ZZ23portfolio_greeks_kernelPdS_S_S_S_S_S_S_S_S_iE12shared_theta[2048];
	// demoted variable
	.shared .align 8 .b8 _ZZ23portfolio_greeks_kernelPdS_S_S_S_S_S_S_S_S_iE11shared_vega[2048];
	ld.param.u64 	%rd1, [_Z23portfolio_greeks_kernelPdS_S_S_S_S_S_S_S_S_i_param_0];
	ld.param.u64 	%rd2, [_Z23portfolio_greeks_kernelPdS_S_S_S_S_S_S_S_S_i_param_1];
	ld.param.u64 	%rd3, [_Z23portfolio_greeks_kernelPdS_S_S_S_S_S_S_S_S_i_param_2];
	ld.param.u64 	%rd4, [_Z23portfolio_greeks_kernelPdS_S_S_S_S_S_S_S_S_i_param_3];
	ld.param.u64 	%rd5, [_Z23portfolio_greeks_kernelPdS_S_S_S_S_S_S_S_S_i_param_4];
	ld.param.u64 	%rd6, [_Z23portfolio_greeks_kernelPdS_S_S_S_S_S_S_S_S_i_param_5];
	ld.param.u64 	%rd9, [_Z23portfolio_greeks_kernelPdS_S_S_S_S_S_S_S_S_i_param_8];
	ld.param.u64 	%rd10, [_Z23portfolio_greeks_kernelPdS_S_S_S_S_S_S_S_S_i_param_9];
	ld.param.u32 	%r62, [_Z23portfolio_greeks_kernelPdS_S_S_S_S_S_S_S_S_i_param_10];
	mov.u32 	%r63, %ctaid.x;
	mov.u32 	%r194, %ntid.x;
	mov.u32 	%r2, %tid.x;
	mad.lo.s32 	%r3, %r63, %r194, %r2;
	shl.b32 	%r64, %r2, 3;
	mov.u32 	%r65, _ZZ23portfolio_greeks_kernelPdS_S_S_S_S_S_S_S_S_iE12shared_delta;
	add.s32 	%r4, %r65, %r64;
	mov.b64 	%rd11, 0;
	st.shared.u64 	[%r4], %rd11;
	mov.u32 	%r66, _ZZ23portfolio_greeks_kernelPdS_S_S_S_S_S_S_S_S_iE12shared_gamma;
	add.s32 	%r5, %r66, %r64;
	st.shared.u64 	[%r5], %rd11;
	mov.u32 	%r67, _ZZ23portfolio_greeks_kernelPdS_S_S_S_S_S_S_S_S_iE12shared_theta;
	add.s32 	%r6, %r67, %r64;
	st.shared.u64 	[%r6], %rd11;
	mov.u32 	%r68, _ZZ23portfolio_greeks_kernelPdS_S_S_S_S_S_S_S_S_iE11shared_vega;
	add.s32 	%r7, %r68, %r64;
	st.shared.u64 	[%r7], %rd11;
	setp.ge.s32 	%p1, %r3, %r62;
	@%p1 bra 	$L__BB5_51;
	cvta.to.global.u64 	%rd12, %rd1;
	cvta.to.global.u64 	%rd13, %rd2;
	cvta.to.global.u64 	%rd14, %rd3;
	cvta.to.global.u64 	%rd15, %rd4;
	cvta.to.global.u64 	%rd16, %rd5;
	cvta.to.global.u64 	%rd17, %rd6;
	mul.wide.s32 	%rd18, %r3, 8;
	add.s64 	%rd19, %rd12, %rd18;
	ld.global.f64 	%fd1, [%rd19];
	add.s64 	%rd20, %rd13, %rd18;
	ld.global.f64 	%fd2, [%rd20];
	add.s64 	%rd21, %rd14, %rd18;
	ld.global.f64 	%fd3, [%rd21];
	add.s64 	%rd22, %rd15, %rd18;
	ld.global.f64 	%fd4, [%rd22];
	add.s64 	%rd23, %rd16, %rd18;
	ld.global.f64 	%fd5, [%rd23];
	add.s64 	%rd24, %rd17, %rd18;
	ld.global.f64 	%fd6, [%rd24];
	setp.gtu.f64 	%p2, %fd3, 0d0000000000000000;
	@%p2 bra 	$L__BB5_3;
	setp.gt.f64 	%p3, %fd1, %fd2;
	selp.f64 	%fd456, 0d3FF0000000000000, 0d0000000000000000, %p3;
	bra.uni 	$L__BB5_11;
$L__BB5_3:
	div.rn.f64 	%fd453, %fd1, %fd2;
	{
	.reg .b32 %temp; 
	mov.b64 	{%temp, %r178}, %fd453;
	}
	{
	.reg .b32 %temp; 
	mov.b64 	{%r179, %temp}, %fd453;
	}
	setp.gt.s32 	%p4, %r178, 1048575;
	mov.b32 	%r180, -1023;
	@%p4 bra 	$L__BB5_5;
	mul.f64 	%fd453, %fd453, 0d4350000000000000;
	{
	.reg .b32 %temp; 
	mov.b64 	{%temp, %r178}, %fd453;
	}
	{
	.reg .b32 %temp; 
	mov.b64 	{%r179, %temp}, %fd453;
	}
	mov.b32 	%r180, -1077;
$L__BB5_5:
	add.s32 	%r71, %r178, -1;
	setp.gt.u32 	%p5, %r71, 2146435070;
	@%p5 bra 	$L__BB5_9;
	shr.u32 	%r74, %r178, 20;
	add.s32 	%r181, %r180, %r74;
	and.b32  	%r75, %r178, 1048575;
	or.b32  	%r76, %r75, 1072693248;
	mov.b64 	%fd454, {%r179, %r76};
	setp.lt.u32 	%p7, %r76, 1073127583;
	@%p7 bra 	$L__BB5_8;
	{
	.reg .b32 %temp; 
	mov.b64 	{%r77, %temp}, %fd454;
	}
	{
	.reg .b32 %temp; 
	mov.b64 	{%temp, %r78}, %fd454;
	}
	add.s32 	%r79, %r78, -1048576;
	mov.b64 	%fd454, {%r77, %r79};
	add.s32 	%r181, %r181, 1;
$L__BB5_8:
	add.f64 	%fd78, %fd454, 0dBFF0000000000000;
	add.f64 	%fd79, %fd454, 0d3FF0000000000000;
	rcp.approx.ftz.f64 	%fd80, %fd79;
	neg.f64 	%fd81, %fd79;
	fma.rn.f64 	%fd82, %fd81, %fd80, 0d3FF0000000000000;
	fma.rn.f64 	%fd83, %fd82, %fd82, %fd82;
	fma.rn.f64 	%fd84, %fd83, %fd80, %fd80;
	mul.f64 	%fd85, %fd78, %fd84;
	fma.rn.f64 	%fd86, %fd78, %fd84, %fd85;
	mul.f64 	%fd87, %fd86, %fd86;
	fma.rn.f64 	%fd88, %fd87, 0d3EB1380B3AE80F1E, 0d3ED0EE258B7A8B04;
	fma.rn.f64 	%fd89, %fd88, %fd87, 0d3EF3B2669F02676F;
	fma.rn.f64 	%fd90, %fd89, %fd87, 0d3F1745CBA9AB0956;
	fma.rn.f64 	%fd91, %fd90, %fd87, 0d3F3C71C72D1B5154;
	fma.rn.f64 	%fd92, %fd91, %fd87, 0d3F624924923BE72D;
	fma.rn.f64 	%fd93, %fd92, %fd87, 0d3F8999999999A3C4;
	fma.rn.f64 	%fd94, %fd93, %fd87, 0d3FB5555555555554;
	sub.f64 	%fd95, %fd78, %fd86;
	add.f64 	%fd96, %fd95, %fd95;
	neg.f64 	%fd97, %fd86;
	fma.rn.f64 	%fd98, %fd97, %fd78, %fd96;
	mul.f64 	%fd99, %fd84, %fd98;
	mul.f64 	%fd100, %fd87, %fd94;
	fma.rn.f64 	%fd101, %fd100, %fd86, %fd99;
	xor.b32  	%r80, %r181, -2147483648;
	mov.b32 	%r81, 1127219200;
	mov.b64 	%fd102, {%r80, %r81};
	mov.b32 	%r82, -2147483648;
	mov.b64 	%fd103, {%r82, %r81};
	sub.f64 	%fd104, %fd102, %fd103;
	fma.rn.f64 	%fd105, %fd104, 0d3FE62E42FEFA39EF, %fd86;
	fma.rn.f64 	%fd106, %fd104, 0dBFE62E42FEFA39EF, %fd105;
	sub.f64 	%fd107, %fd106, %fd86;
	sub.f64 	%fd108, %fd101, %fd107;
	fma.rn.f64 	%fd109, %fd104, 0d3C7ABC9E3B39803F, %fd108;
	add.f64 	%fd455, %fd105, %fd109;
	bra.uni 	$L__BB5_10;
$L__BB5_9:
	fma.rn.f64 	%fd77, %fd453, 0d7FF0000000000000, 0d7FF0000000000000;
	{
	.reg .b32 %temp; 
	mov.b64 	{%temp, %r72}, %fd453;
	}
	and.b32  	%r73, %r72, 2147483647;
	setp.eq.s32 	%p6, %r73, 0;
	selp.f64 	%fd455, 0dFFF0000000000000, %fd77, %p6;
$L__BB5_10:
	mul.f64 	%fd110, %fd5, 0d3FE0000000000000;
	fma.rn.f64 	%fd111, %fd5, %fd110, %fd4;
	fma.rn.f64 	%fd112, %fd3, %fd111, %fd455;
	sqrt.rn.f64 	%fd113, %fd3;
	mul.f64 	%fd114, %fd113, %fd5;
	div.rn.f64 	%fd115, %fd112, %fd114;
	div.rn.f64 	%fd116, %fd115, 0d3FF6A09E667F3BCD;
	abs.f64 	%fd117, %fd116;
	fma.rn.f64 	%fd118, %fd117, 0dBCF0679AFBA6F279, 0d3D47088FDB46FA5F;
	fma.rn.f64 	%fd119, %fd118, %fd117, 0dBD8DF9F9B976A9B2;
	fma.rn.f64 	%fd120, %fd119, %fd117, 0d3DC7F1F5590CC332;
	fma.rn.f64 	%fd121, %fd120, %fd117, 0dBDFA28A3CD2D56C4;
	fma.rn.f64 	%fd122, %fd121, %fd117, 0d3E2485EE67835925;
	fma.rn.f64 	%fd123, %fd122, %fd117, 0dBE476DB45919F583;
	fma.rn.f64 	%fd124, %fd123, %fd117, 0d3E62D698D98C8D71;
	fma.rn.f64 	%fd125, %fd124, %fd117, 0dBE720A2C7155D5C6;
	fma.rn.f64 	%fd126, %fd125, %fd117, 0dBE41D29B37CA1397;
	fma.rn.f64 	%fd127, %fd126, %fd117, 0d3EA2EF6CC0F67A49;
	fma.rn.f64 	%fd128, %fd127, %fd117, 0dBEC102B892333B6F;
	fma.rn.f64 	%fd129, %fd128, %fd117, 0d3ECA30375BA9A84E;
	fma.rn.f64 	%fd130, %fd129, %fd117, 0d3ECAAD18DEDEA43E;
	fma.rn.f64 	%fd131, %fd130, %fd117, 0dBEFF05355BC5B225;
	fma.rn.f64 	%fd132, %fd131, %fd117, 0d3F10E37A3108BC8B;
	fma.rn.f64 	%fd133, %fd132, %fd117, 0d3EFB292D828E5CB2;
	fma.rn.f64 	%fd134, %fd133, %fd117, 0dBF4356626EBF9BFA;
	fma.rn.f64 	%fd135, %fd134, %fd117, 0d3F5BCA68F73D6AFC;
	fma.rn.f64 	%fd136, %fd135, %fd117, 0dBF2B6B69EBBC280B;
	fma.rn.f64 	%fd137, %fd136, %fd117, 0dBF9396685912A453;
	fma.rn.f64 	%fd138, %fd137, %fd117, 0d3FBA4F4E2A1ABEF8;
	fma.rn.f64 	%fd139, %fd138, %fd117, 0d3FE45F306DC9C8BB;
	fma.rn.f64 	%fd140, %fd139, %fd117, 0d3FC06EBA8214DB69;
	fma.rn.f64 	%fd141, %fd140, %fd117, %fd117;
	sub.f64 	%fd142, %fd117, %fd141;
	fma.rn.f64 	%fd143, %fd140, %fd117, %fd142;
	neg.f64 	%fd144, %fd141;
	neg.f64 	%fd145, %fd143;
	cvt.rn.f32.f64 	%f5, %fd141;
	mul.f32 	%f6, %f5, 0fBFB8AA3B;
	cvt.rni.f32.f32 	%f7, %f6;
	cvt.f64.f32 	%fd146, %f7;
	fma.rn.f64 	%fd147, %fd146, 0dBFE62E42FEFA39EF, %fd144;
	fma.rn.f64 	%fd148, %fd147, 0d3E5AE904A4741B81, 0d3E928A27F89B6999;
	fma.rn.f64 	%fd149, %fd148, %fd147, 0d3EC71DE715FF7E07;
	fma.rn.f64 	%fd150, %fd149, %fd147, 0d3EFA019A6B0AC45A;
	fma.rn.f64 	%fd151, %fd150, %fd147, 0d3F2A01A017EED94F;
	fma.rn.f64 	%fd152, %fd151, %fd147, 0d3F56C16C17F2A71B;
	fma.rn.f64 	%fd153, %fd152, %fd147, 0d3F811111111173C4;
	fma.rn.f64 	%fd154, %fd153, %fd147, 0d3FA555555555211A;
	fma.rn.f64 	%fd155, %fd154, %fd147, 0d3FC5555555555540;
	fma.rn.f64 	%fd156, %fd155, %fd147, 0d3FE0000000000005;
	mul.f64 	%fd157, %fd147, %fd156;
	fma.rn.f64 	%fd158, %fd157, %fd147, %fd145;
	add.f64 	%fd159, %fd147, %fd158;
	ex2.approx.ftz.f32 	%f8, %f7;
	cvt.f64.f32 	%fd160, %f8;
	mov.f64 	%fd161, 0d3FF0000000000000;
	sub.f64 	%fd162, %fd161, %fd160;
	neg.f64 	%fd163, %fd159;
	fma.rn.f64 	%fd164, %fd163, %fd160, %fd162;
	setp.ge.f64 	%p8, %fd117, 0d4017AFB48DC96626;
	selp.f64 	%fd165, 0d3FF0000000000000, %fd164, %p8;
	copysign.f64 	%fd166, %fd116, %fd165;
	add.f64 	%fd167, %fd166, 0d3FF0000000000000;
	mul.f64 	%fd456, %fd167, 0d3FE0000000000000;
$L__BB5_11:
	setp.le.f64 	%p9, %fd3, 0d0000000000000000;
	mul.f64 	%fd169, %fd6, %fd456;
	st.shared.f64 	[%r4], %fd169;
	mov.f64 	%fd461, 0d0000000000000000;
	@%p9 bra 	$L__BB5_23;
	div.rn.f64 	%fd457, %fd1, %fd2;
	{
	.reg .b32 %temp; 
	mov.b64 	{%temp, %r182}, %fd457;
	}
	{
	.reg .b32 %temp; 
	mov.b64 	{%r183, %temp}, %fd457;
	}
	setp.gt.s32 	%p10, %r182, 1048575;
	mov.b32 	%r184, -1023;
	@%p10 bra 	$L__BB5_14;
	mul.f64 	%fd457, %fd457, 0d4350000000000000;
	{
	.reg .b32 %temp; 
	mov.b64 	{%temp, %r182}, %fd457;
	}
	{
	.reg .b32 %temp; 
	mov.b64 	{%r183, %temp}, %fd457;
	}
	mov.b32 	%r184, -1077;
$L__BB5_14:
	add.s32 	%r85, %r182, -1;
	setp.gt.u32 	%p11, %r85, 2146435070;
	@%p11 bra 	$L__BB5_18;
	shr.u32 	%r88, %r182, 20;
	add.s32 	%r185, %r184, %r88;
	and.b32  	%r89, %r182, 1048575;
	or.b32  	%r90, %r89, 1072693248;
	mov.b64 	%fd458, {%r183, %r90};
	setp.lt.u32 	%p13, %r90, 1073127583;
	@%p13 bra 	$L__BB5_17;
	{
	.reg .b32 %temp; 
	mov.b64 	{%r91, %temp}, %fd458;
	}
	{
	.reg .b32 %temp; 
	mov.b64 	{%temp, %r92}, %fd458;
	}
	add.s32 	%r93, %r92, -1048576;
	mov.b64 	%fd458, {%r91, %r93};
	add.s32 	%r185, %r185, 1;
$L__BB5_17:
	add.f64 	%fd171, %fd458, 0dBFF0000000000000;
	add.f64 	%fd172, %fd458, 0d3FF0000000000000;
	rcp.approx.ftz.f64 	%fd173, %fd172;
	neg.f64 	%fd174, %fd172;
	fma.rn.f64 	%fd175, %fd174, %fd173, 0d3FF0000000000000;
	fma.rn.f64 	%fd176, %fd175, %fd175, %fd175;
	fma.rn.f64 	%fd177, %fd176, %fd173, %fd173;
	mul.f64 	%fd178, %fd171, %fd177;
	fma.rn.f64 	%fd179, %fd171, %fd177, %fd178;
	mul.f64 	%fd180, %fd179, %fd179;
	fma.rn.f64 	%fd181, %fd180, 0d3EB1380B3AE80F1E, 0d3ED0EE258B7A8B04;
	fma.rn.f64 	%fd182, %fd181, %fd180, 0d3EF3B2669F02676F;
	fma.rn.f64 	%fd183, %fd182, %fd180, 0d3F1745CBA9AB0956;
	fma.rn.f64 	%fd184, %fd183, %fd180, 0d3F3C71C72D1B5154;
	fma.rn.f64 	%fd185, %fd184, %fd180, 0d3F624924923BE72D;
	fma.rn.f64 	%fd186, %fd185, %fd180, 0d3F8999999999A3C4;
	fma.rn.f64 	%fd187, %fd186, %fd180, 0d3FB5555555555554;
	sub.f64 	%fd188, %fd171, %fd179;
	add.f64 	%fd189, %fd188, %fd188;
	neg.f64 	%fd190, %fd179;
	fma.rn.f64 	%fd191, %fd190, %fd171, %fd189;
	mul.f64 	%fd192, %fd177, %fd191;
	mul.f64 	%fd193, %fd180, %fd187;
	fma.rn.f64 	%fd194, %fd193, %fd179, %fd192;
	xor.b32  	%r94, %r185, -2147483648;
	mov.b32 	%r95, 1127219200;
	mov.b64 	%fd195, {%r94, %r95};
	mov.b32 	%r96, -2147483648;
	mov.b64 	%fd196, {%r96, %r95};
	sub.f64 	%fd197, %fd195, %fd196;
	fma.rn.f64 	%fd198, %fd197, 0d3FE62E42FEFA39EF, %fd179;
	fma.rn.f64 	%fd199, %fd197, 0dBFE62E42FEFA39EF, %fd198;
	sub.f64 	%fd200, %fd199, %fd179;
	sub.f64 	%fd201, %fd194, %fd200;
	fma.rn.f64 	%fd202, %fd197, 0d3C7ABC9E3B39803F, %fd201;
	add.f64 	%fd459, %fd198, %fd202;
	bra.uni 	$L__BB5_19;
$L__BB5_18:
	fma.rn.f64 	%fd170, %fd457, 0d7FF0000000000000, 0d7FF0000000000000;
	{
	.reg .b32 %temp; 
	mov.b64 	{%temp, %r86}, %fd457;
	}
	and.b32  	%r87, %r86, 2147483647;
	setp.eq.s32 	%p12, %r87, 0;
	selp.f64 	%fd459, 0dFFF0000000000000, %fd170, %p12;
$L__BB5_19:
	mul.f64 	%fd203, %fd5, 0d3FE0000000000000;
	fma.rn.f64 	%fd204, %fd5, %fd203, %fd4;
	fma.rn.f64 	%fd205, %fd3, %fd204, %fd459;
	sqrt.rn.f64 	%fd28, %fd3;
	mul.f64 	%fd206, %fd28, %fd5;
	div.rn.f64 	%fd207, %fd205, %fd206;
	mul.f64 	%fd208, %fd207, 0dBFE0000000000000;
	mul.f64 	%fd29, %fd207, %fd208;
	fma.rn.f64 	%fd209, %fd29, 0d3FF71547652B82FE, 0d4338000000000000;
	{
	.reg .b32 %temp; 
	mov.b64 	{%r28, %temp}, %fd209;
	}
	mov.f64 	%fd210, 0dC338000000000000;
	add.rn.f64 	%fd211, %fd209, %fd210;
	fma.rn.f64 	%fd212, %fd211, 0dBFE62E42FEFA39EF, %fd29;
	fma.rn.f64 	%fd213, %fd211, 0dBC7ABC9E3B39803F, %fd212;
	fma.rn.f64 	%fd214, %fd213, 0d3E5ADE1569CE2BDF, 0d3E928AF3FCA213EA;
	fma.rn.f64 	%fd215, %fd214, %fd213, 0d3EC71DEE62401315;
	fma.rn.f64 	%fd216, %fd215, %fd213, 0d3EFA01997C89EB71;
	fma.rn.f64 	%fd217, %fd216, %fd213, 0d3F2A01A014761F65;
	fma.rn.f64 	%fd218, %fd217, %fd213, 0d3F56C16C1852B7AF;
	fma.rn.f64 	%fd219, %fd218, %fd213, 0d3F81111111122322;
	fma.rn.f64 	%fd220, %fd219, %fd213, 0d3FA55555555502A1;
	fma.rn.f64 	%fd221, %fd220, %fd213, 0d3FC5555555555511;
	fma.rn.f64 	%fd222, %fd221, %fd213, 0d3FE000000000000B;
	fma.rn.f64 	%fd223, %fd222, %fd213, 0d3FF0000000000000;
	fma.rn.f64 	%fd224, %fd223, %fd213, 0d3FF0000000000000;
	{
	.reg .b32 %temp; 
	mov.b64 	{%r29, %temp}, %fd224;
	}
	{
	.reg .b32 %temp; 
	mov.b64 	{%temp, %r30}, %fd224;
	}
	shl.b32 	%r97, %r28, 20;
	add.s32 	%r98, %r97, %r30;
	mov.b64 	%fd460, {%r29, %r98};
	{
	.reg .b32 %temp; 
	mov.b64 	{%temp, %r99}, %fd29;
	}
	mov.b32 	%f9, %r99;
	abs.f32 	%f1, %f9;
	setp.lt.f32 	%p14, %f1, 0f4086232B;
	@%p14 bra 	$L__BB5_22;
	setp.lt.f64 	%p15, %fd29, 0d0000000000000000;
	add.f64 	%fd225, %fd29, 0d7FF0000000000000;
	selp.f64 	%fd460, 0d0000000000000000, %fd225, %p15;
	setp.geu.f32 	%p16, %f1, 0f40874800;
	@%p16 bra 	$L__BB5_22;
	shr.u32 	%r100, %r28, 31;
	add.s32 	%r101, %r28, %r100;
	shr.s32 	%r102, %r101, 1;
	shl.b32 	%r103, %r102, 20;
	add.s32 	%r104, %r30, %r103;
	mov.b64 	%fd226, {%r29, %r104};
	sub.s32 	%r105, %r28, %r102;
	shl.b32 	%r106, %r105, 20;
	add.s32 	%r107, %r106, 1072693248;
	mov.b32 	%r108, 0;
	mov.b64 	%fd227, {%r108, %r107};
	mul.f64 	%fd460, %fd227, %fd226;
$L__BB5_22:
	div.rn.f64 	%fd228, %fd460, 0d40040D931FF62705;
	mul.f64 	%fd229, %fd1, %fd5;
	mul.f64 	%fd230, %fd28, %fd229;
	div.rn.f64 	%fd461, %fd228, %fd230;
$L__BB5_23:
	mul.f64 	%fd232, %fd6, %fd461;
	st.shared.f64 	[%r5], %fd232;
	mov.f64 	%fd467, 0d0000000000000000;
	@%p9 bra 	$L__BB5_38;
	div.rn.f64 	%fd462, %fd1, %fd2;
	{
	.reg .b32 %temp; 
	mov.b64 	{%temp, %r186}, %fd462;
	}
	{
	.reg .b32 %temp; 
	mov.b64 	{%r187, %temp}, %fd462;
	}
	setp.gt.s32 	%p18, %r186, 1048575;
	mov.b32 	%r188, -1023;
	@%p18 bra 	$L__BB5_26;
	mul.f64 	%fd462, %fd462, 0d4350000000000000;
	{
	.reg .b32 %temp; 
	mov.b64 	{%temp, %r186}, %fd462;
	}
	{
	.reg .b32 %temp; 
	mov.b64 	{%r187, %temp}, %fd462;
	}
	mov.b32 	%r188, -1077;
$L__BB5_26:
	add.s32 	%r111, %r186, -1;
	setp.gt.u32 	%p19, %r111, 2146435070;
	@%p19 bra 	$L__BB5_30;
	shr.u32 	%r114, %r186, 20;
	add.s32 	%r189, %r188, %r114;
	and.b32  	%r115, %r186, 1048575;
	or.b32  	%r116, %r115, 1072693248;
	mov.b64 	%fd463, {%r187, %r116};
	setp.lt.u32 	%p21, %r116, 1073127583;
	@%p21 bra 	$L__BB5_29;
	{
	.reg .b32 %temp; 
	mov.b64 	{%r117, %temp}, %fd463;
	}
	{
	.reg .b32 %temp; 
	mov.b64 	{%temp, %r118}, %fd463;
	}
	add.s32 	%r119, %r118, -1048576;
	mov.b64 	%fd463, {%r117, %r119};
	add.s32 	%r189, %r189, 1;
$L__BB5_29:
	add.f64 	%fd234, %fd463, 0dBFF0000000000000;
	add.f64 	%fd235, %fd463, 0d3FF0000000000000;
	rcp.approx.ftz.f64 	%fd236, %fd235;
	neg.f64 	%fd237, %fd235;
	fma.rn.f64 	%fd238, %fd237, %fd236, 0d3FF0000000000000;
	fma.rn.f64 	%fd239, %fd238, %fd238, %fd238;
	fma.rn.f64 	%fd240, %fd239, %fd236, %fd236;
	mul.f64 	%fd241, %fd234, %fd240;
	fma.rn.f64 	%fd242, %fd234, %fd240, %fd241;
	mul.f64 	%fd243, %fd242, %fd242;
	fma.rn.f64 	%fd244, %fd243, 0d3EB1380B3AE80F1E, 0d3ED0EE258B7A8B04;
	fma.rn.f64 	%fd245, %fd244, %fd243, 0d3EF3B2669F02676F;
	fma.rn.f64 	%fd246, %fd245, %fd243, 0d3F1745CBA9AB0956;
	fma.rn.f64 	%fd247, %fd246, %fd243, 0d3F3C71C72D1B5154;
	fma.rn.f64 	%fd248, %fd247, %fd243, 0d3F624924923BE72D;
	fma.rn.f64 	%fd249, %fd248, %fd243, 0d3F8999999999A3C4;
	fma.rn.f64 	%fd250, %fd249, %fd243, 0d3FB5555555555554;
	sub.f64 	%fd251, %fd234, %fd242;
	add.f64 	%fd252, %fd251, %fd251;
	neg.f64 	%fd253, %fd242;
	fma.rn.f64 	%fd254, %fd253, %fd234, %fd252;
	mul.f64 	%fd255, %fd240, %fd254;
	mul.f64 	%fd256, %fd243, %fd250;
	fma.rn.f64 	%fd257, %fd256, %fd242, %fd255;
	xor.b32  	%r120, %r189, -2147483648;
	mov.b32 	%r121, 1127219200;
	mov.b64 	%fd258, {%r120, %r121};
	mov.b32 	%r122, -2147483648;
	mov.b64 	%fd259, {%r122, %r121};
	sub.f64 	%fd260, %fd258, %fd259;
	fma.rn.f64 	%fd261, %fd260, 0d3FE62E42FEFA39EF, %fd242;
	fma.rn.f64 	%fd262, %fd260, 0dBFE62E42FEFA39EF, %fd261;
	sub.f64 	%fd263, %fd262, %fd242;
	sub.f64 	%fd264, %fd257, %fd263;
	fma.rn.f64 	%fd265, %fd260, 0d3C7ABC9E3B39803F, %fd264;
	add.f64 	%fd464, %fd261, %fd265;
	bra.uni 	$L__BB5_31;
$L__BB5_30:
	fma.rn.f64 	%fd233, %fd462, 0d7FF0000000000000, 0d7FF0000000000000;
	{
	.reg .b32 %temp; 
	mov.b64 	{%temp, %r112}, %fd462;
	}
	and.b32  	%r113, %r112, 2147483647;
	setp.eq.s32 	%p20, %r113, 0;
	selp.f64 	%fd464, 0dFFF0000000000000, %fd233, %p20;
$L__BB5_31:
	mul.f64 	%fd266, %fd5, 0d3FE0000000000000;
	fma.rn.f64 	%fd267, %fd5, %fd266, %fd4;
	fma.rn.f64 	%fd268, %fd3, %fd267, %fd464;
	sqrt.rn.f64 	%fd45, %fd3;
	mul.f64 	%fd269, %fd45, %fd5;
	div.rn.f64 	%fd270, %fd268, %fd269;
	sub.f64 	%fd46, %fd270, %fd269;
	mul.f64 	%fd271, %fd270, 0dBFE0000000000000;
	mul.f64 	%fd47, %fd270, %fd271;
	fma.rn.f64 	%fd272, %fd47, 0d3FF71547652B82FE, 0d4338000000000000;
	{
	.reg .b32 %temp; 
	mov.b64 	{%r41, %temp}, %fd272;
	}
	mov.f64 	%fd273, 0dC338000000000000;
	add.rn.f64 	%fd274, %fd272, %fd273;
	fma.rn.f64 	%fd275, %fd274, 0dBFE62E42FEFA39EF, %fd47;
	fma.rn.f64 	%fd276, %fd274, 0dBC7ABC9E3B39803F, %fd275;
	fma.rn.f64 	%fd277, %fd276, 0d3E5ADE1569CE2BDF, 0d3E928AF3FCA213EA;
	fma.rn.f64 	%fd278, %fd277, %fd276, 0d3EC71DEE62401315;
	fma.rn.f64 	%fd279, %fd278, %fd276, 0d3EFA01997C89EB71;
	fma.rn.f64 	%fd280, %fd279, %fd276, 0d3F2A01A014761F65;
	fma.rn.f64 	%fd281, %fd280, %fd276, 0d3F56C16C1852B7AF;
	fma.rn.f64 	%fd282, %fd281, %fd276, 0d3F81111111122322;
	fma.rn.f64 	%fd283, %fd282, %fd276, 0d3FA55555555502A1;
	fma.rn.f64 	%fd284, %fd283, %fd276, 0d3FC5555555555511;
	fma.rn.f64 	%fd285, %fd284, %fd276, 0d3FE000000000000B;
	fma.rn.f64 	%fd286, %fd285, %fd276, 0d3FF0000000000000;
	fma.rn.f64 	%fd287, %fd286, %fd276, 0d3FF0000000000000;
	{
	.reg .b32 %temp; 
	mov.b64 	{%r42, %temp}, %fd287;
	}
	{
	.reg .b32 %temp; 
	mov.b64 	{%temp, %r43}, %fd287;
	}
	shl.b32 	%r123, %r41, 20;
	add.s32 	%r124, %r123, %r43;
	mov.b64 	%fd465, {%r42, %r124};
	{
	.reg .b32 %temp; 
	mov.b64 	{%temp, %r125}, %fd47;
	}
	mov.b32 	%f10, %r125;
	abs.f32 	%f2, %f10;
	setp.lt.f32 	%p22, %f2, 0f4086232B;
	@%p22 bra 	$L__BB5_34;
	setp.lt.f64 	%p23, %fd47, 0d0000000000000000;
	add.f64 	%fd288, %fd47, 0d7FF0000000000000;
	selp.f64 	%fd465, 0d0000000000000000, %fd288, %p23;
	setp.geu.f32 	%p24, %f2, 0f40874800;
	@%p24 bra 	$L__BB5_34;
	shr.u32 	%r126, %r41, 31;
	add.s32 	%r127, %r41, %r126;
	shr.s32 	%r128, %r127, 1;
	shl.b32 	%r129, %r128, 20;
	add.s32 	%r130, %r43, %r129;
	mov.b64 	%fd289, {%r42, %r130};
	sub.s32 	%r131, %r41, %r128;
	shl.b32 	%r132, %r131, 20;
	add.s32 	%r133, %r132, 1072693248;
	mov.b32 	%r134, 0;
	mov.b64 	%fd290, {%r134, %r133};
	mul.f64 	%fd465, %fd290, %fd289;
$L__BB5_34:
	div.rn.f64 	%fd291, %fd465, 0dC0040D931FF62705;
	mul.f64 	%fd292, %fd1, %fd291;
	mul.f64 	%fd293, %fd292, %fd5;
	add.f64 	%fd294, %fd45, %fd45;
	div.rn.f64 	%fd52, %fd293, %fd294;
	neg.f64 	%fd295, %fd4;
	mul.f64 	%fd53, %fd3, %fd295;
	fma.rn.f64 	%fd296, %fd53, 0d3FF71547652B82FE, 0d4338000000000000;
	{
	.reg .b32 %temp; 
	mov.b64 	{%r44, %temp}, %fd296;
	}
	mov.f64 	%fd297, 0dC338000000000000;
	add.rn.f64 	%fd298, %fd296, %fd297;
	fma.rn.f64 	%fd299, %fd298, 0dBFE62E42FEFA39EF, %fd53;
	fma.rn.f64 	%fd300, %fd298, 0dBC7ABC9E3B39803F, %fd299;
	fma.rn.f64 	%fd301, %fd300, 0d3E5ADE1569CE2BDF, 0d3E928AF3FCA213EA;
	fma.rn.f64 	%fd302, %fd301, %fd300, 0d3EC71DEE62401315;
	fma.rn.f64 	%fd303, %fd302, %fd300, 0d3EFA01997C89EB71;
	fma.rn.f64 	%fd304, %fd303, %fd300, 0d3F2A01A014761F65;
	fma.rn.f64 	%fd305, %fd304, %fd300, 0d3F56C16C1852B7AF;
	fma.rn.f64 	%fd306, %fd305, %fd300, 0d3F81111111122322;
	fma.rn.f64 	%fd307, %fd306, %fd300, 0d3FA55555555502A1;
	fma.rn.f64 	%fd308, %fd307, %fd300, 0d3FC5555555555511;
	fma.rn.f64 	%fd309, %fd308, %fd300, 0d3FE000000000000B;
	fma.rn.f64 	%fd310, %fd309, %fd300, 0d3FF0000000000000;
	fma.rn.f64 	%fd311, %fd310, %fd300, 0d3FF0000000000000;
	{
	.reg .b32 %temp; 
	mov.b64 	{%r45, %temp}, %fd311;
	}
	{
	.reg .b32 %temp; 
	mov.b64 	{%temp, %r46}, %fd311;
	}
	shl.b32 	%r135, %r44, 20;
	add.s32 	%r136, %r135, %r46;
	mov.b64 	%fd466, {%r45, %r136};
	{
	.reg .b32 %temp; 
	mov.b64 	{%temp, %r137}, %fd53;
	}
	mov.b32 	%f11, %r137;
	abs.f32 	%f3, %f11;
	setp.lt.f32 	%p25, %f3, 0f4086232B;
	@%p25 bra 	$L__BB5_37;
	setp.lt.f64 	%p26, %fd53, 0d0000000000000000;
	add.f64 	%fd312, %fd53, 0d7FF0000000000000;
	selp.f64 	%fd466, 0d0000000000000000, %fd312, %p26;
	setp.geu.f32 	%p27, %f3, 0f40874800;
	@%p27 bra 	$L__BB5_37;
	shr.u32 	%r138, %r44, 31;
	add.s32 	%r139, %r44, %r138;
	shr.s32 	%r140, %r139, 1;
	shl.b32 	%r141, %r140, 20;
	add.s32 	%r142, %r46, %r141;
	mov.b64 	%fd313, {%r45, %r142};
	sub.s32 	%r143, %r44, %r140;
	shl.b32 	%r144, %r143, 20;
	add.s32 	%r145, %r144, 1072693248;
	mov.b32 	%r146, 0;
	mov.b64 	%fd314, {%r146, %r145};
	mul.f64 	%fd466, %fd314, %fd313;
$L__BB5_37:
	mul.f64 	%fd315, %fd2, %fd4;
	mul.f64 	%fd316, %fd315, %fd466;
	div.rn.f64 	%fd317, %fd46, 0d3FF6A09E667F3BCD;
	abs.f64 	%fd318, %fd317;
	fma.rn.f64 	%fd319, %fd318, 0dBCF0679AFBA6F279, 0d3D47088FDB46FA5F;
	fma.rn.f64 	%fd320, %fd319, %fd318, 0dBD8DF9F9B976A9B2;
	fma.rn.f64 	%fd321, %fd320, %fd318, 0d3DC7F1F5590CC332;
	fma.rn.f64 	%fd322, %fd321, %fd318, 0dBDFA28A3CD2D56C4;
	fma.rn.f64 	%fd323, %fd322, %fd318, 0d3E2485EE67835925;
	fma.rn.f64 	%fd324, %fd323, %fd318, 0dBE476DB45919F583;
	fma.rn.f64 	%fd325, %fd324, %fd318, 0d3E62D698D98C8D71;
	fma.rn.f64 	%fd326, %fd325, %fd318, 0dBE720A2C7155D5C6;
	fma.rn.f64 	%fd327, %fd326, %fd318, 0dBE41D29B37CA1397;
	fma.rn.f64 	%fd328, %fd327, %fd318, 0d3EA2EF6CC0F67A49;
	fma.rn.f64 	%fd329, %fd328, %fd318, 0dBEC102B892333B6F;
	fma.rn.f64 	%fd330, %fd329, %fd318, 0d3ECA30375BA9A84E;
	fma.rn.f64 	%fd331, %fd330, %fd318, 0d3ECAAD18DEDEA43E;
	fma.rn.f64 	%fd332, %fd331, %fd318, 0dBEFF05355BC5B225;
	fma.rn.f64 	%fd333, %fd332, %fd318, 0d3F10E37A3108BC8B;
	fma.rn.f64 	%fd334, %fd333, %fd318, 0d3EFB292D828E5CB2;
	fma.rn.f64 	%fd335, %fd334, %fd318, 0dBF4356626EBF9BFA;
	fma.rn.f64 	%fd336, %fd335, %fd318, 0d3F5BCA68F73D6AFC;
	fma.rn.f64 	%fd337, %fd336, %fd318, 0dBF2B6B69EBBC280B;
	fma.rn.f64 	%fd338, %fd337, %fd318, 0dBF9396685912A453;
	fma.rn.f64 	%fd339, %fd338, %fd318, 0d3FBA4F4E2A1ABEF8;
	fma.rn.f64 	%fd340, %fd339, %fd318, 0d3FE45F306DC9C8BB;
	fma.rn.f64 	%fd341, %fd340, %fd318, 0d3FC06EBA8214DB69;
	fma.rn.f64 	%fd342, %fd341, %fd318, %fd318;
	sub.f64 	%fd343, %fd318, %fd342;
	fma.rn.f64 	%fd344, %fd341, %fd318, %fd343;
	neg.f64 	%fd345, %fd342;
	neg.f64 	%fd346, %fd344;
	cvt.rn.f32.f64 	%f12, %fd342;
	mul.f32 	%f13, %f12, 0fBFB8AA3B;
	cvt.rni.f32.f32 	%f14, %f13;
	cvt.f64.f32 	%fd347, %f14;
	fma.rn.f64 	%fd348, %fd347, 0dBFE62E42FEFA39EF, %fd345;
	fma.rn.f64 	%fd349, %fd348, 0d3E5AE904A4741B81, 0d3E928A27F89B6999;
	fma.rn.f64 	%fd350, %fd349, %fd348, 0d3EC71DE715FF7E07;
	fma.rn.f64 	%fd351, %fd350, %fd348, 0d3EFA019A6B0AC45A;
	fma.rn.f64 	%fd352, %fd351, %fd348, 0d3F2A01A017EED94F;
	fma.rn.f64 	%fd353, %fd352, %fd348, 0d3F56C16C17F2A71B;
	fma.rn.f64 	%fd354, %fd353, %fd348, 0d3F811111111173C4;
	fma.rn.f64 	%fd355, %fd354, %fd348, 0d3FA555555555211A;
	fma.rn.f64 	%fd356, %fd355, %fd348, 0d3FC5555555555540;
	fma.rn.f64 	%fd357, %fd356, %fd348, 0d3FE0000000000005;
	mul.f64 	%fd358, %fd348, %fd357;
	fma.rn.f64 	%fd359, %fd358, %fd348, %fd346;
	add.f64 	%fd360, %fd348, %fd359;
	ex2.approx.ftz.f32 	%f15, %f14;
	cvt.f64.f32 	%fd361, %f15;
	mov.f64 	%fd362, 0d3FF0000000000000;
	sub.f64 	%fd363, %fd362, %fd361;
	neg.f64 	%fd364, %fd360;
	fma.rn.f64 	%fd365, %fd364, %fd361, %fd363;
	setp.ge.f64 	%p28, %fd318, 0d4017AFB48DC96626;
	selp.f64 	%fd366, 0d3FF0000000000000, %fd365, %p28;
	copysign.f64 	%fd367, %fd317, %fd366;
	add.f64 	%fd368, %fd367, 0d3FF0000000000000;
	mul.f64 	%fd369, %fd368, 0dBFE0000000000000;
	fma.rn.f64 	%fd467, %fd316, %fd369, %fd52;
$L__BB5_38:
	mul.f64 	%fd371, %fd6, %fd467;
	st.shared.f64 	[%r6], %fd371;
	mov.f64 	%fd472, 0d0000000000000000;
	@%p9 bra 	$L__BB5_50;
	div.rn.f64 	%fd468, %fd1, %fd2;
	{
	.reg .b32 %temp; 
	mov.b64 	{%temp, %r190}, %fd468;
	}
	{
	.reg .b32 %temp; 
	mov.b64 	{%r191, %temp}, %fd468;
	}
	setp.gt.s32 	%p30, %r190, 1048575;
	mov.b32 	%r192, -1023;
	@%p30 bra 	$L__BB5_41;
	mul.f64 	%fd468, %fd468, 0d4350000000000000;
	{
	.reg .b32 %temp; 
	mov.b64 	{%temp, %r190}, %fd468;
	}
	{
	.reg .b32 %temp; 
	mov.b64 	{%r191, %temp}, %fd468;
	}
	mov.b32 	%r192, -1077;
$L__BB5_41:
	add.s32 	%r149, %r190, -1;
	setp.gt.u32 	%p31, %r149, 2146435070;
	@%p31 bra 	$L__BB5_45;
	shr.u32 	%r152, %r190, 20;
	add.s32 	%r193, %r192, %r152;
	and.b32  	%r153, %r190, 1048575;
	or.b32  	%r154, %r153, 1072693248;
	mov.b64 	%fd469, {%r191, %r154};
	setp.lt.u32 	%p33, %r154, 1073127583;
	@%p33 bra 	$L__BB5_44;
	{
	.reg .b32 %temp; 
	mov.b64 	{%r155, %temp}, %fd469;
	}
	{
	.reg .b32 %temp; 
	mov.b64 	{%temp, %r156}, %fd469;
	}
	add.s32 	%r157, %r156, -1048576;
	mov.b64 	%fd469, {%r155, %r157};
	add.s32 	%r193, %r193, 1;
$L__BB5_44:
	add.f64 	%fd373, %fd469, 0dBFF0000000000000;
	add.f64 	%fd374, %fd469, 0d3FF0000000000000;
	rcp.approx.ftz.f64 	%fd375, %fd374;
	neg.f64 	%fd376, %fd374;
	fma.rn.f64 	%fd377, %fd376, %fd375, 0d3FF0000000000000;
	fma.rn.f64 	%fd378, %fd377, %fd377, %fd377;
	fma.rn.f64 	%fd379, %fd378, %fd375, %fd375;
	mul.f64 	%fd380, %fd373, %fd379;
	fma.rn.f64 	%fd381, %fd373, %fd379, %fd380;
	mul.f64 	%fd382, %fd381, %fd381;
	fma.rn.f64 	%fd383, %fd382, 0d3EB1380B3AE80F1E, 0d3ED0EE258B7A8B04;
	fma.rn.f64 	%fd384, %fd383, %fd382, 0d3EF3B2669F02676F;
	fma.rn.f64 	%fd385, %fd384, %fd382, 0d3F1745CBA9AB0956;
	fma.rn.f64 	%fd386, %fd385, %fd382, 0d3F3C71C72D1B5154;
	fma.rn.f64 	%fd387, %fd386, %fd382, 0d3F624924923BE72D;
	fma.rn.f64 	%fd388, %fd387, %fd382, 0d3F8999999999A3C4;
	fma.rn.f64 	%fd389, %fd388, %fd382, 0d3FB5555555555554;
	sub.f64 	%fd390, %fd373, %fd381;
	add.f64 	%fd391, %fd390, %fd390;
	neg.f64 	%fd392, %fd381;
	fma.rn.f64 	%fd393, %fd392, %fd373, %fd391;
	mul.f64 	%fd394, %fd379, %fd393;
	mul.f64 	%fd395, %fd382, %fd389;
	fma.rn.f64 	%fd396, %fd395, %fd381, %fd394;
	xor.b32  	%r158, %r193, -2147483648;
	mov.b32 	%r159, 1127219200;
	mov.b64 	%fd397, {%r158, %r159};
	mov.b32 	%r160, -2147483648;
	mov.b64 	%fd398, {%r160, %r159};
	sub.f64 	%fd399, %fd397, %fd398;
	fma.rn.f64 	%fd400, %fd399, 0d3FE62E42FEFA39EF, %fd381;
	fma.rn.f64 	%fd401, %fd399, 0dBFE62E42FEFA39EF, %fd400;
	sub.f64 	%fd402, %fd401, %fd381;
	sub.f64 	%fd403, %fd396, %fd402;
	fma.rn.f64 	%fd404, %fd399, 0d3C7ABC9E3B39803F, %fd403;
	add.f64 	%fd470, %fd400, %fd404;
	bra.uni 	$L__BB5_46;
$L__BB5_45:
	fma.rn.f64 	%fd372, %fd468, 0d7FF0000000000000, 0d7FF0000000000000;
	{
	.reg .b32 %temp; 
	mov.b64 	{%temp, %r150}, %fd468;
	}
	and.b32  	%r151, %r150, 2147483647;
	setp.eq.s32 	%p32, %r151, 0;
	selp.f64 	%fd470, 0dFFF0000000000000, %fd372, %p32;
$L__BB5_46:
	mul.f64 	%fd405, %fd5, 0d3FE0000000000000;
	fma.rn.f64 	%fd406, %fd5, %fd405, %fd4;
	fma.rn.f64 	%fd407, %fd3, %fd406, %fd470;
	sqrt.rn.f64 	%fd69, %fd3;
	mul.f64 	%fd408, %fd69, %fd5;
	div.rn.f64 	%fd409, %fd407, %fd408;
	mul.f64 	%fd410, %fd409, 0dBFE0000000000000;
	mul.f64 	%fd70, %fd409, %fd410;
	fma.rn.f64 	%fd411, %fd70, 0d3FF71547652B82FE, 0d4338000000000000;
	{
	.reg .b32 %temp; 
	mov.b64 	{%r57, %temp}, %fd411;
	}
	mov.f64 	%fd412, 0dC338000000000000;
	add.rn.f64 	%fd413, %fd411, %fd412;
	fma.rn.f64 	%fd414, %fd413, 0dBFE62E42FEFA39EF, %fd70;
	fma.rn.f64 	%fd415, %fd413, 0dBC7ABC9E3B39803F, %fd414;
	fma.rn.f64 	%fd416, %fd415, 0d3E5ADE1569CE2BDF, 0d3E928AF3FCA213EA;
	fma.rn.f64 	%fd417, %fd416, %fd415, 0d3EC71DEE62401315;
	fma.rn.f64 	%fd418, %fd417, %fd415, 0d3EFA01997C89EB71;
	fma.rn.f64 	%fd419, %fd418, %fd415, 0d3F2A01A014761F65;
	fma.rn.f64 	%fd420, %fd419, %fd415, 0d3F56C16C1852B7AF;
	fma.rn.f64 	%fd421, %fd420, %fd415, 0d3F81111111122322;
	fma.rn.f64 	%fd422, %fd421, %fd415, 0d3FA55555555502A1;
	fma.rn.f64 	%fd423, %fd422, %fd415, 0d3FC5555555555511;
	fma.rn.f64 	%fd424, %fd423, %fd415, 0d3FE000000000000B;
	fma.rn.f64 	%fd425, %fd424, %fd415, 0d3FF0000000000000;
	fma.rn.f64 	%fd426, %fd425, %fd415, 0d3FF0000000000000;
	{
	.reg .b32 %temp; 
	mov.b64 	{%r58, %temp}, %fd426;
	}
	{
	.reg .b32 %temp; 
	mov.b64 	{%temp, %r59}, %fd426;
	}
	shl.b32 	%r161, %r57, 20;
	add.s32 	%r162, %r161, %r59;
	mov.b64 	%fd471, {%r58, %r162};
	{
	.reg .b32 %temp; 
	mov.b64 	{%temp, %r163}, %fd70;
	}
	mov.b32 	%f16, %r163;
	abs.f32 	%f4, %f16;
	setp.lt.f32 	%p34, %f4, 0f4086232B;
	@%p34 bra 	$L__BB5_49;
	setp.lt.f64 	%p35, %fd70, 0d0000000000000000;
	add.f64 	%fd427, %fd70, 0d7FF0000000000000;
	selp.f64 	%fd471, 0d0000000000000000, %fd427, %p35;
	setp.geu.f32 	%p36, %f4, 0f40874800;
	@%p36 bra 	$L__BB5_49;
	shr.u32 	%r164, %r57, 31;
	add.s32 	%r165, %r57, %r164;
	shr.s32 	%r166, %r165, 1;
	shl.b32 	%r167, %r166, 20;
	add.s32 	%r168, %r59, %r167;
	mov.b64 	%fd428, {%r58, %r168};
	sub.s32 	%r169, %r57, %r166;
	shl.b32 	%r170, %r169, 20;
	add.s32 	%r171, %r170, 1072693248;
	mov.b32 	%r172, 0;
	mov.b64 	%fd429, {%r172, %r171};
	mul.f64 	%fd471, %fd429, %fd428;
$L__BB5_49:
	div.rn.f64 	%fd430, %fd471, 0d40040D931FF62705;
	mul.f64 	%fd431, %fd1, %fd430;
	mul.f64 	%fd472, %fd69, %fd431;
$L__BB5_50:
	mul.f64 	%fd432, %fd6, %fd472;
	st.shared.f64 	[%r7], %fd432;
$L__BB5_51:
	bar.sync 	0;
	setp.lt.u32 	%p37, %r194, 2;
	@%p37 bra 	$L__BB5_55;
$L__BB5_52:
	shr.u32 	%r61, %r194, 1;
	setp.ge.u32 	%p38, %r2, %r61;
	@%p38 bra 	$L__BB5_54;
	shl.b32 	%r173, %r61, 3;
	add.s32 	%r174, %r4, %r173;
	ld.shared.f64 	%fd433, [%r174];
	ld.shared.f64 	%fd434, [%r4];
	add.f64 	%fd435, %fd433, %fd434;
	st.shared.f64 	[%r4], %fd435;
	add.s32 	%r175, %r5, %r173;
	ld.shared.f64 	%fd436, [%r175];
	ld.shared.f64 	%fd437, [%r5];
	add.f64 	%fd438, %fd436, %fd437;
	st.shared.f64 	[%r5], %fd438;
	add.s32 	%r176, %r6, %r173;
	ld.shared.f64 	%fd439, [%r176];
	ld.shared.f64 	%fd440, [%r6];
	add.f64 	%fd441, %fd439, %fd440;
	st.shared.f64 	[%r6], %fd441;
	add.s32 	%r177, %r7, %r173;
	ld.shared.f64 	%fd442, [%r177];
	ld.shared.f64 	%fd443, [%r7];
	add.f64 	%fd444, %fd442, %fd443;
	st.shared.f64 	[%r7], %fd444;
$L__BB5_54:
	bar.sync 	0;
	setp.gt.u32 	%p39, %r194, 3;
	mov.u32 	%r194, %r61;
	@%p39 bra 	$L__BB5_52;
$L__BB5_55:
	setp.ne.s32 	%p40, %r2, 0;
	@%p40 bra 	$L__BB5_57;
	ld.param.u64 	%rd30, [_Z23portfolio_greeks_kernelPdS_S_S_S_S_S_S_S_S_i_param_7];
	ld.param.u64 	%rd29, [_Z23portfolio_greeks_kernelPdS_S_S_S_S_S_S_S_S_i_param_6];
	ld.shared.f64 	%fd445, [_ZZ23portfolio_greeks_kernelPdS_S_S_S_S_S_S_S_S_iE12shared_delta];
	cvta.to.global.u64 	%rd25, %rd29;
	atom.global.add.f64 	%fd446, [%rd25], %fd445;
	ld.shared.f64 	%fd447, [_ZZ23portfolio_greeks_kernelPdS_S_S_S_S_S_S_S_S_iE12shared_gamma];
	cvta.to.global.u64 	%rd26, %rd30;
	atom.global.add.f64 	%fd448, [%rd26], %fd447;
	ld.shared.f64 	%fd449, [_ZZ23portfolio_greeks_kernelPdS_S_S_S_S_S_S_S_S_iE12shared_theta];
	cvta.to.global.u64 	%rd27, %rd9;
	atom.global.add.f64 	%fd450, [%rd27], %fd449;
	ld.shared.f64 	%fd451, [_ZZ23portfolio_greeks_kernelPdS_S_S_S_S_S_S_S_S_iE11shared_vega];
	cvta.to.global.u64 	%rd28, %rd10;
	atom.global.add.f64 	%fd452, [%rd28], %fd451;
$L__BB5_57:
	ret;

}


// ===== COMPILED SASS (sm_100) =====

	.target	sm_100

	.elftype	@"ET_EXEC"


//--------------------- .note.nv.tkinfo           --------------------------
	.section	.note.nv.tkinfo,"",@"SHT_NOTE"
	.sectionflags	@"SHF_NOTE_NV_TKINFO"
	.tkinfo
        /*0018*/ 	.word	0x00000002
        /*0030*/ 	.string	""
        /*0030*/ 	.string	"ptxas"
        /*0030*/ 	.string	"Cuda compilation tools, release 13.0, V13.0.88"
        /*0030*/ 	.string	"Build cuda_13.0.r13.0/compiler.36424714_0"
        /*0030*/ 	.string	"-arch sm_100 -m 64 "



//--------------------- .note.nv.cuinfo           --------------------------
	.section	.note.nv.cuinfo,"",@"SHT_NOTE"
	.sectionflags	@"SHF_NOTE_NV_CUINFO"
        /*0018*/ 	.short	0x0002
        /*001a*/ 	.short	0x0064
        /*001c*/ 	.short	0x0082
	.zero		2


//--------------------- .nv.info                  --------------------------
	.section	.nv.info,"",@"SHT_CUDA_INFO"
	.align	4


	//----- nvinfo : EIATTR_REGCOUNT
	.align		4
        /*0000*/ 	.byte	0x04, 0x2f
        /*0002*/ 	.short	(.L_10 - .L_9)
	.align		4
.L_9:
        /*0004*/ 	.word	index@(_Z20black_scholes_kernelPdS_S_S_S_S_S_S_S_S_S_i)
        /*0008*/ 	.word	0x0000002e


	//----- nvinfo : EIATTR_FRAME_SIZE
	.align		4
.L_10:
        /*000c*/ 	.byte	0x04, 0x11
        /*000e*/ 	.short	(.L_12 - .L_11)
	.align		4
.L_11:
        /*0010*/ 	.word	index@($__internal_11_$__cuda_sm20_dsqrt_rn_f64_mediumpath_v1)
        /*0014*/ 	.word	0x00000000


	//----- nvinfo : EIATTR_FRAME_SIZE
	.align		4
.L_12:
        /*0018*/ 	.byte	0x04, 0x11
        /*001a*/ 	.short	(.L_14 - .L_13)
	.align		4
.L_13:
        /*001c*/ 	.word	index@($__internal_10_$__cuda_sm20_div_rn_f64_full)
        /*0020*/ 	.word	0x00000000


	//----- nvinfo : EIATTR_FRAME_SIZE
	.align		4
.L_14:
        /*0024*/ 	.byte	0x04, 0x11
        /*0026*/ 	.short	(.L_16 - .L_15)
	.align		4
.L_15:
        /*0028*/ 	.word	index@(_Z20black_scholes_kernelPdS_S_S_S_S_S_S_S_S_S_i)
        /*002c*/ 	.word	0x00000000


	//----- nvinfo : EIATTR_REGCOUNT
	.align		4
.L_16:
        /*0030*/ 	.byte	0x04, 0x2f
        /*0032*/ 	.short	(.L_18 - .L_17)
	.align		4
.L_17:
        /*0034*/ 	.word	index@(_Z25monte_carlo_option_kernelPdS_S_S_S_S_Piiiy)
        /*0038*/ 	.word	0x00000030


	//----- nvinfo : EIATTR_FRAME_SIZE
	.align		4
.L_18:
        /*003c*/ 	.byte	0x04, 0x11
        /*003e*/ 	.short	(.L_20 - .L_19)
	.align		4
.L_19:
        /*0040*/ 	.word	index@($__internal_9_$__cuda_sm20_dsqrt_rn_f64_mediumpath_v1)
        /*0044*/ 	.word	0x00000000


	//----- nvinfo : EIATTR_FRAME_SIZE
	.align		4
.L_20:
        /*0048*/ 	.byte	0x04, 0x11
        /*004a*/ 	.short	(.L_22 - .L_21)
	.align		4
.L_21:
        /*004c*/ 	.word	index@($__internal_8_$__cuda_sm20_div_rn_f64_full)
        /*0050*/ 	.word	0x00000000


	//----- nvinfo : EIATTR_FRAME_SIZE
	.align		4
.L_22:
        /*0054*/ 	.byte	0x04, 0x11
        /*0056*/ 	.short	(.L_24 - .L_23)
	.align		4
.L_23:
        /*0058*/ 	.word	index@(_Z25monte_carlo_option_kernelPdS_S_S_S_S_Piiiy)
        /*005c*/ 	.word	0x00000000


	//----- nvinfo : EIATTR_REGCOUNT
	.align		4
.L_24:
        /*0060*/ 	.byte	0x04, 0x2f
        /*0062*/ 	.short	(.L_26 - .L_25)
	.align		4
.L_25:
        /*0064*/ 	.word	index@(_Z19asian_option_kernelPdS_S_S_S_S_iiiy)
        /*0068*/ 	.word	0x00000036


	//----- nvinfo : EIATTR_FRAME_SIZE
	.align		4
.L_26:
        /*006c*/ 	.byte	0x04, 0x11
        /*006e*/ 	.short	(.L_28 - .L_27)
	.align		4
.L_27:
        /*0070*/ 	.word	index@($__internal_7_$__cuda_sm20_dsqrt_rn_f64_mediumpath_v1)
        /*0074*/ 	.word	0x00000000


	//----- nvinfo : EIATTR_FRAME_SIZE
	.align		4
.L_28:
        /*0078*/ 	.byte	0x04, 0x11
        /*007a*/ 	.short	(.L_30 - .L_29)
	.align		4
.L_29:
        /*007c*/ 	.word	index@($__internal_6_$__cuda_sm20_div_rn_f64_full)
        /*0080*/ 	.word	0x00000000


	//----- nvinfo : EIATTR_FRAME_SIZE
	.align		4
.L_30:
        /*0084*/ 	.byte	0x04, 0x11
        /*0086*/ 	.short	(.L_32 - .L_31)
	.align		4
.L_31:
        /*0088*/ 	.word	index@(_Z19asian_option_kernelPdS_S_S_S_S_iiiy)
        /*008c*/ 	.word	0x00000000


	//----- nvinfo : EIATTR_REGCOUNT
	.align		4
.L_32:
        /*0090*/ 	.byte	0x04, 0x2f
        /*0092*/ 	.short	(.L_34 - .L_33)
	.align		4
.L_33:
        /*0094*/ 	.word	index@(_Z21barrier_option_kernelPdS_S_S_S_S_S_Piiiiy)
        /*0098*/ 	.word	0x00000038


	//----- nvinfo : EIATTR_FRAME_SIZE
	.align		4
.L_34:
        /*009c*/ 	.byte	0x04, 0x11
        /*009e*/ 	.short	(.L_36 - .L_35)
	.align		4
.L_35:
        /*00a0*/ 	.word	index@($__internal_5_$__cuda_sm20_dsqrt_rn_f64_mediumpath_v1)
        /*00a4*/ 	.word	0x00000000


	//----- nvinfo : EIATTR_FRAME_SIZE
	.align		4
.L_36:
        /*00a8*/ 	.byte	0x04, 0x11
        /*00aa*/ 	.short	(.L_38 - .L_37)
	.align		4
.L_37:
        /*00ac*/ 	.word	index@($__internal_4_$__cuda_sm20_div_rn_f64_full)
        /*00b0*/ 	.word	0x00000000


	//----- nvinfo : EIATTR_FRAME_SIZE
	.align		4
.L_38:
        /*00b4*/ 	.byte	0x04, 0x11
        /*00b6*/ 	.short	(.L_40 - .L_39)
	.align		4
.L_39:
        /*00b8*/ 	.word	index@(_Z21barrier_option_kernelPdS_S_S_S_S_S_Piiiiy)
        /*00bc*/ 	.word	0x00000000


	//----- nvinfo : EIATTR_REGCOUNT
	.align		4
.L_40:
        /*00c0*/ 	.byte	0x04, 0x2f
        /*00c2*/ 	.short	(.L_42 - .L_41)
	.align		4
.L_41:
        /*00c4*/ 	.word	index@(_Z25implied_volatility_kernelPdS_S_S_S_S_Piidi)
        /*00c8*/ 	.word	0x00000038


	//----- nvinfo : EIATTR_FRAME_SIZE
	.align		4
.L_42:
        /*00cc*/ 	.byte	0x04, 0x11
        /*00ce*/ 	.short	(.L_44 - .L_43)
	.align		4
.L_43:
        /*00d0*/ 	.word	index@($__internal_3_$__cuda_sm20_dsqrt_rn_f64_mediumpath_v1)
        /*00d4*/ 	.word	0x00000000


	//----- nvinfo : EIATTR_FRAME_SIZE
	.align		4
.L_44:
        /*00d8*/ 	.byte	0x04, 0x11
        /*00da*/ 	.short	(.L_46 - .L_45)
	.align		4
.L_45:
        /*00dc*/ 	.word	index@($__internal_2_$__cuda_sm20_div_rn_f64_full)
        /*00e0*/ 	.word	0x00000000


	//----- nvinfo : EIATTR_FRAME_SIZE
	.align		4
.L_46:
        /*00e4*/ 	.byte	0x04, 0x11
        /*00e6*/ 	.short	(.L_48 - .L_47)
	.align		4
.L_47:
        /*00e8*/ 	.word	index@(_Z25implied_volatility_kernelPdS_S_S_S_S_Piidi)
        /*00ec*/ 	.word	0x00000000


	//----- nvinfo : EIATTR_REGCOUNT
	.align		4
.L_48:
        /*00f0*/ 	.byte	0x04, 0x2f
        /*00f2*/ 	.short	(.L_50 - .L_49)
	.align		4
.L_49:
        /*00f4*/ 	.word	index@(_Z23portfolio_greeks_kernelPdS_S_S_S_S_S_S_S_S_i)
        /*00f8*/ 	.word	0x0000002f


	//----- nvinfo : EIATTR_FRAME_SIZE
	.align		4
.L_50:
        /*00fc*/ 	.byte	0x04, 0x11
        /*00fe*/ 	.short	(.L_52 - .L_51)
	.align		4
.L_51:
        /*0100*/ 	.word	index@($__internal_1_$__cuda_sm20_dsqrt_rn_f64_mediumpath_v1)
        /*0104*/ 	.word	0x00000000


	//----- nvinfo : EIATTR_FRAME_SIZE
	.align		4
.L_52:
        /*0108*/ 	.byte	0x04, 0x11
        /*010a*/ 	.short	(.L_54 - .L_53)
	.align		4
.L_53:
        /*010c*/ 	.word	index@($__internal_0_$__cuda_sm20_div_rn_f64_full)
        /*0110*/ 	.word	0x00000000


	//----- nvinfo : EIATTR_FRAME_SIZE
	.align		4
.L_54:
        /*0114*/ 	.byte	0x04, 0x11
        /*0116*/ 	.short	(.L_56 - .L_55)
	.align		4
.L_55:
        /*0118*/ 	.word	index@(_Z23portfolio_greeks_kernelPdS_S_S_S_S_S_S_S_S_i)
        /*011c*/ 	.word	0x00000000


	//----- nvinfo : EIATTR_MIN_STACK_SIZE
	.align		4
.L_56:
        /*0120*/ 	.byte	0x04, 0x12
        /*0122*/ 	.short	(.L_58 - .L_57)
	.align		4
.L_57:
        /*0124*/ 	.word	index@(_Z23portfolio_greeks_kernelPdS_S_S_S_S_S_S_S_S_i)
        /*0128*/ 	.word	0x00000000


	//----- nvinfo : EIATTR_MIN_STACK_SIZE
	.align		4
.L_58:
        /*012c*/ 	.byte	0x04, 0x12
        /*012e*/ 	.short	(.L_60 - .L_59)
	.align		4
.L_59:
        /*0130*/ 	.word	index@(_Z25implied_volatility_kernelPdS_S_S_S_S_Piidi)
        /*0134*/ 	.word	0x00000000


	//----- nvinfo : EIATTR_MIN_STACK_SIZE
	.align		4
.L_60:
        /*0138*/ 	.byte	0x04, 0x12
        /*013a*/ 	.short	(.L_62 - .L_61)
	.align		4
.L_61:
        /*013c*/ 	.word	index@(_Z21barrier_option_kernelPdS_S_S_S_S_S_Piiiiy)
        /*0140*/ 	.word	0x00000000


	//----- nvinfo : EIATTR_MIN_STACK_SIZE
	.align		4
.L_62:
        /*0144*/ 	.byte	0x04, 0x12
        /*0146*/ 	.short	(.L_64 - .L_63)
	.align		4
.L_63:
        /*0148*/ 	.word	index@(_Z19asian_option_kernelPdS_S_S_S_S_iiiy)
        /*014c*/ 	.word	0x00000000


	//----- nvinfo : EIATTR_MIN_STACK_SIZE
	.align		4
.L_64:
        /*0150*/ 	.byte	0x04, 0x12
        /*0152*/ 	.short	(.L_66 - .L_65)
	.align		4
.L_65:
        /*0154*/ 	.word	index@(_Z25monte_carlo_option_kernelPdS_S_S_S_S_Piiiy)
        /*0158*/ 	.word	0x00000000


	//----- nvinfo : EIATTR_MIN_STACK_SIZE
	.align		4
.L_66:
        /*015c*/ 	.byte	0x04, 0x12
        /*015e*/ 	.short	(.L_68 - .L_67)
	.align		4
.L_67:
        /*0160*/ 	.word	index@(_Z20black_scholes_kernelPdS_S_S_S_S_S_S_S_S_S_i)
        /*0164*/ 	.word	0x00000000
.L_68:


//--------------------- .nv.compat                --------------------------
	.section	.nv.compat,"",@"SHT_CUDA_COMPAT_INFO"
	.align	4
        /*0000*/ 	.byte	0x02, 0x09, 0x00, 0x00, 0x02, 0x02, 0x01, 0x00, 0x02, 0x05, 0x05, 0x00, 0x03, 0x07, 0x01, 0x01
        /*0010*/ 	.byte	0x02, 0x03, 0x00, 0x00, 0x02, 0x06, 0x01, 0x00, 0x04, 0x0b, 0x08, 0x00, 0x01, 0x00, 0x00, 0x00
        /*0020*/ 	.byte	0x00, 0x00, 0x00, 0x00


//--------------------- .nv.info._Z23portfolio_greeks_kernelPdS_S_S_S_S_S_S_S_S_i --------------------------
	.section	.nv.info._Z23portfolio_greeks_kernelPdS_S_S_S_S_S_S_S_S_i,"",@"SHT_CUDA_INFO"
	.sectionflags	@""
	.align	4


	//----- nvinfo : EIATTR_CUDA_API_VERSION
	.align		4
        /*0000*/ 	.byte	0x04, 0x37
        /*0002*/ 	.short	(.L_70 - .L_69)
.L_69:
        /*0004*/ 	.word	0x00000082


	//----- nvinfo : EIATTR_KPARAM_INFO
	.align		4
.L_70:
        /*0008*/ 	.byte	0x04, 0x17
        /*000a*/ 	.short	(.L_72 - .L_71)
.L_71:
        /*000c*/ 	.word	0x00000000
        /*0010*/ 	.short	0x000a
        /*0012*/ 	.short	0x0050
        /*0014*/ 	.byte	0x00, 0xf0, 0x11, 0x00


	//----- nvinfo : EIATTR_KPARAM_INFO
	.align		4
.L_72:
        /*0018*/ 	.byte	0x04, 0x17
        /*001a*/ 	.short	(.L_74 - .L_73)
.L_73:
        /*001c*/ 	.word	0x00000000
        /*0020*/ 	.short	0x0009
        /*0022*/ 	.short	0x0048
        /*0024*/ 	.byte	0x00, 0xf5, 0x21, 0x00


	//----- nvinfo : EIATTR_KPARAM_INFO
	.align		4
.L_74:
        /*0028*/ 	.byte	0x04, 0x17
        /*002a*/ 	.short	(.L_76 - .L_75)
.L_75:
        /*002c*/ 	.word	0x00000000
        /*0030*/ 	.short	0x0008
        /*0032*/ 	.short	0x0040
        /*0034*/ 	.byte	0x00, 0xf5, 0x21, 0x00


	//----- nvinfo : EIATTR_KPARAM_INFO
	.align		4
.L_76:
        /*0038*/ 	.byte	0x04, 0x17
        /*003a*/ 	.short	(.L_78 - .L_77)
.L_77:
        /*003c*/ 	.word	0x00000000
        /*0040*/ 	.short	0x0007
        /*0042*/ 	.short	0x0038
        /*0044*/ 	.byte	0x00, 0xf5, 0x21, 0x00


	//----- nvinfo : EIATTR_KPARAM_INFO
	.align		4
.L_78:
        /*0048*/ 	.byte	0x04, 0x17
        /*004a*/ 	.short	(.L_80 - .L_79)
.L_79:
        /*004c*/ 	.word	0x00000000
        /*0050*/ 	.short	0x0006
        /*0052*/ 	.short	0x0030
        /*0054*/ 	.byte	0x00, 0xf5, 0x21, 0x00


	//----- nvinfo : EIATTR_KPARAM_INFO
	.align		4
.L_80:
        /*0058*/ 	.byte	0x04, 0x17
        /*005a*/ 	.short	(.L_82 - .L_81)
.L_81:
        /*005c*/ 	.word	0x00000000
        /*0060*/ 	.short	0x0005
        /*0062*/ 	.short	0x0028
        /*0064*/ 	.byte	0x00, 0xf5, 0x21, 0x00


	//----- nvinfo : EIATTR_KPARAM_INFO
	.align		4
.L_82:
        /*0068*/ 	.byte	0x04, 0x17
        /*006a*/ 	.short	(.L_84 - .L_83)
.L_83:
        /*006c*/ 	.word	0x00000000
        /*0070*/ 	.short	0x0004
        /*0072*/ 	.short	0x0020
        /*0074*/ 	.byte	0x00, 0xf5, 0x21, 0x00


	//----- nvinfo : EIATTR_KPARAM_INFO
	.align		4
.L_84:
        /*0078*/ 	.byte	0x04, 0x17
        /*007a*/ 	.short	(.L_86 - .L_85)
.L_85:
        /*007c*/ 	.word	0x00000000
        /*0080*/ 	.short	0x0003
        /*0082*/ 	.short	0x0018
        /*0084*/ 	.byte	0x00, 0xf5, 0x21, 0x00


	//----- nvinfo : EIATTR_KPARAM_INFO
	.align		4
.L_86:
        /*0088*/ 	.byte	0x04, 0x17
        /*008a*/ 	.short	(.L_88 - .L_87)
.L_87:
        /*008c*/ 	.word	0x00000000
        /*0090*/ 	.short	0x0002
        /*0092*/ 	.short	0x0010
        /*0094*/ 	.byte	0x00, 0xf5, 0x21, 0x00


	//----- nvinfo : EIATTR_KPARAM_INFO
	.align		4
.L_88:
        /*0098*/ 	.byte	0x04, 0x17
        /*009a*/ 	.short	(.L_90 - .L_89)
.L_89:
        /*009c*/ 	.word	0x00000000
        /*00a0*/ 	.short	0x0001
        /*00a2*/ 	.short	0x0008
        /*00a4*/ 	.byte	0x00, 0xf5, 0x21, 0x00


	//----- nvinfo : EIATTR_KPARAM_INFO
	.align		4
.L_90:
        /*00a8*/ 	.byte	0x04, 0x17
        /*00aa*/ 	.short	(.L_92 - .L_91)
.L_91:
        /*00ac*/ 	.word	0x00000000
        /*00b0*/ 	.short	0x0000
        /*00b2*/ 	.short	0x0000
        /*00b4*/ 	.byte	0x00, 0xf5, 0x21, 0x00


	//----- nvinfo : EIATTR_SPARSE_MMA_MASK
	.align		4
.L_92:
        /*00b8*/ 	.byte	0x03, 0x50
        /*00ba*/ 	.short	0x0000


	//----- nvinfo : EIATTR_MAXREG_COUNT
	.align		4
        /*00bc*/ 	.byte	0x03, 0x1b
        /*00be*/ 	.short	0x00ff


	//----- nvinfo : EIATTR_NUM_BARRIERS
	.align		4
        /*00c0*/ 	.byte	0x02, 0x4c
        /*00c2*/ 	.byte	0x01
	.zero		1


	//----- nvinfo : EIATTR_MERCURY_ISA_VERSION
	.align		4
        /*00c4*/ 	.byte	0x03, 0x5f
        /*00c6*/ 	.short	0x0101


	//----- nvinfo : EIATTR_VRC_CTA_INIT_COUNT
	.align		4
        /*00c8*/ 	.byte	0x02, 0x4a
	.zero		1
	.zero		1


	//----- nvinfo : EIATTR_EXIT_INSTR_OFFSETS
	.align		4
        /*00cc*/ 	.byte	0x04, 0x1c
        /*00ce*/ 	.short	(.L_94 - .L_93)


	//   ....[0]....
.L_93:
        /*00d0*/ 	.word	0x00005880


	//   ....[1]....
        /*00d4*/ 	.word	0x00005980


	//----- nvinfo : EIATTR_CRS_STACK_SIZE
	.align		4
.L_94:
        /*00d8*/ 	.byte	0x04, 0x1e
        /*00da*/ 	.short	(.L_96 - .L_95)
.L_95:
        /*00dc*/ 	.word	0x00000000


	//----- nvinfo : EIATTR_CBANK_PARAM_SIZE
	.align		4
.L_96:
        /*00e0*/ 	.byte	0x03, 0x19
        /*00e2*/ 	.short	0x0054


	//----- nvinfo : EIATTR_PARAM_CBANK
	.align		4
        /*00e4*/ 	.byte	0x04, 0x0a
        /*00e6*/ 	.short	(.L_98 - .L_97)
	.align		4
.L_97:
        /*00e8*/ 	.word	index@(.nv.constant0._Z23portfolio_greeks_kernelPdS_S_S_S_S_S_S_S_S_i)
        /*00ec*/ 	.short	0x0380
        /*00ee*/ 	.short	0x0054


	//----- nvinfo : EIATTR_SW_WAR
	.align		4
.L_98:
        /*00f0*/ 	.byte	0x04, 0x36
        /*00f2*/ 	.short	(.L_100 - .L_99)
.L_99:
        /*00f4*/ 	.word	0x00000008
.L_100:


//--------------------- .nv.info._Z25implied_volatility_kernelPdS_S_S_S_S_Piidi --------------------------
	.section	.nv.info._Z25implied_volatility_kernelPdS_S_S_S_S_Piidi,"",@"SHT_CUDA_INFO"
	.sectionflags	@""
	.align	4


	//----- nvinfo : EIATTR_CUDA_API_VERSION
	.align		4
        /*0000*/ 	.byte	0x04, 0x37
        /*0002*/ 	.short	(.L_102 - .L_101)
.L_101:
        /*0004*/ 	.word	0x00000082


	//----- nvinfo : EIATTR_KPARAM_INFO
	.align		4
.L_102:
        /*0008*/ 	.byte	0x04, 0x17
        /*000a*/ 	.short	(.L_104 - .L_103)
.L_103:
        /*000c*/ 	.word	0x00000000
        /*0010*/ 	.short	0x0009
        /*0012*/ 	.short	0x0048
        /*0014*/ 	.byte	0x00, 0xf0, 0x11, 0x00


	//----- nvinfo : EIATTR_KPARAM_INFO
	.align		4
.L_104:
        /*0018*/ 	.byte	0x04, 0x17
        /*001a*/ 	.short	(.L_106 - .L_105)
.L_105:
        /*001c*/ 	.word	0x00000000
        /*0020*/ 	.short	0x0008
        /*0022*/ 	.short	0x0040
        /*0024*/ 	.byte	0x00, 0xf0, 0x21, 0x00


	//----- nvinfo : EIATTR_KPARAM_INFO
	.align		4
.L_106:
        /*0028*/ 	.byte	0x04, 0x17
        /*002a*/ 	.short	(.L_108 - .L_107)
.L_107:
        /*002c*/ 	.word	0x00000000
        /*0030*/ 	.short	0x0007
        /*0032*/ 	.short	0x0038
        /*0034*/ 	.byte	0x00, 0xf0, 0x11, 0x00


	//----- nvinfo : EIATTR_KPARAM_INFO
	.align		4
.L_108:
        /*0038*/ 	.byte	0x04, 0x17
        /*003a*/ 	.short	(.L_110 - .L_109)
.L_109:
        /*003c*/ 	.word	0x00000000
        /*0040*/ 	.short	0x0006
        /*0042*/ 	.short	0x0030
        /*0044*/ 	.byte	0x00, 0xf5, 0x21, 0x00


	//----- nvinfo : EIATTR_KPARAM_INFO
	.align		4
.L_110:
        /*0048*/ 	.byte	0x04, 0x17
        /*004a*/ 	.short	(.L_112 - .L_111)
.L_111:
        /*004c*/ 	.word	0x00000000
        /*0050*/ 	.short	0x0005
        /*0052*/ 	.short	0x0028
        /*0054*/ 	.byte	0x00, 0xf5, 0x21, 0x00


	//----- nvinfo : EIATTR_KPARAM_INFO
	.align		4
.L_112:
        /*0058*/ 	.byte	0x04, 0x17
        /*005a*/ 	.short	(.L_114 - .L_113)
.L_113:
        /*005c*/ 	.word	0x00000000
        /*0060*/ 	.short	0x0004
        /*0062*/ 	.short	0x0020
        /*0064*/ 	.byte	0x00, 0xf5, 0x21, 0x00


	//----- nvinfo : EIATTR_KPARAM_INFO
	.align		4
.L_114:
        /*0068*/ 	.byte	0x04, 0x17
        /*006a*/ 	.short	(.L_116 - .L_115)
.L_115:
        /*006c*/ 	.word	0x00000000
        /*0070*/ 	.short	0x0003
        /*0072*/ 	.short	0x0018
        /*0074*/ 	.byte	0x00, 0xf5, 0x21, 0x00


	//----- nvinfo : EIATTR_KPARAM_INFO
	.align		4
.L_116:
        /*0078*/ 	.byte	0x04, 0x17
        /*007a*/ 	.short	(.L_118 - .L_117)
.L_117:
        /*007c*/ 	.word	0x00000000
        /*0080*/ 	.short	0x0002
        /*0082*/ 	.short	0x0010
        /*0084*/ 	.byte	0x00, 0xf5, 0x21, 0x00


	//----- nvinfo : EIATTR_KPARAM_INFO
	.align		4
.L_118:
        /*0088*/ 	.byte	0x04, 0x17
        /*008a*/ 	.short	(.L_120 - .L_119)
.L_119:
        /*008c*/ 	.word	0x00000000
        /*0090*/ 	.short	0x0001
        /*0092*/ 	.short	0x0008
        /*0094*/ 	.byte	0x00, 0xf5, 0x21, 0x00


	//----- nvinfo : EIATTR_KPARAM_INFO
	.align		4
.L_120:
        /*0098*/ 	.byte	0x04, 0x17
        /*009a*/ 	.short	(.L_122 - .L_121)
.L_121:
        /*009c*/ 	.word	0x00000000
        /*00a0*/ 	.short	0x0000
        /*00a2*/ 	.short	0x0000
        /*00a4*/ 	.byte	0x00, 0xf5, 0x21, 0x00


	//----- nvinfo : EIATTR_SPARSE_MMA_MASK
	.align		4
.L_122:
        /*00a8*/ 	.byte	0x03, 0x50
        /*00aa*/ 	.short	0x0000


	//----- nvinfo : EIATTR_MAXREG_COUNT
	.align		4
        /*00ac*/ 	.byte	0x03, 0x1b
        /*00ae*/ 	.short	0x00ff


	//----- nvinfo : EIATTR_MERCURY_ISA_VERSION
	.align		4
        /*00b0*/ 	.byte	0x03, 0x5f
        /*00b2*/ 	.short	0x0101


	//----- nvinfo : EIATTR_VRC_CTA_INIT_COUNT
	.align		4
        /*00b4*/ 	.byte	0x02, 0x4a
	.zero		1
	.zero		1


	//----- nvinfo : EIATTR_EXIT_INSTR_OFFSETS
	.align		4
        /*00b8*/ 	.byte	0x04, 0x1c
        /*00ba*/ 	.short	(.L_124 - .L_123)


	//   ....[0]....
.L_123:
        /*00bc*/ 	.word	0x00000070


	//   ....[1]....
        /*00c0*/ 	.word	0x00004c00


	//----- nvinfo : EIATTR_CRS_STACK_SIZE
	.align		4
.L_124:
        /*00c4*/ 	.byte	0x04, 0x1e
        /*00c6*/ 	.short	(.L_126 - .L_125)
.L_125:
        /*00c8*/ 	.word	0x00000000


	//----- nvinfo : EIATTR_CBANK_PARAM_SIZE
	.align		4
.L_126:
        /*00cc*/ 	.byte	0x03, 0x19
        /*00ce*/ 	.short	0x004c


	//----- nvinfo : EIATTR_PARAM_CBANK
	.align		4
        /*00d0*/ 	.byte	0x04, 0x0a
        /*00d2*/ 	.short	(.L_128 - .L_127)
	.align		4
.L_127:
        /*00d4*/ 	.word	index@(.nv.constant0._Z25implied_volatility_kernelPdS_S_S_S_S_Piidi)
        /*00d8*/ 	.short	0x0380
        /*00da*/ 	.short	0x004c


	//----- nvinfo : EIATTR_SW_WAR
	.align		4
.L_128:
        /*00dc*/ 	.byte	0x04, 0x36
        /*00de*/ 	.short	(.L_130 - .L_129)
.L_129:
        /*00e0*/ 	.word	0x00000008
.L_130:


//--------------------- .nv.info._Z21barrier_option_kernelPdS_S_S_S_S_S_Piiiiy --------------------------
	.section	.nv.info._Z21barrier_option_kernelPdS_S_S_S_S_S_Piiiiy,"",@"SHT_CUDA_INFO"
	.sectionflags	@""
	.align	4


	//----- nvinfo : EIATTR_CUDA_API_VERSION
	.align		4
        /*0000*/ 	.byte	0x04, 0x37
        /*0002*/ 	.short	(.L_132 - .L_131)
.L_131:
        /*0004*/ 	.word	0x00000082


	//----- nvinfo : EIATTR_KPARAM_INFO
	.align		4
.L_132:
        /*0008*/ 	.byte	0x04, 0x17
        /*000a*/ 	.short	(.L_134 - .L_133)
.L_133:
        /*000c*/ 	.word	0x00000000
        /*0010*/ 	.short	0x000b
        /*0012*/ 	.short	0x0050
        /*0014*/ 	.byte	0x00, 0xf0, 0x21, 0x00


	//----- nvinfo : EIATTR_KPARAM_INFO
	.align		4
.L_134:
        /*0018*/ 	.byte	0x04, 0x17
        /*001a*/ 	.short	(.L_136 - .L_135)
.L_135:
        /*001c*/ 	.word	0x00000000
        /*0020*/ 	.short	0x000a
        /*0022*/ 	.short	0x0048
        /*0024*/ 	.byte	0x00, 0xf0, 0x11, 0x00


	//----- nvinfo : EIATTR_KPARAM_INFO
	.align		4
.L_136:
        /*0028*/ 	.byte	0x04, 0x17
        /*002a*/ 	.short	(.L_138 - .L_137)
.L_137:
        /*002c*/ 	.word	0x00000000
        /*0030*/ 	.short	0x0009
        /*0032*/ 	.short	0x0044
        /*0034*/ 	.byte	0x00, 0xf0, 0x11, 0x00


	//----- nvinfo : EIATTR_KPARAM_INFO
	.align		4
.L_138:
        /*0038*/ 	.byte	0x04, 0x17
        /*003a*/ 	.short	(.L_140 - .L_139)
.L_139:
        /*003c*/ 	.word	0x00000000
        /*0040*/ 	.short	0x0008
        /*0042*/ 	.short	0x0040
        /*0044*/ 	.byte	0x00, 0xf0, 0x11, 0x00


	//----- nvinfo : EIATTR_KPARAM_INFO
	.align		4
.L_140:
        /*0048*/ 	.byte	0x04, 0x17
        /*004a*/ 	.short	(.L_142 - .L_141)
.L_141:
        /*004c*/ 	.word	0x00000000
        /*0050*/ 	.short	0x0007
        /*0052*/ 	.short	0x0038
        /*0054*/ 	.byte	0x00, 0xf5, 0x21, 0x00


	//----- nvinfo : EIATTR_KPARAM_INFO
	.align		4
.L_142:
        /*0058*/ 	.byte	0x04, 0x17
        /*005a*/ 	.short	(.L_144 - .L_143)
.L_143:
        /*005c*/ 	.word	0x00000000
        /*0060*/ 	.short	0x0006
        /*0062*/ 	.short	0x0030
        /*0064*/ 	.byte	0x00, 0xf5, 0x21, 0x00


	//----- nvinfo : EIATTR_KPARAM_INFO
	.align		4
.L_144:
        /*0068*/ 	.byte	0x04, 0x17
        /*006a*/ 	.short	(.L_146 - .L_145)
.L_145:
        /*006c*/ 	.word	0x00000000
        /*0070*/ 	.short	0x0005
        /*0072*/ 	.short	0x0028
        /*0074*/ 	.byte	0x00, 0xf5, 0x21, 0x00


	//----- nvinfo : EIATTR_KPARAM_INFO
	.align		4
.L_146:
        /*0078*/ 	.byte	0x04, 0x17
        /*007a*/ 	.short	(.L_148 - .L_147)
.L_147:
        /*007c*/ 	.word	0x00000000
        /*0080*/ 	.short	0x0004
        /*0082*/ 	.short	0x0020
        /*0084*/ 	.byte	0x00, 0xf5, 0x21, 0x00


	//----- nvinfo : EIATTR_KPARAM_INFO
	.align		4
.L_148:
        /*0088*/ 	.byte	0x04, 0x17
        /*008a*/ 	.short	(.L_150 - .L_149)
.L_149:
        /*008c*/ 	.word	0x00000000
        /*0090*/ 	.short	0x0003
        /*0092*/ 	.short	0x0018
        /*0094*/ 	.byte	0x00, 0xf5, 0x21, 0x00


	//----- nvinfo : EIATTR_KPARAM_INFO
	.align		4
.L_150:
        /*0098*/ 	.byte	0x04, 0x17
        /*009a*/ 	.short	(.L_152 - .L_151)
.L_151:
        /*009c*/ 	.word	0x00000000
        /*00a0*/ 	.short	0x0002
        /*00a2*/ 	.short	0x0010
        /*00a4*/ 	.byte	0x00, 0xf5, 0x21, 0x00


	//----- nvinfo : EIATTR_KPARAM_INFO
	.align		4
.L_152:
        /*00a8*/ 	.byte	0x04, 0x17
        /*00aa*/ 	.short	(.L_154 - .L_153)
.L_153:
        /*00ac*/ 	.word	0x00000000
        /*00b0*/ 	.short	0x0001
        /*00b2*/ 	.short	0x0008
        /*00b4*/ 	.byte	0x00, 0xf5, 0x21, 0x00


	//----- nvinfo : EIATTR_KPARAM_INFO
	.align		4
.L_154:
        /*00b8*/ 	.byte	0x04, 0x17
        /*00ba*/ 	.short	(.L_156 - .L_155)
.L_155:
        /*00bc*/ 	.word	0x00000000
        /*00c0*/ 	.short	0x0000
        /*00c2*/ 	.short	0x0000
        /*00c4*/ 	.byte	0x00, 0xf5, 0x21, 0x00


	//----- nvinfo : EIATTR_SPARSE_MMA_MASK
	.align		4
.L_156:
        /*00c8*/ 	.byte	0x03, 0x50
        /*00ca*/ 	.short	0x0000


	//----- nvinfo : EIATTR_MAXREG_COUNT
	.align		4
        /*00cc*/ 	.byte	0x03, 0x1b
        /*00ce*/ 	.short	0x00ff


	//----- nvinfo : EIATTR_MERCURY_ISA_VERSION
	.align		4
        /*00d0*/ 	.byte	0x03, 0x5f
        /*00d2*/ 	.short	0x0101


	//----- nvinfo : EIATTR_VRC_CTA_INIT_COUNT
	.align		4
        /*00d4*/ 	.byte	0x02, 0x4a
	.zero		1
	.zero		1


	//----- nvinfo : EIATTR_EXIT_INSTR_OFFSETS
	.align		4
        /*00d8*/ 	.byte	0x04, 0x1c
        /*00da*/ 	.short	(.L_158 - .L_157)


	//   ....[0]....
.L_157:
        /*00dc*/ 	.word	0x00000070


	//   ....[1]....
        /*00e0*/ 	.word	0x00002810


	//----- nvinfo : EIATTR_CRS_STACK_SIZE
	.align		4
.L_158:
        /*00e4*/ 	.byte	0x04, 0x1e
        /*00e6*/ 	.short	(.L_160 - .L_159)
.L_159:
        /*00e8*/ 	.word	0x00000000


	//----- nvinfo : EIATTR_CBANK_PARAM_SIZE
	.align		4
.L_160:
        /*00ec*/ 	.byte	0x03, 0x19
        /*00ee*/ 	.short	0x0058


	//----- nvinfo : EIATTR_PARAM_CBANK
	.align		4
        /*00f0*/ 	.byte	0x04, 0x0a
        /*00f2*/ 	.short	(.L_162 - .L_161)
	.align		4
.L_161:
        /*00f4*/ 	.word	index@(.nv.constant0._Z21barrier_option_kernelPdS_S_S_S_S_S_Piiiiy)
        /*00f8*/ 	.short	0x0380
        /*00fa*/ 	.short	0x0058


	//----- nvinfo : EIATTR_SW_WAR
	.align		4
.L_162:
        /*00fc*/ 	.byte	0x04, 0x36
        /*00fe*/ 	.short	(.L_164 - .L_163)
.L_163:
        /*0100*/ 	.word	0x00000008
.L_164:


//--------------------- .nv.info._Z19asian_option_kernelPdS_S_S_S_S_iiiy --------------------------
	.section	.nv.info._Z19asian_option_kernelPdS_S_S_S_S_iiiy,"",@"SHT_CUDA_INFO"
	.sectionflags	@""
	.align	4


	//----- nvinfo : EIATTR_CUDA_API_VERSION
	.align		4
        /*0000*/ 	.byte	0x04, 0x37
        /*0002*/ 	.short	(.L_166 - .L_165)
.L_165:
        /*0004*/ 	.word	0x00000082


	//----- nvinfo : EIATTR_KPARAM_INFO
	.align		4
.L_166:
        /*0008*/ 	.byte	0x04, 0x17
        /*000a*/ 	.short	(.L_168 - .L_167)
.L_167:
        /*000c*/ 	.word	0x00000000
        /*0010*/ 	.short	0x0009
        /*0012*/ 	.short	0x0040
        /*0014*/ 	.byte	0x00, 0xf0, 0x21, 0x00


	//----- nvinfo : EIATTR_KPARAM_INFO
	.align		4
.L_168:
        /*0018*/ 	.byte	0x04, 0x17
        /*001a*/ 	.short	(.L_170 - .L_169)
.L_169:
        /*001c*/ 	.word	0x00000000
        /*0020*/ 	.short	0x0008
        /*0022*/ 	.short	0x0038
        /*0024*/ 	.byte	0x00, 0xf0, 0x11, 0x00


	//----- nvinfo : EIATTR_KPARAM_INFO
	.align		4
.L_170:
        /*0028*/ 	.byte	0x04, 0x17
        /*002a*/ 	.short	(.L_172 - .L_171)
.L_171:
        /*002c*/ 	.word	0x00000000
        /*0030*/ 	.short	0x0007
        /*0032*/ 	.short	0x0034
        /*0034*/ 	.byte	0x00, 0xf0, 0x11, 0x00


	//----- nvinfo : EIATTR_KPARAM_INFO
	.align		4
.L_172:
        /*0038*/ 	.byte	0x04, 0x17
        /*003a*/ 	.short	(.L_174 - .L_173)
.L_173:
        /*003c*/ 	.word	0x00000000
        /*0040*/ 	.short	0x0006
        /*0042*/ 	.short	0x0030
        /*0044*/ 	.byte	0x00, 0xf0, 0x11, 0x00


	//----- nvinfo : EIATTR_KPARAM_INFO
	.align		4
.L_174:
        /*0048*/ 	.byte	0x04, 0x17
        /*004a*/ 	.short	(.L_176 - .L_175)
.L_175:
        /*004c*/ 	.word	0x00000000
        /*0050*/ 	.short	0x0005
        /*0052*/ 	.short	0x0028
        /*0054*/ 	.byte	0x00, 0xf5, 0x21, 0x00


	//----- nvinfo : EIATTR_KPARAM_INFO
	.align		4
.L_176:
        /*0058*/ 	.byte	0x04, 0x17
        /*005a*/ 	.short	(.L_178 - .L_177)
.L_177:
        /*005c*/ 	.word	0x00000000
        /*0060*/ 	.short	0x0004
        /*0062*/ 	.short	0x0020
        /*0064*/ 	.byte	0x00, 0xf5, 0x21, 0x00


	//----- nvinfo : EIATTR_KPARAM_INFO
	.align		4
.L_178:
        /*0068*/ 	.byte	0x04, 0x17
        /*006a*/ 	.short	(.L_180 - .L_179)
.L_179:
        /*006c*/ 	.word	0x00000000
        /*0070*/ 	.short	0x0003
        /*0072*/ 	.short	0x0018
        /*0074*/ 	.byte	0x00, 0xf5, 0x21, 0x00


	//----- nvinfo : EIATTR_KPARAM_INFO
	.align		4
.L_180:
        /*0078*/ 	.byte	0x04, 0x17
        /*007a*/ 	.short	(.L_182 - .L_181)
.L_181:
        /*007c*/ 	.word	0x00000000
        /*0080*/ 	.short	0x0002
        /*0082*/ 	.short	0x0010
        /*0084*/ 	.byte	0x00, 0xf5, 0x21, 0x00


	//----- nvinfo : EIATTR_KPARAM_INFO
	.align		4
.L_182:
        /*0088*/ 	.byte	0x04, 0x17
        /*008a*/ 	.short	(.L_184 - .L_183)
.L_183:
        /*008c*/ 	.word	0x00000000
        /*0090*/ 	.short	0x0001
        /*0092*/ 	.short	0x0008
        /*0094*/ 	.byte	0x00, 0xf5, 0x21, 0x00


	//----- nvinfo : EIATTR_KPARAM_INFO
	.align		4
.L_184:
        /*0098*/ 	.byte	0x04, 0x17
        /*009a*/ 	.short	(.L_186 - .L_185)
.L_185:
        /*009c*/ 	.word	0x00000000
        /*00a0*/ 	.short	0x0000
        /*00a2*/ 	.short	0x0000
        /*00a4*/ 	.byte	0x00, 0xf5, 0x21, 0x00


	//----- nvinfo : EIATTR_SPARSE_MMA_MASK
	.align		4
.L_186:
        /*00a8*/ 	.byte	0x03, 0x50
        /*00aa*/ 	.short	0x0000


	//----- nvinfo : EIATTR_MAXREG_COUNT
	.align		4
        /*00ac*/ 	.byte	0x03, 0x1b
        /*00ae*/ 	.short	0x00ff


	//----- nvinfo : EIATTR_MERCURY_ISA_VERSION
	.align		4
        /*00b0*/ 	.byte	0x03, 0x5f
        /*00b2*/ 	.short	0x0101


	//----- nvinfo : EIATTR_VRC_CTA_INIT_COUNT
	.align		4
        /*00b4*/ 	.byte	0x02, 0x4a
	.zero		1
	.zero		1


	//----- nvinfo : EIATTR_EXIT_INSTR_OFFSETS
	.align		4
        /*00b8*/ 	.byte	0x04, 0x1c
        /*00ba*/ 	.short	(.L_188 - .L_187)


	//   ....[0]....
.L_187:
        /*00bc*/ 	.word	0x00000070


	//   ....[1]....
        /*00c0*/ 	.word	0x000027b0


	//----- nvinfo : EIATTR_CRS_STACK_SIZE
	.align		4
.L_188:
        /*00c4*/ 	.byte	0x04, 0x1e
        /*00c6*/ 	.short	(.L_190 - .L_189)
.L_189:
        /*00c8*/ 	.word	0x00000000


	//----- nvinfo : EIATTR_CBANK_PARAM_SIZE
	.align		4
.L_190:
        /*00cc*/ 	.byte	0x03, 0x19
        /*00ce*/ 	.short	0x0048


	//----- nvinfo : EIATTR_PARAM_CBANK
	.align		4
        /*00d0*/ 	.byte	0x04, 0x0a
        /*00d2*/ 	.short	(.L_192 - .L_191)
	.align		4
.L_191:
        /*00d4*/ 	.word	index@(.nv.constant0._Z19asian_option_kernelPdS_S_S_S_S_iiiy)
        /*00d8*/ 	.short	0x0380
        /*00da*/ 	.short	0x0048


	//----- nvinfo : EIATTR_SW_WAR
	.align		4
.L_192:
        /*00dc*/ 	.byte	0x04, 0x36
        /*00de*/ 	.short	(.L_194 - .L_193)
.L_193:
        /*00e0*/ 	.word	0x00000008
.L_194:


//--------------------- .nv.info._Z25monte_carlo_option_kernelPdS_S_S_S_S_Piiiy --------------------------
	.section	.nv.info._Z25monte_carlo_option_kernelPdS_S_S_S_S_Piiiy,"",@"SHT_CUDA_INFO"
	.sectionflags	@""
	.align	4


	//----- nvinfo : EIATTR_CUDA_API_VERSION
	.align		4
        /*0000*/ 	.byte	0x04, 0x37
        /*0002*/ 	.short	(.L_196 - .L_195)
.L_195:
        /*0004*/ 	.word	0x00000082


	//----- nvinfo : EIATTR_KPARAM_INFO
	.align		4
.L_196:
        /*0008*/ 	.byte	0x04, 0x17
        /*000a*/ 	.short	(.L_198 - .L_197)
.L_197:
        /*000c*/ 	.word	0x00000000
        /*0010*/ 	.short	0x0009
        /*0012*/ 	.short	0x0040
        /*0014*/ 	.byte	0x00, 0xf0, 0x21, 0x00


	//----- nvinfo : EIATTR_KPARAM_INFO
	.align		4
.L_198:
        /*0018*/ 	.byte	0x04, 0x17
        /*001a*/ 	.short	(.L_200 - .L_199)
.L_199:
        /*001c*/ 	.word	0x00000000
        /*0020*/ 	.short	0x0008
        /*0022*/ 	.short	0x003c
        /*0024*/ 	.byte	0x00, 0xf0, 0x11, 0x00


	//----- nvinfo : EIATTR_KPARAM_INFO
	.align		4
.L_200:
        /*0028*/ 	.byte	0x04, 0x17
        /*002a*/ 	.short	(.L_202 - .L_201)
.L_201:
        /*002c*/ 	.word	0x00000000
        /*0030*/ 	.short	0x0007
        /*0032*/ 	.short	0x0038
        /*0034*/ 	.byte	0x00, 0xf0, 0x11, 0x00


	//----- nvinfo : EIATTR_KPARAM_INFO
	.align		4
.L_202:
        /*0038*/ 	.byte	0x04, 0x17
        /*003a*/ 	.short	(.L_204 - .L_203)
.L_203:
        /*003c*/ 	.word	0x00000000
        /*0040*/ 	.short	0x0006
        /*0042*/ 	.short	0x0030
        /*0044*/ 	.byte	0x00, 0xf5, 0x21, 0x00


	//----- nvinfo : EIATTR_KPARAM_INFO
	.align		4
.L_204:
        /*0048*/ 	.byte	0x04, 0x17
        /*004a*/ 	.short	(.L_206 - .L_205)
.L_205:
        /*004c*/ 	.word	0x00000000
        /*0050*/ 	.short	0x0005
        /*0052*/ 	.short	0x0028
        /*0054*/ 	.byte	0x00, 0xf5, 0x21, 0x00


	//----- nvinfo : EIATTR_KPARAM_INFO
	.align		4
.L_206:
        /*0058*/ 	.byte	0x04, 0x17
        /*005a*/ 	.short	(.L_208 - .L_207)
.L_207:
        /*005c*/ 	.word	0x00000000
        /*0060*/ 	.short	0x0004
        /*0062*/ 	.short	0x0020
        /*0064*/ 	.byte	0x00, 0xf5, 0x21, 0x00


	//----- nvinfo : EIATTR_KPARAM_INFO
	.align		4
.L_208:
        /*0068*/ 	.byte	0x04, 0x17
        /*006a*/ 	.short	(.L_210 - .L_209)
.L_209:
        /*006c*/ 	.word	0x00000000
        /*0070*/ 	.short	0x0003
        /*0072*/ 	.short	0x0018
        /*0074*/ 	.byte	0x00, 0xf5, 0x21, 0x00


	//----- nvinfo : EIATTR_KPARAM_INFO
	.align		4
.L_210:
        /*0078*/ 	.byte	0x04, 0x17
        /*007a*/ 	.short	(.L_212 - .L_211)
.L_211:
        /*007c*/ 	.word	0x00000000
        /*0080*/ 	.short	0x0002
        /*0082*/ 	.short	0x0010
        /*0084*/ 	.byte	0x00, 0xf5, 0x21, 0x00


	//----- nvinfo : EIATTR_KPARAM_INFO
	.align		4
.L_212:
        /*0088*/ 	.byte	0x04, 0x17
        /*008a*/ 	.short	(.L_214 - .L_213)
.L_213:
        /*008c*/ 	.word	0x00000000
        /*0090*/ 	.short	0x0001
        /*0092*/ 	.short	0x0008
        /*0094*/ 	.byte	0x00, 0xf5, 0x21, 0x00


	//----- nvinfo : EIATTR_KPARAM_INFO
	.align		4
.L_214:
        /*0098*/ 	.byte	0x04, 0x17
        /*009a*/ 	.short	(.L_216 - .L_215)
.L_215:
        /*009c*/ 	.word	0x00000000
        /*00a0*/ 	.short	0x0000
        /*00a2*/ 	.short	0x0000
        /*00a4*/ 	.byte	0x00, 0xf5, 0x21, 0x00


	//----- nvinfo : EIATTR_SPARSE_MMA_MASK
	.align		4
.L_216:
        /*00a8*/ 	.byte	0x03, 0x50
        /*00aa*/ 	.short	0x0000


	//----- nvinfo : EIATTR_MAXREG_COUNT
	.align		4
        /*00ac*/ 	.byte	0x03, 0x1b
        /*00ae*/ 	.short	0x00ff


	//----- nvinfo : EIATTR_MERCURY_ISA_VERSION
	.align		4
        /*00b0*/ 	.byte	0x03, 0x5f
        /*00b2*/ 	.short	0x0101


	//----- nvinfo : EIATTR_VRC_CTA_INIT_COUNT
	.align		4
        /*00b4*/ 	.byte	0x02, 0x4a
	.zero		1
	.zero		1


	//----- nvinfo : EIATTR_EXIT_INSTR_OFFSETS
	.align		4
        /*00b8*/ 	.byte	0x04, 0x1c
        /*00ba*/ 	.short	(.L_218 - .L_217)


	//   ....[0]....
.L_217:
        /*00bc*/ 	.word	0x00000070


	//   ....[1]....
        /*00c0*/ 	.word	0x00002020


	//----- nvinfo : EIATTR_CRS_STACK_SIZE
	.align		4
.L_218:
        /*00c4*/ 	.byte	0x04, 0x1e
        /*00c6*/ 	.short	(.L_220 - .L_219)
.L_219:
        /*00c8*/ 	.word	0x00000000


	//----- nvinfo : EIATTR_CBANK_PARAM_SIZE
	.align		4
.L_220:
        /*00cc*/ 	.byte	0x03, 0x19
        /*00ce*/ 	.short	0x0048


	//----- nvinfo : EIATTR_PARAM_CBANK
	.align		4
        /*00d0*/ 	.byte	0x04, 0x0a
        /*00d2*/ 	.short	(.L_222 - .L_221)
	.align		4
.L_221:
        /*00d4*/ 	.word	index@(.nv.constant0._Z25monte_carlo_option_kernelPdS_S_S_S_S_Piiiy)
        /*00d8*/ 	.short	0x0380
        /*00da*/ 	.short	0x0048


	//----- nvinfo : EIATTR_SW_WAR
	.align		4
.L_222:
        /*00dc*/ 	.byte	0x04, 0x36
        /*00de*/ 	.short	(.L_224 - .L_223)
.L_223:
        /*00e0*/ 	.word	0x00000008
.L_224:


//--------------------- .nv.info._Z20black_scholes_kernelPdS_S_S_S_S_S_S_S_S_S_i --------------------------
	.section	.nv.info._Z20black_scholes_kernelPdS_S_S_S_S_S_S_S_S_S_i,"",@"SHT_CUDA_INFO"
	.sectionflags	@""
	.align	4


	//----- nvinfo : EIATTR_CUDA_API_VERSION
	.align		4
        /*0000*/ 	.byte	0x04, 0x37
        /*0002*/ 	.short	(.L_226 - .L_225)
.L_225:
        /*0004*/ 	.word	0x00000082


	//----- nvinfo : EIATTR_KPARAM_INFO
	.align		4
.L_226:
        /*0008*/ 	.byte	0x04, 0x17
        /*000a*/ 	.short	(.L_228 - .L_227)
.L_227:
        /*000c*/ 	.word	0x00000000
        /*0010*/ 	.short	0x000b
        /*0012*/ 	.short	0x0058
        /*0014*/ 	.byte	0x00, 0xf0, 0x11, 0x00


	//----- nvinfo : EIATTR_KPARAM_INFO
	.align		4
.L_228:
        /*0018*/ 	.byte	0x04, 0x17
        /*001a*/ 	.short	(.L_230 - .L_229)
.L_229:
        /*001c*/ 	.word	0x00000000
        /*0020*/ 	.short	0x000a
        /*0022*/ 	.short	0x0050
        /*0024*/ 	.byte	0x00, 0xf5, 0x21, 0x00


	//----- nvinfo : EIATTR_KPARAM_INFO
	.align		4
.L_230:
        /*0028*/ 	.byte	0x04, 0x17
        /*002a*/ 	.short	(.L_232 - .L_231)
.L_231:
        /*002c*/ 	.word	0x00000000
        /*0030*/ 	.short	0x0009
        /*0032*/ 	.short	0x0048
        /*0034*/ 	.byte	0x00, 0xf5, 0x21, 0x00


	//----- nvinfo : EIATTR_KPARAM_INFO
	.align		4
.L_232:
        /*0038*/ 	.byte	0x04, 0x17
        /*003a*/ 	.short	(.L_234 - .L_233)
.L_233:
        /*003c*/ 	.word	0x00000000
        /*0040*/ 	.short	0x0008
        /*0042*/ 	.short	0x0040
        /*0044*/ 	.byte	0x00, 0xf5, 0x21, 0x00


	//----- nvinfo : EIATTR_KPARAM_INFO
	.align		4
.L_234:
        /*0048*/ 	.byte	0x04, 0x17
        /*004a*/ 	.short	(.L_236 - .L_235)
.L_235:
        /*004c*/ 	.word	0x00000000
        /*0050*/ 	.short	0x0007
        /*0052*/ 	.short	0x0038
        /*0054*/ 	.byte	0x00, 0xf5, 0x21, 0x00


	//----- nvinfo : EIATTR_KPARAM_INFO
	.align		4
.L_236:
        /*0058*/ 	.byte	0x04, 0x17
        /*005a*/ 	.short	(.L_238 - .L_237)
.L_237:
        /*005c*/ 	.word	0x00000000
        /*0060*/ 	.short	0x0006
        /*0062*/ 	.short	0x0030
        /*0064*/ 	.byte	0x00, 0xf5, 0x21, 0x00


	//----- nvinfo : EIATTR_KPARAM_INFO
	.align		4
.L_238:
        /*0068*/ 	.byte	0x04, 0x17
        /*006a*/ 	.short	(.L_240 - .L_239)
.L_239:
        /*006c*/ 	.word	0x00000000
        /*0070*/ 	.short	0x0005
        /*0072*/ 	.short	0x0028
        /*0074*/ 	.byte	0x00, 0xf5, 0x21, 0x00


	//----- nvinfo : EIATTR_KPARAM_INFO
	.align		4
.L_240:
        /*0078*/ 	.byte	0x04, 0x17
        /*007a*/ 	.short	(.L_242 - .L_241)
.L_241:
        /*007c*/ 	.word	0x00000000
        /*0080*/ 	.short	0x0004
        /*0082*/ 	.short	0x0020
        /*0084*/ 	.byte	0x00, 0xf5, 0x21, 0x00


	//----- nvinfo : EIATTR_KPARAM_INFO
	.align		4
.L_242:
        /*0088*/ 	.byte	0x04, 0x17
        /*008a*/ 	.short	(.L_244 - .L_243)
.L_243:
        /*008c*/ 	.word	0x00000000
        /*0090*/ 	.short	0x0003
        /*0092*/ 	.short	0x0018
        /*0094*/ 	.byte	0x00, 0xf5, 0x21, 0x00


	//----- nvinfo : EIATTR_KPARAM_INFO
	.align		4
.L_244:
        /*0098*/ 	.byte	0x04, 0x17
        /*009a*/ 	.short	(.L_246 - .L_245)
.L_245:
        /*009c*/ 	.word	0x00000000
        /*00a0*/ 	.short	0x0002
        /*00a2*/ 	.short	0x0010
        /*00a4*/ 	.byte	0x00, 0xf5, 0x21, 0x00


	//----- nvinfo : EIATTR_KPARAM_INFO
	.align		4
.L_246:
        /*00a8*/ 	.byte	0x04, 0x17
        /*00aa*/ 	.short	(.L_248 - .L_247)
.L_247:
        /*00ac*/ 	.word	0x00000000
        /*00b0*/ 	.short	0x0001
        /*00b2*/ 	.short	0x0008
        /*00b4*/ 	.byte	0x00, 0xf5, 0x21, 0x00


	//----- nvinfo : EIATTR_KPARAM_INFO
	.align		4
.L_248:
        /*00b8*/ 	.byte	0x04, 0x17
        /*00ba*/ 	.short	(.L_250 - .L_249)
.L_249:
        /*00bc*/ 	.word	0x00000000
        /*00c0*/ 	.short	0x0000
        /*00c2*/ 	.short	0x0000
        /*00c4*/ 	.byte	0x00, 0xf5, 0x21, 0x00


	//----- nvinfo : EIATTR_SPARSE_MMA_MASK
	.align		4
.L_250:
        /*00c8*/ 	.byte	0x03, 0x50
        /*00ca*/ 	.short	0x0000


	//----- nvinfo : EIATTR_MAXREG_COUNT
	.align		4
        /*00cc*/ 	.byte	0x03, 0x1b
        /*00ce*/ 	.short	0x00ff


	//----- nvinfo : EIATTR_MERCURY_ISA_VERSION
	.align		4
        /*00d0*/ 	.byte	0x03, 0x5f
        /*00d2*/ 	.short	0x0101


	//----- nvinfo : EIATTR_VRC_CTA_INIT_COUNT
	.align		4
        /*00d4*/ 	.byte	0x02, 0x4a
	.zero		1
	.zero		1


	//----- nvinfo : EIATTR_EXIT_INSTR_OFFSETS
	.align		4
        /*00d8*/ 	.byte	0x04, 0x1c
        /*00da*/ 	.short	(.L_252 - .L_251)


	//   ....[0]....
.L_251:
        /*00dc*/ 	.word	0x00000070


	//   ....[1]....
        /*00e0*/ 	.word	0x00009870


	//----- nvinfo : EIATTR_CRS_STACK_SIZE
	.align		4
.L_252:
        /*00e4*/ 	.byte	0x04, 0x1e
        /*00e6*/ 	.short	(.L_254 - .L_253)
.L_253:
        /*00e8*/ 	.word	0x00000000


	//----- nvinfo : EIATTR_CBANK_PARAM_SIZE
	.align		4
.L_254:
        /*00ec*/ 	.byte	0x03, 0x19
        /*00ee*/ 	.short	0x005c


	//----- nvinfo : EIATTR_PARAM_CBANK
	.align		4
        /*00f0*/ 	.byte	0x04, 0x0a
        /*00f2*/ 	.short	(.L_256 - .L_255)
	.align		4
.L_255:
        /*00f4*/ 	.word	index@(.nv.constant0._Z20black_scholes_kernelPdS_S_S_S_S_S_S_S_S_S_i)
        /*00f8*/ 	.short	0x0380
        /*00fa*/ 	.short	0x005c


	//----- nvinfo : EIATTR_SW_WAR
	.align		4
.L_256:
        /*00fc*/ 	.byte	0x04, 0x36
        /*00fe*/ 	.short	(.L_258 - .L_257)
.L_257:
        /*0100*/ 	.word	0x00000008
.L_258:


//--------------------- .nv.callgraph             --------------------------
	.section	.nv.callgraph,"",@"SHT_CUDA_CALLGRAPH"
	.align	4
	.sectionentsize	8
	.align		4
        /*0000*/ 	.word	0x00000000
	.align		4
        /*0004*/ 	.word	0xffffffff
	.align		4
        /*0008*/ 	.word	0x00000000
	.align		4
        /*000c*/ 	.word	0xfffffffe
	.align		4
        /*0010*/ 	.word	0x00000000
	.align		4
        /*0014*/ 	.word	0xfffffffd
	.align		4
        /*0018*/ 	.word	0x00000000
	.align		4
        /*001c*/ 	.word	0xfffffffc


//--------------------- .nv.constant4             --------------------------
	.section	.nv.constant4,"a",@progbits
	.align	8
	.align		8
.nv.constant4:
        /*0000*/ 	.dword	precalc_xorwow_matrix
	.align		8
        /*0008*/ 	.dword	precalc_xorwow_offset_matrix
	.align		8
        /*0010*/ 	.dword	mrg32k3aM1
	.align		8
        /*0018*/ 	.dword	mrg32k3aM2
	.align		8
        /*0020*/ 	.dword	mrg32k3aM1SubSeq
	.align		8
        /*0028*/ 	.dword	mrg32k3aM2SubSeq
	.align		8
        /*0030*/ 	.dword	mrg32k3aM1Seq
	.align		8
        /*0038*/ 	.dword	mrg32k3aM2Seq


//--------------------- .nv.constant3             --------------------------
	.section	.nv.constant3,"a",@progbits
	.align	8
.nv.constant3:
	.type		__cr_lgamma_table,@object
	.size		__cr_lgamma_table,(.L_8 - __cr_lgamma_table)
__cr_lgamma_table:
        /*0000*/ 	.byte	0x00, 0x00, 0x00, 0x00, 0x00, 0x00, 0x00, 0x00, 0x00, 0x00, 0x00, 0x00, 0x00, 0x00, 0x00, 0x00
        /*0010*/ 	.byte	0xef, 0x39, 0xfa, 0xfe, 0x42, 0x2e, 0xe6, 0x3f, 0x02, 0x20, 0x2a, 0xfa, 0x0b, 0xab, 0xfc, 0x3f
        /*0020*/ 	.byte	0xf9, 0x2c, 0x92, 0x7c, 0xa7, 0x6c, 0x09, 0x40, 0xc9, 0x79, 0x44, 0x3c, 0x64, 0x26, 0x13, 0x40
        /*0030*/ 	.byte	0xca, 0x01, 0xcf, 0x3a, 0x27, 0x51, 0x1a, 0x40, 0x30, 0xcc, 0x2d, 0xf3, 0xe1, 0x0c, 0x21, 0x40
        /*0040*/ 	.byte	0x0d, 0xb7, 0xfc, 0x82, 0x8e, 0x35, 0x25, 0x40
.L_8:


//--------------------- .text._Z23portfolio_greeks_kernelPdS_S_S_S_S_S_S_S_S_i --------------------------
	.section	.text._Z23portfolio_greeks_kernelPdS_S_S_S_S_S_S_S_S_i,"ax",@progbits
	.align	128
        .global         _Z23portfolio_greeks_kernelPdS_S_S_S_S_S_S_S_S_i
        .type           _Z23portfolio_greeks_kernelPdS_S_S_S_S_S_S_S_S_i,@function
        .size           _Z23portfolio_greeks_kernelPdS_S_S_S_S_S_S_S_S_i,(.L_x_344 - _Z23portfolio_greeks_kernelPdS_S_S_S_S_S_S_S_S_i)
        .other          _Z23portfolio_greeks_kernelPdS_S_S_S_S_S_S_S_S_i,@"STO_CUDA_ENTRY STV_DEFAULT"
_Z23portfolio_greeks_kernelPdS_S_S_S_S_S_S_S_S_i:
.text._Z23portfolio_greeks_kernelPdS_S_S_S_S_S_S_S_S_i:
[----:B------:R-:W-:Y:S08]  /*0000*/  LDC R1, c[0x0][0x37c] ;  /* 0x0000df00ff017b82 */ /* 0x000ff00000000800 */
[----:B------:R-:W0:Y:S01]  /*0010*/  S2UR UR7, SR_CgaCtaId ;  /* 0x00000000000779c3 */ /* 0x000e220000008800 */
[----:B------:R-:W1:Y:S01]  /*0020*/  S2R R8, SR_TID.X ;  /* 0x0000000000087919 */ /* 0x000e620000002100 */
[----:B------:R-:W-:Y:S01]  /*0030*/  UMOV UR4, 0x400 ;  /* 0x0000040000047882 */ /* 0x000fe20000000000 */
[----:B------:R-:W2:Y:S01]  /*0040*/  LDCU UR10, c[0x0][0x3d0] ;  /* 0x00007a00ff0a77ac */ /* 0x000ea20008000800 */
[----:B------:R-:W-:Y:S01]  /*0050*/  BSSY.RECONVERGENT B0, `(.L_x_0) ;  /* 0x0000561000007945 */ /* 0x000fe20003800200 */
[----:B------:R-:W-:-:S03]  /*0060*/  UIADD3 UR5, UPT, UPT, UR4, 0x800, URZ ;  /* 0x0000080004057890 */ /* 0x000fc6000fffe0ff */
[----:B------:R-:W3:Y:S01]  /*0070*/  S2UR UR9, SR_CTAID.X ;  /* 0x00000000000979c3 */ /* 0x000ee20000002500 */
[----:B------:R-:W-:-:S07]  /*0080*/  UIADD3 UR6, UPT, UPT, UR4, 0x1000, URZ ;  /* 0x0000100004067890 */ /* 0x000fce000fffe0ff */
[----:B------:R-:W3:Y:S01]  /*0090*/  LDC R7, c[0x0][0x360] ;  /* 0x0000d800ff077b82 */ /* 0x000ee20000000800 */
[----:B0-----:R-:W-:Y:S02]  /*00a0*/  ULEA UR8, UR7, UR4, 0x18 ;  /* 0x0000000407087291 */ /* 0x001fe4000f8ec0ff */
[----:B------:R-:W-:Y:S02]  /*00b0*/  UIADD3 UR4, UPT, UPT, UR4, 0x1800, URZ ;  /* 0x0000180004047890 */ /* 0x000fe4000fffe0ff */
[----:B------:R-:W-:Y:S02]  /*00c0*/  ULEA UR5, UR7, UR5, 0x18 ;  /* 0x0000000507057291 */ /* 0x000fe4000f8ec0ff */
[----:B------:R-:W-:Y:S02]  /*00d0*/  ULEA UR6, UR7, UR6, 0x18 ;  /* 0x0000000607067291 */ /* 0x000fe4000f8ec0ff */
[----:B------:R-:W-:Y:S01]  /*00e0*/  ULEA UR4, UR7, UR4, 0x18 ;  /* 0x0000000407047291 */ /* 0x000fe2000f8ec0ff */
[----:B-1----:R-:W-:-:S02]  /*00f0*/  LEA R6, R8, UR8, 0x3 ;  /* 0x0000000808067c11 */ /* 0x002fc4000f8e18ff */
[C---:B------:R-:W-:Y:S02]  /*0100*/  LEA R5, R8.reuse, UR5, 0x3 ;  /* 0x0000000508057c11 */ /* 0x040fe4000f8e18ff */
[C---:B------:R-:W-:Y:S01]  /*0110*/  LEA R4, R8.reuse, UR6, 0x3 ;  /* 0x0000000608047c11 */ /* 0x040fe2000f8e18ff */
[----:B------:R0:W-:Y:S01]  /*0120*/  STS.64 [R6], RZ ;  /* 0x000000ff06007388 */ /* 0x0001e20000000a00 */
[----:B------:R-:W-:Y:S01]  /*0130*/  LEA R0, R8, UR4, 0x3 ;  /* 0x0000000408007c11 */ /* 0x000fe2000f8e18ff */
[----:B---3--:R-:W-:Y:S01]  /*0140*/  IMAD R3, R7, UR9, R8 ;  /* 0x0000000907037c24 */ /* 0x008fe2000f8e0208 */
[----:B------:R-:W1:Y:S01]  /*0150*/  LDCU.64 UR6, c[0x0][0x358] ;  /* 0x00006b00ff0677ac */ /* 0x000e620008000a00 */
[----:B------:R0:W-:Y:S03]  /*0160*/  STS.64 [R5], RZ ;  /* 0x000000ff05007388 */ /* 0x0001e60000000a00 */
[----:B--2---:R-:W-:Y:S01]  /*0170*/  ISETP.GE.AND P0, PT, R3, UR10, PT ;  /* 0x0000000a03007c0c */ /* 0x004fe2000bf06270 */
[----:B------:R0:W-:Y:S04]  /*0180*/  STS.64 [R4], RZ ;  /* 0x000000ff04007388 */ /* 0x0001e80000000a00 */
[----:B------:R0:W-:Y:S08]  /*0190*/  STS.64 [R0], RZ ;  /* 0x000000ff00007388 */ /* 0x0001f00000000a00 */
[----:B0-----:R-:W-:Y:S05]  /*01a0*/  @P0 BRA `(.L_x_1) ;  /* 0x00000054002c0947 */ /* 0x001fea0003800000 */
[----:B------:R-:W0:Y:S08]  /*01b0*/  LDC.64 R10, c[0x0][0x390] ;  /* 0x0000e400ff0a7b82 */ /* 0x000e300000000a00 */
[----:B------:R-:W2:Y:S08]  /*01c0*/  LDC.64 R12, c[0x0][0x380] ;  /* 0x0000e000ff0c7b82 */ /* 0x000eb00000000a00 */
[----:B------:R-:W3:Y:S01]  /*01d0*/  LDC.64 R14, c[0x0][0x388] ;  /* 0x0000e200ff0e7b82 */ /* 0x000ee20000000a00 */
[----:B0-----:R-:W-:-:S07]  /*01e0*/  IMAD.WIDE R10, R3, 0x8, R10 ;  /* 0x00000008030a7825 */ /* 0x001fce00078e020a */
[----:B------:R-:W0:Y:S01]  /*01f0*/  LDC.64 R16, c[0x0][0x398] ;  /* 0x0000e600ff107b82 */ /* 0x000e220000000a00 */
[----:B-1----:R-:W4:Y:S07]  /*0200*/  LDG.E.64 R10, desc[UR6][R10.64] ;  /* 0x000000060a0a7981 */ /* 0x002f2e000c1e1b00 */
[----:B------:R-:W1:Y:S08]  /*0210*/  LDC.64 R18, c[0x0][0x3a0] ;  /* 0x0000e800ff127b82 */ /* 0x000e700000000a00 */
[----:B------:R-:W1:Y:S01]  /*0220*/  LDC.64 R20, c[0x0][0x3a8] ;  /* 0x0000ea00ff147b82 */ /* 0x000e620000000a00 */
[----:B--2---:R-:W-:-:S04]  /*0230*/  IMAD.WIDE R12, R3, 0x8, R12 ;  /* 0x00000008030c7825 */ /* 0x004fc800078e020c */
[C---:B---3--:R-:W-:Y:S02]  /*0240*/  IMAD.WIDE R14, R3.reuse, 0x8, R14 ;  /* 0x00000008030e7825 */ /* 0x048fe400078e020e */
[----:B------:R-:W2:Y:S04]  /*0250*/  LDG.E.64 R12, desc[UR6][R12.64] ;  /* 0x000000060c0c7981 */ /* 0x000ea8000c1e1b00 */
[----:B------:R-:W2:Y:S01]  /*0260*/  LDG.E.64 R14, desc[UR6][R14.64] ;  /* 0x000000060e0e7981 */ /* 0x000ea2000c1e1b00 */
[----:B0-----:R-:W-:-:S04]  /*0270*/  IMAD.WIDE R16, R3, 0x8, R16 ;  /* 0x0000000803107825 */ /* 0x001fc800078e0210 */
[C---:B-1----:R-:W-:Y:S02]  /*0280*/  IMAD.WIDE R18, R3.reuse, 0x8, R18 ;  /* 0x0000000803127825 */ /* 0x042fe400078e0212 */
[----:B------:R-:W5:Y:S04]  /*0290*/  LDG.E.64 R16, desc[UR6][R16.64] ;  /* 0x0000000610107981 */ /* 0x000f68000c1e1b00 */
[----:B------:R-:W5:Y:S01]  /*02a0*/  LDG.E.64 R18, desc[UR6][R18.64] ;  /* 0x0000000612127981 */ /* 0x000f62000c1e1b00 */
[----:B------:R-:W-:-:S06]  /*02b0*/  IMAD.WIDE R20, R3, 0x8, R20 ;  /* 0x0000000803147825 */ /* 0x000fcc00078e0214 */
[----:B------:R-:W5:Y:S01]  /*02c0*/  LDG.E.64 R20, desc[UR6][R20.64] ;  /* 0x0000000614147981 */ /* 0x000f62000c1e1b00 */
[----:B------:R-:W-:Y:S01]  /*02d0*/  BSSY.RECONVERGENT B2, `(.L_x_2) ;  /* 0x000013c000027945 */ /* 0x000fe20003800200 */
[----:B----4-:R-:W-:-:S14]  /*02e0*/  DSETP.GTU.AND P1, PT, R10, RZ, PT ;  /* 0x000000ff0a00722a */ /* 0x010fdc0003f2c000 */
[----:B------:R-:W-:Y:S01]  /*02f0*/  @!P1 IMAD.MOV.U32 R2, RZ, RZ, RZ ;  /* 0x000000ffff029224 */ /* 0x000fe200078e00ff */
[----:B--2---:R-:W-:-:S06]  /*0300*/  @!P1 DSETP.GT.AND P0, PT, R12, R14, PT ;  /* 0x0000000e0c00922a */ /* 0x004fcc0003f04000 */
[----:B------:R-:W-:Y:S01]  /*0310*/  @!P1 FSEL R3, RZ, 1.875, !P0 ;  /* 0x3ff00000ff039808 */ /* 0x000fe20004000000 */
[----:B------:R-:W-:Y:S07]  /*0320*/  @!P1 BRA `(.L_x_3) ;  /* 0x0000001000d89947 */ /* 0x000fee0003800000 */
[----:B------:R-:W0:Y:S01]  /*0330*/  MUFU.RCP64H R3, R15 ;  /* 0x0000000f00037308 */ /* 0x000e220000001800 */
[----:B------:R-:W-:Y:S01]  /*0340*/  IMAD.MOV.U32 R2, RZ, RZ, 0x1 ;  /* 0x00000001ff027424 */ /* 0x000fe200078e00ff */
[----:B------:R-:W-:Y:S01]  /*0350*/  FSETP.GEU.AND P1, PT, |R13|, 6.5827683646048100446e-37, PT ;  /* 0x036000000d00780b */ /* 0x000fe20003f2e200 */
[----:B------:R-:W-:Y:S04]  /*0360*/  BSSY.RECONVERGENT B3, `(.L_x_4) ;  /* 0x0000014000037945 */ /* 0x000fe80003800200 */
[----:B0-----:R-:W-:-:S08]  /*0370*/  DFMA R22, -R14, R2, 1 ;  /* 0x3ff000000e16742b */ /* 0x001fd00000000102 */
[----:B------:R-:W-:-:S08]  /*0380*/  DFMA R22, R22, R22, R22 ;  /* 0x000000161616722b */ /* 0x000fd00000000016 */
[----:B------:R-:W-:-:S08]  /*0390*/  DFMA R22, R2, R22, R2 ;  /* 0x000000160216722b */ /* 0x000fd00000000002 */
[----:B------:R-:W-:-:S08]  /*03a0*/  DFMA R2, -R14, R22, 1 ;  /* 0x3ff000000e02742b */ /* 0x000fd00000000116 */
[----:B------:R-:W-:-:S08]  /*03b0*/  DFMA R2, R22, R2, R22 ;  /* 0x000000021602722b */ /* 0x000fd00000000016 */
[----:B------:R-:W-:-:S08]  /*03c0*/  DMUL R22, R12, R2 ;  /* 0x000000020c167228 */ /* 0x000fd00000000000 */
[----:B------:R-:W-:-:S08]  /*03d0*/  DFMA R24, -R14, R22, R12 ;  /* 0x000000160e18722b */ /* 0x000fd0000000010c */
[----:B------:R-:W-:-:S10]  /*03e0*/  DFMA R2, R2, R24, R22 ;  /* 0x000000180202722b */ /* 0x000fd40000000016 */
[----:B------:R-:W-:-:S05]  /*03f0*/  FFMA R9, RZ, R15, R3 ;  /* 0x0000000fff097223 */ /* 0x000fca0000000003 */
[----:B------:R-:W-:-:S13]  /*0400*/  FSETP.GT.AND P0, PT, |R9|, 1.469367938527859385e-39, PT ;  /* 0x001000000900780b */ /* 0x000fda0003f04200 */
[----:B------:R-:W-:Y:S05]  /*0410*/  @P0 BRA P1, `(.L_x_5) ;  /* 0x0000000000200947 */ /* 0x000fea0000800000 */
[----:B------:R-:W-:Y:S01]  /*0420*/  IMAD.MOV.U32 R30, RZ, RZ, R12 ;  /* 0x000000ffff1e7224 */ /* 0x000fe200078e000c */
[----:B------:R-:W-:Y:S01]  /*0430*/  MOV R28, R14 ;  /* 0x0000000e001c7202 */ /* 0x000fe20000000f00 */
[----:B------:R-:W-:Y:S01]  /*0440*/  IMAD.MOV.U32 R31, RZ, RZ, R13 ;  /* 0x000000ffff1f7224 */ /* 0x000fe200078e000d */
[----:B------:R-:W-:Y:S01]  /*0450*/  MOV R40, 0x480 ;  /* 0x0000048000287802 */ /* 0x000fe20000000f00 */
[----:B------:R-:W-:-:S07]  /*0460*/  IMAD.MOV.U32 R29, RZ, RZ, R15 ;  /* 0x000000ffff1d7224 */ /* 0x000fce00078e000f */
[----:B-----5:R-:W-:Y:S05]  /*0470*/  CALL.REL.NOINC `($__internal_0_$__cuda_sm20_div_rn_f64_full) ;  /* 0x0000005400447944 */ /* 0x020fea0003c00000 */
[----:B------:R-:W-:Y:S02]  /*0480*/  IMAD.MOV.U32 R2, RZ, RZ, R26 ;  /* 0x000000ffff027224 */ /* 0x000fe400078e001a */
[----:B------:R-:W-:-:S07]  /*0490*/  IMAD.MOV.U32 R3, RZ, RZ, R27 ;  /* 0x000000ffff037224 */ /* 0x000fce00078e001b */
.L_x_5:
[----:B------:R-:W-:Y:S05]  /*04a0*/  BSYNC.RECONVERGENT B3 ;  /* 0x0000000000037941 */ /* 0x000fea0003800200 */
.L_x_4:
[----:B------:R-:W-:Y:S01]  /*04b0*/  ISETP.GT.AND P0, PT, R3, 0xfffff, PT ;  /* 0x000fffff0300780c */ /* 0x000fe20003f04270 */
[----:B------:R-:W-:Y:S01]  /*04c0*/  IMAD.MOV.U32 R24, RZ, RZ, R2 ;  /* 0x000000ffff187224 */ /* 0x000fe200078e0002 */
[----:B------:R-:W-:Y:S01]  /*04d0*/  MOV R25, R3 ;  /* 0x0000000300197202 */ /* 0x000fe20000000f00 */
[----:B------:R-:W-:Y:S01]  /*04e0*/  IMAD.MOV.U32 R22, RZ, RZ, R3 ;  /* 0x000000ffff167224 */ /* 0x000fe200078e0003 */
[----:B------:R-:W-:Y:S01]  /*04f0*/  BSSY.RECONVERGENT B1, `(.L_x_6) ;  /* 0x000004f000017945 */ /* 0x000fe20003800200 */
[----:B------:R-:W-:-:S08]  /*0500*/  IMAD.MOV.U32 R9, RZ, RZ, -0x3ff ;  /* 0xfffffc01ff097424 */ /* 0x000fd000078e00ff */
[----:B------:R-:W-:Y:S01]  /*0510*/  @!P0 DMUL R24, R24, 1.80143985094819840000e+16 ;  /* 0x4350000018188828 */ /* 0x000fe20000000000 */
[----:B------:R-:W-:-:S09]  /*0520*/  @!P0 MOV R9, 0xfffffbcb ;  /* 0xfffffbcb00098802 */ /* 0x000fd20000000f00 */
[----:B------:R-:W-:Y:S02]  /*0530*/  @!P0 IMAD.MOV.U32 R22, RZ, RZ, R25 ;  /* 0x000000ffff168224 */ /* 0x000fe400078e0019 */
[----:B------:R-:W-:Y:S02]  /*0540*/  @!P0 IMAD.MOV.U32 R2, RZ, RZ, R24 ;  /* 0x000000ffff028224 */ /* 0x000fe400078e0018 */
[----:B------:R-:W-:-:S05]  /*0550*/  VIADD R3, R22, 0xffffffff ;  /* 0xffffffff16037836 */ /* 0x000fca0000000000 */
[----:B------:R-:W-:-:S13]  /*0560*/  ISETP.GT.U32.AND P1, PT, R3, 0x7feffffe, PT ;  /* 0x7feffffe0300780c */ /* 0x000fda0003f24070 */
[----:B------:R-:W-:Y:S05]  /*0570*/  @P1 BRA `(.L_x_7) ;  /* 0x0000000400001947 */ /* 0x000fea0003800000 */
[C---:B------:R-:W-:Y:S01]  /*0580*/  LOP3.LUT R3, R22.reuse, 0xfffff, RZ, 0xc0, !PT ;  /* 0x000fffff16037812 */ /* 0x040fe200078ec0ff */
[----:B------:R-:W-:Y:S01]  /*0590*/  IMAD.MOV.U32 R24, RZ, RZ, RZ ;  /* 0x000000ffff187224 */ /* 0x000fe200078e00ff */
[----:B------:R-:W-:Y:S01]  /*05a0*/  MOV R32, 0x8b7a8b04 ;  /* 0x8b7a8b0400207802 */ /* 0x000fe20000000f00 */
[----:B------:R-:W-:Y:S01]  /*05b0*/  IMAD.MOV.U32 R33, RZ, RZ, 0x3ed0ee25 ;  /* 0x3ed0ee25ff217424 */ /* 0x000fe200078e00ff */
[----:B------:R-:W-:Y:S01]  /*05c0*/  LOP3.LUT R3, R3, 0x3ff00000, RZ, 0xfc, !PT ;  /* 0x3ff0000003037812 */ /* 0x000fe200078efcff */
[----:B------:R-:W-:Y:S01]  /*05d0*/  UMOV UR4, 0x3ae80f1e ;  /* 0x3ae80f1e00047882 */ /* 0x000fe20000000000 */
[----:B------:R-:W-:Y:S01]  /*05e0*/  UMOV UR5, 0x3eb1380b ;  /* 0x3eb1380b00057882 */ /* 0x000fe20000000000 */
[----:B------:R-:W-:Y:S01]  /*05f0*/  LEA.HI R9, R22, R9, RZ, 0xc ;  /* 0x0000000916097211 */ /* 0x000fe200078f60ff */
[----:B------:R-:W-:Y:S01]  /*0600*/  IMAD.MOV.U32 R35, RZ, RZ, 0x43300000 ;  /* 0x43300000ff237424 */ /* 0x000fe200078e00ff */
[----:B------:R-:W-:Y:S01]  /*0610*/  ISETP.GE.U32.AND P0, PT, R3, 0x3ff6a09f, PT ;  /* 0x3ff6a09f0300780c */ /* 0x000fe20003f06070 */
[----:B------:R-:W-:Y:S01]  /*0620*/  UMOV UR8, 0x80000000 ;  /* 0x8000000000087882 */ /* 0x000fe20000000000 */
[----:B------:R-:W-:-:S11]  /*0630*/  UMOV UR9, 0x43300000 ;  /* 0x4330000000097882 */ /* 0x000fd60000000000 */
[----:B------:R-:W-:Y:S02]  /*0640*/  @P0 VIADD R23, R3, 0xfff00000 ;  /* 0xfff0000003170836 */ /* 0x000fe40000000000 */
[----:B------:R-:W-:Y:S02]  /*0650*/  @P0 VIADD R9, R9, 0x1 ;  /* 0x0000000109090836 */ /* 0x000fe40000000000 */
[----:B------:R-:W-:-:S03]  /*0660*/  @P0 IMAD.MOV.U32 R3, RZ, RZ, R23 ;  /* 0x000000ffff030224 */ /* 0x000fc600078e0017 */
[----:B------:R-:W-:-:S03]  /*0670*/  LOP3.LUT R34, R9, 0x80000000, RZ, 0x3c, !PT ;  /* 0x8000000009227812 */ /* 0x000fc600078e3cff */
[C---:B------:R-:W-:Y:S02]  /*0680*/  DADD R30, R2.reuse, 1 ;  /* 0x3ff00000021e7429 */ /* 0x040fe40000000000 */
[----:B------:R-:W-:-:S04]  /*0690*/  DADD R2, R2, -1 ;  /* 0xbff0000002027429 */ /* 0x000fc80000000000 */
[----:B------:R-:W0:Y:S02]  /*06a0*/  MUFU.RCP64H R25, R31 ;  /* 0x0000001f00197308 */ /* 0x000e240000001800 */
[----:B0-----:R-:W-:-:S08]  /*06b0*/  DFMA R26, -R30, R24, 1 ;  /* 0x3ff000001e1a742b */ /* 0x001fd00000000118 */
[----:B------:R-:W-:-:S08]  /*06c0*/  DFMA R26, R26, R26, R26 ;  /* 0x0000001a1a1a722b */ /* 0x000fd0000000001a */
[----:B------:R-:W-:-:S08]  /*06d0*/  DFMA R24, R24, R26, R24 ;  /* 0x0000001a1818722b */ /* 0x000fd00000000018 */
[----:B------:R-:W-:-:S08]  /*06e0*/  DMUL R26, R2, R24 ;  /* 0x00000018021a7228 */ /* 0x000fd00000000000 */
[----:B------:R-:W-:-:S08]  /*06f0*/  DFMA R26, R2, R24, R26 ;  /* 0x00000018021a722b */ /* 0x000fd0000000001a */
[----:B------:R-:W-:Y:S02]  /*0700*/  DMUL R28, R26, R26 ;  /* 0x0000001a1a1c7228 */ /* 0x000fe40000000000 */
[----:B------:R-:W-:-:S06]  /*0710*/  DADD R22, R2, -R26 ;  /* 0x0000000002167229 */ /* 0x000fcc000000081a */
[----:B------:R-:W-:Y:S01]  /*0720*/  DFMA R30, R28, UR4, R32 ;  /* 0x000000041c1e7c2b */ /* 0x000fe20008000020 */
[----:B------:R-:W-:Y:S01]  /*0730*/  UMOV UR4, 0x9f02676f ;  /* 0x9f02676f00047882 */ /* 0x000fe20000000000 */
[----:B------:R-:W-:Y:S01]  /*0740*/  UMOV UR5, 0x3ef3b266 ;  /* 0x3ef3b26600057882 */ /* 0x000fe20000000000 */
[----:B------:R-:W-:Y:S02]  /*0750*/  DADD R32, R22, R22 ;  /* 0x0000000016207229 */ /* 0x000fe40000000016 */
[----:B------:R-:W-:Y:S01]  /*0760*/  DADD R22, R34, -UR8 ;  /* 0x8000000822167e29 */ /* 0x000fe20008000000 */
[----:B------:R-:W-:Y:S01]  /*0770*/  UMOV UR8, 0xfefa39ef ;  /* 0xfefa39ef00087882 */ /* 0x000fe20000000000 */
[----:B------:R-:W-:Y:S01]  /*0780*/  UMOV UR9, 0x3fe62e42 ;  /* 0x3fe62e4200097882 */ /* 0x000fe20000000000 */
[----:B------:R-:W-:Y:S01]  /*0790*/  DFMA R30, R28, R30, UR4 ;  /* 0x000000041c1e7e2b */ /* 0x000fe2000800001e */
[----:B------:R-:W-:Y:S01]  /*07a0*/  UMOV UR4, 0xa9ab0956 ;  /* 0xa9ab095600047882 */ /* 0x000fe20000000000 */
[----:B------:R-:W-:Y:S01]  /*07b0*/  UMOV UR5, 0x3f1745cb ;  /* 0x3f1745cb00057882 */ /* 0x000fe20000000000 */
[----:B------:R-:W-:-:S02]  /*07c0*/  DFMA R32, R2, -R26, R32 ;  /* 0x8000001a0220722b */ /* 0x000fc40000000020 */
[----:B------:R-:W-:-:S03]  /*07d0*/  DFMA R2, R22, UR8, R26 ;  /* 0x0000000816027c2b */ /* 0x000fc6000800001a */
[----:B------:R-:W-:Y:S01]  /*07e0*/  DFMA R30, R28, R30, UR4 ;  /* 0x000000041c1e7e2b */ /* 0x000fe2000800001e */
[----:B------:R-:W-:Y:S01]  /*07f0*/  UMOV UR4, 0x2d1b5154 ;  /* 0x2d1b515400047882 */ /* 0x000fe20000000000 */
[----:B------:R-:W-:Y:S01]  /*0800*/  UMOV UR5, 0x3f3c71c7 ;  /* 0x3f3c71c700057882 */ /* 0x000fe20000000000 */
[----:B------:R-:W-:-:S05]  /*0810*/  DMUL R32, R24, R32 ;  /* 0x0000002018207228 */ /* 0x000fca0000000000 */
[----:B------:R-:W-:Y:S01]  /*0820*/  DFMA R30, R28, R30, UR4 ;  /* 0x000000041c1e7e2b */ /* 0x000fe2000800001e */
[----:B------:R-:W-:Y:S01]  /*0830*/  UMOV UR4, 0x923be72d ;  /* 0x923be72d00047882 */ /* 0x000fe20000000000 */
[----:B------:R-:W-:-:S06]  /*0840*/  UMOV UR5, 0x3f624924 ;  /* 0x3f62492400057882 */ /* 0x000fcc0000000000 */
        /* <DEDUP_REMOVED lines=8> */
[----:B------:R-:W-:Y:S02]  /*08d0*/  UMOV UR5, 0x3fe62e42 ;  /* 0x3fe62e4200057882 */ /* 0x000fe40000000000 */
[----:B------:R-:W-:Y:S01]  /*08e0*/  DFMA R34, R22, -UR4, R2 ;  /* 0x8000000416227c2b */ /* 0x000fe20008000002 */
[----:B------:R-:W-:Y:S01]  /*08f0*/  UMOV UR4, 0x3b39803f ;  /* 0x3b39803f00047882 */ /* 0x000fe20000000000 */
[----:B------:R-:W-:Y:S02]  /*0900*/  UMOV UR5, 0x3c7abc9e ;  /* 0x3c7abc9e00057882 */ /* 0x000fe40000000000 */
[----:B------:R-:W-:-:S04]  /*0910*/  DMUL R30, R28, R30 ;  /* 0x0000001e1c1e7228 */ /* 0x000fc80000000000 */
[----:B------:R-:W-:-:S04]  /*0920*/  DADD R34, -R26, R34 ;  /* 0x000000001a227229 */ /* 0x000fc80000000122 */
[----:B------:R-:W-:-:S08]  /*0930*/  DFMA R30, R26, R30, R32 ;  /* 0x0000001e1a1e722b */ /* 0x000fd00000000020 */
[----:B------:R-:W-:-:S08]  /*0940*/  DADD R30, R30, -R34 ;  /* 0x000000001e1e7229 */ /* 0x000fd00000000822 */
[----:B------:R-:W-:-:S08]  /*0950*/  DFMA R30, R22, UR4, R30 ;  /* 0x00000004161e7c2b */ /* 0x000fd0000800001e */
[----:B------:R-:W-:Y:S01]  /*0960*/  DADD R30, R2, R30 ;  /* 0x00000000021e7229 */ /* 0x000fe2000000001e */
[----:B------:R-:W-:Y:S10]  /*0970*/  BRA `(.L_x_8) ;  /* 0x0000000000187947 */ /* 0x000ff40003800000 */
.L_x_7:
[----:B------:R-:W-:Y:S01]  /*0980*/  IMAD.MOV.U32 R2, RZ, RZ, 0x0 ;  /* 0x00000000ff027424 */ /* 0x000fe200078e00ff */
[----:B------:R-:W-:Y:S02]  /*0990*/  MOV R3, 0x7ff00000 ;  /* 0x7ff0000000037802 */ /* 0x000fe40000000f00 */
[----:B------:R-:W-:-:S04]  /*09a0*/  LOP3.LUT P0, RZ, R25, 0x7fffffff, RZ, 0xc0, !PT ;  /* 0x7fffffff19ff7812 */ /* 0x000fc8000780c0ff */
[----:B------:R-:W-:-:S10]  /*09b0*/  DFMA R2, R24, R2, +INF ;  /* 0x7ff000001802742b */ /* 0x000fd40000000002 */
[----:B------:R-:W-:Y:S02]  /*09c0*/  FSEL R30, R2, RZ, P0 ;  /* 0x000000ff021e7208 */ /* 0x000fe40000000000 */
[----:B------:R-:W-:-:S07]  /*09d0*/  FSEL R31, R3, -QNAN , P0 ;  /* 0xfff00000031f7808 */ /* 0x000fce0000000000 */
.L_x_8:
[----:B------:R-:W-:Y:S05]  /*09e0*/  BSYNC.RECONVERGENT B1 ;  /* 0x0000000000017941 */ /* 0x000fea0003800200 */
.L_x_6:
[----:B------:R-:W0:Y:S01]  /*09f0*/  MUFU.RSQ64H R3, R11 ;  /* 0x0000000b00037308 */ /* 0x000e220000001c00 */
[----:B------:R-:W-:Y:S01]  /*0a00*/  VIADD R2, R11, 0xfcb00000 ;  /* 0xfcb000000b027836 */ /* 0x000fe20000000000 */
[----:B------:R-:W-:Y:S01]  /*0a10*/  BSSY.RECONVERGENT B1, `(.L_x_9) ;  /* 0x000001b000017945 */ /* 0x000fe20003800200 */
[----:B------:R-:W-:Y:S02]  /*0a20*/  IMAD.MOV.U32 R24, RZ, RZ, 0x0 ;  /* 0x00000000ff187424 */ /* 0x000fe400078e00ff */
[----:B------:R-:W-:Y:S01]  /*0a30*/  IMAD.MOV.U32 R25, RZ, RZ, 0x3fd80000 ;  /* 0x3fd80000ff197424 */ /* 0x000fe200078e00ff */
[----:B------:R-:W-:Y:S01]  /*0a40*/  ISETP.GE.U32.AND P0, PT, R2, 0x7ca00000, PT ;  /* 0x7ca000000200780c */ /* 0x000fe20003f06070 */
[----:B0-----:R-:W-:-:S08]  /*0a50*/  DMUL R22, R2, R2 ;  /* 0x0000000202167228 */ /* 0x001fd00000000000 */
[----:B------:R-:W-:-:S08]  /*0a60*/  DFMA R22, R10, -R22, 1 ;  /* 0x3ff000000a16742b */ /* 0x000fd00000000816 */
[----:B------:R-:W-:Y:S02]  /*0a70*/  DFMA R24, R22, R24, 0.5 ;  /* 0x3fe000001618742b */ /* 0x000fe40000000018 */
[----:B------:R-:W-:-:S08]  /*0a80*/  DMUL R22, R2, R22 ;  /* 0x0000001602167228 */ /* 0x000fd00000000000 */
[----:B------:R-:W-:Y:S02]  /*0a90*/  DFMA R32, R24, R22, R2 ;  /* 0x000000161820722b */ /* 0x000fe40000000002 */
[----:B-----5:R-:W-:-:S06]  /*0aa0*/  DMUL R24, R18, 0.5 ;  /* 0x3fe0000012187828 */ /* 0x020fcc0000000000 */
[----:B------:R-:W-:Y:S02]  /*0ab0*/  DMUL R22, R10, R32 ;  /* 0x000000200a167228 */ /* 0x000fe40000000000 */
[----:B------:R-:W-:Y:S01]  /*0ac0*/  DFMA R28, R18, R24, R16 ;  /* 0x00000018121c722b */ /* 0x000fe20000000010 */
[----:B------:R-:W-:Y:S01]  /*0ad0*/  VIADD R25, R33, 0xfff00000 ;  /* 0xfff0000021197836 */ /* 0x000fe20000000000 */
[----:B------:R-:W-:-:S04]  /*0ae0*/  MOV R24, R32 ;  /* 0x0000002000187202 */ /* 0x000fc80000000f00 */
[----:B------:R-:W-:Y:S02]  /*0af0*/  DFMA R26, R22, -R22, R10 ;  /* 0x80000016161a722b */ /* 0x000fe4000000000a */
[----:B------:R-:W-:-:S06]  /*0b00*/  DFMA R30, R10, R28, R30 ;  /* 0x0000001c0a1e722b */ /* 0x000fcc000000001e */
[----:B------:R-:W-:Y:S01]  /*0b10*/  DFMA R28, R26, R24, R22 ;  /* 0x000000181a1c722b */ /* 0x000fe20000000016 */
[----:B------:R-:W-:Y:S10]  /*0b20*/  @!P0 BRA `(.L_x_10) ;  /* 0x0000000000248947 */ /* 0x000ff40003800000 */
[----:B------:R-:W-:Y:S01]  /*0b30*/  IMAD.MOV.U32 R9, RZ, RZ, R27 ;  /* 0x000000ffff097224 */ /* 0x000fe200078e001b */
[----:B------:R-:W-:Y:S01]  /*0b40*/  MOV R3, R11 ;  /* 0x0000000b00037202 */ /* 0x000fe20000000f00 */
[----:B------:R-:W-:Y:S01]  /*0b50*/  IMAD.MOV.U32 R27, RZ, RZ, R2 ;  /* 0x000000ffff1b7224 */ /* 0x000fe200078e0002 */
[----:B------:R-:W-:Y:S01]  /*0b60*/  MOV R28, 0xba0 ;  /* 0x00000ba0001c7802 */ /* 0x000fe20000000f00 */
[----:B------:R-:W-:Y:S02]  /*0b70*/  IMAD.MOV.U32 R24, RZ, RZ, R32 ;  /* 0x000000ffff187224 */ /* 0x000fe400078e0020 */
[----:B------:R-:W-:-:S07]  /*0b80*/  IMAD.MOV.U32 R2, RZ, RZ, R10 ;  /* 0x000000ffff027224 */ /* 0x000fce00078e000a */
[----:B------:R-:W-:Y:S05]  /*0b90*/  CALL.REL.NOINC `($__internal_1_$__cuda_sm20_dsqrt_rn_f64_mediumpath_v1) ;  /* 0x0000005000ec7944 */ /* 0x000fea0003c00000 */
[----:B------:R-:W-:Y:S02]  /*0ba0*/  IMAD.MOV.U32 R28, RZ, RZ, R2 ;  /* 0x000000ffff1c7224 */ /* 0x000fe400078e0002 */
[----:B------:R-:W-:-:S07]  /*0bb0*/  IMAD.MOV.U32 R29, RZ, RZ, R3 ;  /* 0x000000ffff1d7224 */ /* 0x000fce00078e0003 */
.L_x_10:
[----:B------:R-:W-:Y:S05]  /*0bc0*/  BSYNC.RECONVERGENT B1 ;  /* 0x0000000000017941 */ /* 0x000fea0003800200 */
.L_x_9:
[----:B------:R-:W-:Y:S01]  /*0bd0*/  DMUL R28, R18, R28 ;  /* 0x0000001c121c7228 */ /* 0x000fe20000000000 */
[----:B------:R-:W-:Y:S01]  /*0be0*/  IMAD.MOV.U32 R2, RZ, RZ, 0x1 ;  /* 0x00000001ff027424 */ /* 0x000fe200078e00ff */
[----:B------:R-:W-:Y:S01]  /*0bf0*/  FSETP.GEU.AND P1, PT, |R31|, 6.5827683646048100446e-37, PT ;  /* 0x036000001f00780b */ /* 0x000fe20003f2e200 */
[----:B------:R-:W-:Y:S03]  /*0c00*/  BSSY.RECONVERGENT B3, `(.L_x_11) ;  /* 0x0000011000037945 */ /* 0x000fe60003800200 */
[----:B------:R-:W0:Y:S02]  /*0c10*/  MUFU.RCP64H R3, R29 ;  /* 0x0000001d00037308 */ /* 0x000e240000001800 */
        /* <DEDUP_REMOVED lines=11> */
[----:B------:R-:W-:-:S07]  /*0cd0*/  MOV R40, 0xcf0 ;  /* 0x00000cf000287802 */ /* 0x000fce0000000f00 */
[----:B------:R-:W-:Y:S05]  /*0ce0*/  CALL.REL.NOINC `($__internal_0_$__cuda_sm20_div_rn_f64_full) ;  /* 0x0000004c00287944 */ /* 0x000fea0003c00000 */
[----:B------:R-:W-:Y:S01]  /*0cf0*/  IMAD.MOV.U32 R2, RZ, RZ, R26 ;  /* 0x000000ffff027224 */ /* 0x000fe200078e001a */
[----:B------:R-:W-:-:S07]  /*0d00*/  MOV R3, R27 ;  /* 0x0000001b00037202 */ /* 0x000fce0000000f00 */
.L_x_12:
[----:B------:R-:W-:Y:S05]  /*0d10*/  BSYNC.RECONVERGENT B3 ;  /* 0x0000000000037941 */ /* 0x000fea0003800200 */
.L_x_11:
[----:B------:R-:W0:Y:S01]  /*0d20*/  MUFU.RCP64H R23, 1.4142131805419921875 ;  /* 0x3ff6a09e00177908 */ /* 0x000e220000001800 */
[----:B------:R-:W-:Y:S01]  /*0d30*/  IMAD.MOV.U32 R26, RZ, RZ, 0x667f3bcd ;  /* 0x667f3bcdff1a7424 */ /* 0x000fe200078e00ff */
[----:B------:R-:W-:Y:S01]  /*0d40*/  FSETP.GEU.AND P1, PT, |R3|, 6.5827683646048100446e-37, PT ;  /* 0x036000000300780b */ /* 0x000fe20003f2e200 */
[----:B------:R-:W-:Y:S01]  /*0d50*/  IMAD.MOV.U32 R27, RZ, RZ, 0x3ff6a09e ;  /* 0x3ff6a09eff1b7424 */ /* 0x000fe200078e00ff */
[----:B------:R-:W-:Y:S01]  /*0d60*/  BSSY.RECONVERGENT B3, `(.L_x_13) ;  /* 0x0000015000037945 */ /* 0x000fe20003800200 */
[----:B------:R-:W-:-:S06]  /*0d70*/  IMAD.MOV.U32 R22, RZ, RZ, 0x1 ;  /* 0x00000001ff167424 */ /* 0x000fcc00078e00ff */
[----:B0-----:R-:W-:-:S08]  /*0d80*/  DFMA R24, R22, -R26, 1 ;  /* 0x3ff000001618742b */ /* 0x001fd0000000081a */
[----:B------:R-:W-:-:S08]  /*0d90*/  DFMA R24, R24, R24, R24 ;  /* 0x000000181818722b */ /* 0x000fd00000000018 */
[----:B------:R-:W-:-:S08]  /*0da0*/  DFMA R24, R22, R24, R22 ;  /* 0x000000181618722b */ /* 0x000fd00000000016 */
[----:B------:R-:W-:-:S08]  /*0db0*/  DFMA R22, R24, -R26, 1 ;  /* 0x3ff000001816742b */ /* 0x000fd0000000081a */
[----:B------:R-:W-:-:S08]  /*0dc0*/  DFMA R22, R24, R22, R24 ;  /* 0x000000161816722b */ /* 0x000fd00000000018 */
[----:B------:R-:W-:-:S08]  /*0dd0*/  DMUL R24, R22, R2 ;  /* 0x0000000216187228 */ /* 0x000fd00000000000 */
[----:B------:R-:W-:-:S08]  /*0de0*/  DFMA R26, R24, -R26, R2 ;  /* 0x8000001a181a722b */ /* 0x000fd00000000002 */
[----:B------:R-:W-:-:S10]  /*0df0*/  DFMA R22, R22, R26, R24 ;  /* 0x0000001a1616722b */ /* 0x000fd40000000018 */
[----:B------:R-:W-:-:S05]  /*0e00*/  FFMA R9, RZ, 1.9267766475677490234, R23 ;  /* 0x3ff6a09eff097823 */ /* 0x000fca0000000017 */
[----:B------:R-:W-:-:S13]  /*0e10*/  FSETP.GT.AND P0, PT, |R9|, 1.469367938527859385e-39, PT ;  /* 0x001000000900780b */ /* 0x000fda0003f04200 */
[----:B------:R-:W-:Y:S05]  /*0e20*/  @P0 BRA P1, `(.L_x_14) ;  /* 0x0000000000200947 */ /* 0x000fea0000800000 */
[----:B------:R-:W-:Y:S01]  /*0e30*/  IMAD.MOV.U32 R30, RZ, RZ, R2 ;  /* 0x000000ffff1e7224 */ /* 0x000fe200078e0002 */
[----:B------:R-:W-:Y:S01]  /*0e40*/  MOV R31, R3 ;  /* 0x00000003001f7202 */ /* 0x000fe20000000f00 */
[----:B------:R-:W-:Y:S01]  /*0e50*/  IMAD.MOV.U32 R28, RZ, RZ, 0x667f3bcd ;  /* 0x667f3bcdff1c7424 */ /* 0x000fe200078e00ff */
[----:B------:R-:W-:Y:S01]  /*0e60*/  MOV R40, 0xe90 ;  /* 0x00000e9000287802 */ /* 0x000fe20000000f00 */
[----:B------:R-:W-:-:S07]  /*0e70*/  IMAD.MOV.U32 R29, RZ, RZ, 0x3ff6a09e ;  /* 0x3ff6a09eff1d7424 */ /* 0x000fce00078e00ff */
[----:B------:R-:W-:Y:S05]  /*0e80*/  CALL.REL.NOINC `($__internal_0_$__cuda_sm20_div_rn_f64_full) ;  /* 0x0000004800c07944 */ /* 0x000fea0003c00000 */
[----:B------:R-:W-:Y:S02]  /*0e90*/  IMAD.MOV.U32 R22, RZ, RZ, R26 ;  /* 0x000000ffff167224 */ /* 0x000fe400078e001a */
[----:B------:R-:W-:-:S07]  /*0ea0*/  IMAD.MOV.U32 R23, RZ, RZ, R27 ;  /* 0x000000ffff177224 */ /* 0x000fce00078e001b */
.L_x_14:
[----:B------:R-:W-:Y:S05]  /*0eb0*/  BSYNC.RECONVERGENT B3 ;  /* 0x0000000000037941 */ /* 0x000fea0003800200 */
.L_x_13:
[----:B------:R-:W-:Y:S01]  /*0ec0*/  MOV R2, 0xdb46fa5f ;  /* 0xdb46fa5f00027802 */ /* 0x000fe20000000f00 */
[----:B------:R-:W-:Y:S01]  /*0ed0*/  IMAD.MOV.U32 R3, RZ, RZ, 0x3d47088f ;  /* 0x3d47088fff037424 */ /* 0x000fe200078e00ff */
[----:B------:R-:W-:Y:S01]  /*0ee0*/  UMOV UR4, 0xfba6f279 ;  /* 0xfba6f27900047882 */ /* 0x000fe20000000000 */
[----:B------:R-:W-:Y:S01]  /*0ef0*/  UMOV UR5, 0x3cf0679a ;  /* 0x3cf0679a00057882 */ /* 0x000fe20000000000 */
[----:B------:R-:W-:Y:S02]  /*0f00*/  IMAD.MOV.U32 R28, RZ, RZ, -0x7649667 ;  /* 0xf89b6999ff1c7424 */ /* 0x000fe400078e00ff */
[----:B------:R-:W-:Y:S01]  /*0f10*/  IMAD.MOV.U32 R29, RZ, RZ, 0x3e928a27 ;  /* 0x3e928a27ff1d7424 */ /* 0x000fe200078e00ff */
[----:B------:R-:W-:Y:S01]  /*0f20*/  DFMA R2, |R22|, -UR4, R2 ;  /* 0x8000000416027c2b */ /* 0x000fe20008000202 */
[----:B------:R-:W-:Y:S01]  /*0f30*/  UMOV UR4, 0xb976a9b2 ;  /* 0xb976a9b200047882 */ /* 0x000fe20000000000 */
[----:B------:R-:W-:-:S06]  /*0f40*/  UMOV UR5, 0x3d8df9f9 ;  /* 0x3d8df9f900057882 */ /* 0x000fcc0000000000 */
[----:B------:R-:W-:Y:S01]  /*0f50*/  DFMA R2, R2, |R22|, -UR4 ;  /* 0x8000000402027e2b */ /* 0x000fe20008000416 */
[----:B------:R-:W-:Y:S01]  /*0f60*/  UMOV UR4, 0x590cc332 ;  /* 0x590cc33200047882 */ /* 0x000fe20000000000 */
[----:B------:R-:W-:-:S06]  /*0f70*/  UMOV UR5, 0x3dc7f1f5 ;  /* 0x3dc7f1f500057882 */ /* 0x000fcc0000000000 */
[----:B------:R-:W-:Y:S01]  /*0f80*/  DFMA R2, R2, |R22|, UR4 ;  /* 0x0000000402027e2b */ /* 0x000fe20008000416 */
        /* <DEDUP_REMOVED lines=62> */
[----:B------:R-:W-:-:S06]  /*1370*/  DFMA R26, R24, |R22|, |R22| ;  /* 0x40000016181a722b */ /* 0x000fcc0000000416 */
[----:B------:R-:W0:Y:S02]  /*1380*/  F2F.F32.F64 R2, R26 ;  /* 0x0000001a00027310 */ /* 0x000e240000301000 */
[----:B0-----:R-:W-:-:S06]  /*1390*/  FMUL R9, R2, -1.4426950216293334961 ;  /* 0xbfb8aa3b02097820 */ /* 0x001fcc0000400000 */
[----:B------:R-:W0:Y:S08]  /*13a0*/  FRND R9, R9 ;  /* 0x0000000900097307 */ /* 0x000e300000201000 */
[----:B0-----:R0:W1:Y:S08]  /*13b0*/  F2F.F64.F32 R2, R9 ;  /* 0x0000000900027310 */ /* 0x0010700000201800 */
[----:B0-----:R-:W0:Y:S01]  /*13c0*/  MUFU.EX2 R9, R9 ;  /* 0x0000000900097308 */ /* 0x001e220000000800 */
[----:B-1----:R-:W-:Y:S01]  /*13d0*/  DFMA R2, R2, -UR4, -R26 ;  /* 0x8000000402027c2b */ /* 0x002fe2000800081a */
[----:B------:R-:W-:Y:S01]  /*13e0*/  UMOV UR4, 0xa4741b81 ;  /* 0xa4741b8100047882 */ /* 0x000fe20000000000 */
[----:B------:R-:W-:Y:S01]  /*13f0*/  UMOV UR5, 0x3e5ae904 ;  /* 0x3e5ae90400057882 */ /* 0x000fe20000000000 */
[----:B------:R-:W-:-:S05]  /*1400*/  DADD R26, -R26, |R22| ;  /* 0x000000001a1a7229 */ /* 0x000fca0000000516 */
[----:B------:R-:W-:Y:S01]  /*1410*/  DFMA R28, R2, UR4, R28 ;  /* 0x00000004021c7c2b */ /* 0x000fe2000800001c */
[----:B------:R-:W-:Y:S01]  /*1420*/  UMOV UR4, 0x15ff7e07 ;  /* 0x15ff7e0700047882 */ /* 0x000fe20000000000 */
[----:B------:R-:W-:Y:S01]  /*1430*/  UMOV UR5, 0x3ec71de7 ;  /* 0x3ec71de700057882 */ /* 0x000fe20000000000 */
[----:B------:R-:W-:Y:S01]  /*1440*/  DFMA R26, R24, |R22|, R26 ;  /* 0x40000016181a722b */ /* 0x000fe2000000001a */
[----:B0-----:R-:W0:Y:S04]  /*1450*/  F2F.F64.F32 R24, R9 ;  /* 0x0000000900187310 */ /* 0x001e280000201800 */
        /* <DEDUP_REMOVED lines=24> */
[----:B------:R-:W-:-:S04]  /*15e0*/  DSETP.GE.AND P0, PT, |R22|, UR4, PT ;  /* 0x0000000416007e2a */ /* 0x000fc8000bf06200 */
[----:B------:R-:W-:-:S08]  /*15f0*/  DMUL R28, R2, R28 ;  /* 0x0000001c021c7228 */ /* 0x000fd00000000000 */
[----:B------:R-:W-:Y:S02]  /*1600*/  DFMA R26, R2, R28, -R26 ;  /* 0x0000001c021a722b */ /* 0x000fe4000000081a */
[----:B0-----:R-:W-:-:S06]  /*1610*/  DADD R28, -R24, 1 ;  /* 0x3ff00000181c7429 */ /* 0x001fcc0000000100 */
[----:B------:R-:W-:-:S08]  /*1620*/  DADD R26, R2, R26 ;  /* 0x00000000021a7229 */ /* 0x000fd0000000001a */
[----:B------:R-:W-:-:S10]  /*1630*/  DFMA R26, -R26, R24, R28 ;  /* 0x000000181a1a722b */ /* 0x000fd4000000011c */
[----:B------:R-:W-:Y:S02]  /*1640*/  FSEL R3, R27, 1.875, !P0 ;  /* 0x3ff000001b037808 */ /* 0x000fe40004000000 */
[----:B------:R-:W-:Y:S02]  /*1650*/  FSEL R26, R26, RZ, !P0 ;  /* 0x000000ff1a1a7208 */ /* 0x000fe40004000000 */
[----:B------:R-:W-:-:S06]  /*1660*/  LOP3.LUT R27, R3, 0x80000000, R23, 0xb8, !PT ;  /* 0x80000000031b7812 */ /* 0x000fcc00078eb817 */
[----:B------:R-:W-:-:S08]  /*1670*/  DADD R26, R26, 1 ;  /* 0x3ff000001a1a7429 */ /* 0x000fd00000000000 */
[----:B------:R-:W-:-:S11]  /*1680*/  DMUL R2, R26, 0.5 ;  /* 0x3fe000001a027828 */ /* 0x000fd60000000000 */
.L_x_3:
[----:B------:R-:W-:Y:S05]  /*1690*/  BSYNC.RECONVERGENT B2 ;  /* 0x0000000000027941 */ /* 0x000fea0003800200 */
.L_x_2:
[----:B-----5:R-:W-:Y:S01]  /*16a0*/  DMUL R2, R20, R2 ;  /* 0x0000000214027228 */ /* 0x020fe20000000000 */
[----:B------:R-:W-:Y:S01]  /*16b0*/  BSSY.RECONVERGENT B2, `(.L_x_15) ;  /* 0x0000113000027945 */ /* 0x000fe20003800200 */
[----:B------:R-:W-:Y:S01]  /*16c0*/  DSETP.GTU.AND P1, PT, R10, RZ, PT ;  /* 0x000000ff0a00722a */ /* 0x000fe20003f2c000 */
[----:B------:R-:W-:-:S04]  /*16d0*/  CS2R R22, SRZ ;  /* 0x0000000000167805 */ /* 0x000fc8000001ff00 */
[----:B------:R0:W-:Y:S09]  /*16e0*/  STS.64 [R6], R2 ;  /* 0x0000000206007388 */ /* 0x0001f20000000a00 */
[----:B------:R-:W-:Y:S05]  /*16f0*/  @!P1 BRA `(.L_x_16) ;  /* 0x0000001000389947 */ /* 0x000fea0003800000 */
[----:B0-----:R-:W0:Y:S01]  /*1700*/  MUFU.RCP64H R3, R15 ;  /* 0x0000000f00037308 */ /* 0x001e220000001800 */
        /* <DEDUP_REMOVED lines=14> */
[----:B------:R-:W-:Y:S01]  /*17f0*/  MOV R30, R12 ;  /* 0x0000000c001e7202 */ /* 0x000fe20000000f00 */
[----:B------:R-:W-:Y:S01]  /*1800*/  IMAD.MOV.U32 R31, RZ, RZ, R13 ;  /* 0x000000ffff1f7224 */ /* 0x000fe200078e000d */
[----:B------:R-:W-:Y:S01]  /*1810*/  MOV R40, 0x1850 ;  /* 0x0000185000287802 */ /* 0x000fe20000000f00 */
[----:B------:R-:W-:Y:S02]  /*1820*/  IMAD.MOV.U32 R28, RZ, RZ, R14 ;  /* 0x000000ffff1c7224 */ /* 0x000fe400078e000e */
[----:B------:R-:W-:-:S07]  /*1830*/  IMAD.MOV.U32 R29, RZ, RZ, R15 ;  /* 0x000000ffff1d7224 */ /* 0x000fce00078e000f */
[----:B------:R-:W-:Y:S05]  /*1840*/  CALL.REL.NOINC `($__internal_0_$__cuda_sm20_div_rn_f64_full) ;  /* 0x0000004000507944 */ /* 0x000fea0003c00000 */
[----:B------:R-:W-:Y:S01]  /*1850*/  IMAD.MOV.U32 R2, RZ, RZ, R26 ;  /* 0x000000ffff027224 */ /* 0x000fe200078e001a */
[----:B------:R-:W-:-:S07]  /*1860*/  MOV R3, R27 ;  /* 0x0000001b00037202 */ /* 0x000fce0000000f00 */
.L_x_18:
[----:B------:R-:W-:Y:S05]  /*1870*/  BSYNC.RECONVERGENT B3 ;  /* 0x0000000000037941 */ /* 0x000fea0003800200 */
.L_x_17:
[----:B------:R-:W-:Y:S01]  /*1880*/  ISETP.GT.AND P0, PT, R3, 0xfffff, PT ;  /* 0x000fffff0300780c */ /* 0x000fe20003f04270 */
[----:B------:R-:W-:Y:S01]  /*1890*/  IMAD.MOV.U32 R24, RZ, RZ, R2 ;  /* 0x000000ffff187224 */ /* 0x000fe200078e0002 */
[----:B------:R-:W-:Y:S01]  /*18a0*/  BSSY.RECONVERGENT B1, `(.L_x_19) ;  /* 0x0000051000017945 */ /* 0x000fe20003800200 */
[--C-:B------:R-:W-:Y:S02]  /*18b0*/  IMAD.MOV.U32 R25, RZ, RZ, R3.reuse ;  /* 0x000000ffff197224 */ /* 0x100fe400078e0003 */
[----:B------:R-:W-:Y:S02]  /*18c0*/  IMAD.MOV.U32 R22, RZ, RZ, R3 ;  /* 0x000000ffff167224 */ /* 0x000fe400078e0003 */
[----:B------:R-:W-:-:S06]  /*18d0*/  IMAD.MOV.U32 R9, RZ, RZ, -0x3ff ;  /* 0xfffffc01ff097424 */ /* 0x000fcc00078e00ff */
[----:B------:R-:W-:Y:S01]  /*18e0*/  @!P0 DMUL R24, R24, 1.80143985094819840000e+16 ;  /* 0x4350000018188828 */ /* 0x000fe20000000000 */
[----:B------:R-:W-:-:S09]  /*18f0*/  @!P0 IMAD.MOV.U32 R9, RZ, RZ, -0x435 ;  /* 0xfffffbcbff098424 */ /* 0x000fd200078e00ff */
[----:B------:R-:W-:Y:S02]  /*1900*/  @!P0 IMAD.MOV.U32 R22, RZ, RZ, R25 ;  /* 0x000000ffff168224 */ /* 0x000fe400078e0019 */
[----:B------:R-:W-:-:S03]  /*1910*/  @!P0 IMAD.MOV.U32 R2, RZ, RZ, R24 ;  /* 0x000000ffff028224 */ /* 0x000fc600078e0018 */
[----:B------:R-:W-:-:S04]  /*1920*/  IADD3 R3, PT, PT, R22, -0x1, RZ ;  /* 0xffffffff16037810 */ /* 0x000fc80007ffe0ff */
[----:B------:R-:W-:-:S13]  /*1930*/  ISETP.GT.U32.AND P2, PT, R3, 0x7feffffe, PT ;  /* 0x7feffffe0300780c */ /* 0x000fda0003f44070 */
[----:B------:R-:W-:Y:S05]  /*1940*/  @P2 BRA `(.L_x_20) ;  /* 0x0000000400002947 */ /* 0x000fea0003800000 */
[C---:B------:R-:W-:Y:S01]  /*1950*/  LOP3.LUT R3, R22.reuse, 0xfffff, RZ, 0xc0, !PT ;  /* 0x000fffff16037812 */ /* 0x040fe200078ec0ff */
[----:B------:R-:W-:Y:S01]  /*1960*/  IMAD.MOV.U32 R24, RZ, RZ, RZ ;  /* 0x000000ffff187224 */ /* 0x000fe200078e00ff */
[----:B------:R-:W-:Y:S01]  /*1970*/  UMOV UR4, 0x3ae80f1e ;  /* 0x3ae80f1e00047882 */ /* 0x000fe20000000000 */
[----:B------:R-:W-:Y:S01]  /*1980*/  IMAD.MOV.U32 R32, RZ, RZ, -0x748574fc ;  /* 0x8b7a8b04ff207424 */ /* 0x000fe200078e00ff */
[----:B------:R-:W-:Y:S01]  /*1990*/  LOP3.LUT R3, R3, 0x3ff00000, RZ, 0xfc, !PT ;  /* 0x3ff0000003037812 */ /* 0x000fe200078efcff */
[----:B------:R-:W-:Y:S01]  /*19a0*/  IMAD.MOV.U32 R33, RZ, RZ, 0x3ed0ee25 ;  /* 0x3ed0ee25ff217424 */ /* 0x000fe200078e00ff */
[----:B------:R-:W-:Y:S01]  /*19b0*/  UMOV UR5, 0x3eb1380b ;  /* 0x3eb1380b00057882 */ /* 0x000fe20000000000 */
[----:B------:R-:W-:Y:S01]  /*19c0*/  LEA.HI R9, R22, R9, RZ, 0xc ;  /* 0x0000000916097211 */ /* 0x000fe200078f60ff */
[----:B------:R-:W-:Y:S01]  /*19d0*/  UMOV UR8, 0x80000000 ;  /* 0x8000000000087882 */ /* 0x000fe20000000000 */
[----:B------:R-:W-:Y:S01]  /*19e0*/  ISETP.GE.U32.AND P0, PT, R3, 0x3ff6a09f, PT ;  /* 0x3ff6a09f0300780c */ /* 0x000fe20003f06070 */
[----:B------:R-:W-:Y:S01]  /*19f0*/  UMOV UR9, 0x43300000 ;  /* 0x4330000000097882 */ /* 0x000fe20000000000 */
[----:B------:R-:W-:-:S11]  /*1a00*/  MOV R35, 0x43300000 ;  /* 0x4330000000237802 */ /* 0x000fd60000000f00 */
[----:B------:R-:W-:Y:S02]  /*1a10*/  @P0 VIADD R23, R3, 0xfff00000 ;  /* 0xfff0000003170836 */ /* 0x000fe40000000000 */
[----:B------:R-:W-:-:S03]  /*1a20*/  @P0 VIADD R9, R9, 0x1 ;  /* 0x0000000109090836 */ /* 0x000fc60000000000 */
[----:B------:R-:W-:Y:S02]  /*1a30*/  @P0 MOV R3, R23 ;  /* 0x0000001700030202 */ /* 0x000fe40000000f00 */
[----:B------:R-:W-:-:S04]  /*1a40*/  LOP3.LUT R34, R9, 0x80000000, RZ, 0x3c, !PT ;  /* 0x8000000009227812 */ /* 0x000fc800078e3cff */
        /* <DEDUP_REMOVED lines=48> */
.L_x_20:
[----:B------:R-:W-:Y:S01]  /*1d50*/  IMAD.MOV.U32 R2, RZ, RZ, 0x0 ;  /* 0x00000000ff027424 */ /* 0x000fe200078e00ff */
[----:B------:R-:W-:Y:S01]  /*1d60*/  LOP3.LUT P0, RZ, R25, 0x7fffffff, RZ, 0xc0, !PT ;  /* 0x7fffffff19ff7812 */ /* 0x000fe2000780c0ff */
[----:B------:R-:W-:-:S06]  /*1d70*/  IMAD.MOV.U32 R3, RZ, RZ, 0x7ff00000 ;  /* 0x7ff00000ff037424 */ /* 0x000fcc00078e00ff */
[----:B------:R-:W-:-:S10]  /*1d80*/  DFMA R2, R24, R2, +INF ;  /* 0x7ff000001802742b */ /* 0x000fd40000000002 */
[----:B------:R-:W-:Y:S02]  /*1d90*/  FSEL R30, R2, RZ, P0 ;  /* 0x000000ff021e7208 */ /* 0x000fe40000000000 */
[----:B------:R-:W-:-:S07]  /*1da0*/  FSEL R31, R3, -QNAN , P0 ;  /* 0xfff00000031f7808 */ /* 0x000fce0000000000 */
.L_x_21:
[----:B------:R-:W-:Y:S05]  /*1db0*/  BSYNC.RECONVERGENT B1 ;  /* 0x0000000000017941 */ /* 0x000fea0003800200 */
.L_x_19:
[----:B------:R-:W0:Y:S01]  /*1dc0*/  MUFU.RSQ64H R29, R11 ;  /* 0x0000000b001d7308 */ /* 0x000e220000001c00 */
[----:B------:R-:W-:Y:S01]  /*1dd0*/  VIADD R28, R11, 0xfcb00000 ;  /* 0xfcb000000b1c7836 */ /* 0x000fe20000000000 */
[----:B------:R-:W-:Y:S01]  /*1de0*/  MOV R23, 0x3fd80000 ;  /* 0x3fd8000000177802 */ /* 0x000fe20000000f00 */
[----:B------:R-:W-:Y:S01]  /*1df0*/  IMAD.MOV.U32 R22, RZ, RZ, 0x0 ;  /* 0x00000000ff167424 */ /* 0x000fe200078e00ff */
[----:B------:R-:W-:Y:S02]  /*1e00*/  BSSY.RECONVERGENT B1, `(.L_x_22) ;  /* 0x0000017000017945 */ /* 0x000fe40003800200 */
[----:B------:R-:W-:Y:S01]  /*1e10*/  ISETP.GE.U32.AND P0, PT, R28, 0x7ca00000, PT ;  /* 0x7ca000001c00780c */ /* 0x000fe20003f06070 */
[----:B0-----:R-:W-:-:S08]  /*1e20*/  DMUL R2, R28, R28 ;  /* 0x0000001c1c027228 */ /* 0x001fd00000000000 */
[----:B------:R-:W-:-:S08]  /*1e30*/  DFMA R2, R10, -R2, 1 ;  /* 0x3ff000000a02742b */ /* 0x000fd00000000802 */
[----:B------:R-:W-:Y:S02]  /*1e40*/  DFMA R22, R2, R22, 0.5 ;  /* 0x3fe000000216742b */ /* 0x000fe40000000016 */
[----:B------:R-:W-:-:S08]  /*1e50*/  DMUL R2, R28, R2 ;  /* 0x000000021c027228 */ /* 0x000fd00000000000 */
[----:B------:R-:W-:Y:S02]  /*1e60*/  DFMA R32, R22, R2, R28 ;  /* 0x000000021620722b */ /* 0x000fe4000000001c */
[----:B------:R-:W-:-:S06]  /*1e70*/  DMUL R2, R18, 0.5 ;  /* 0x3fe0000012027828 */ /* 0x000fcc0000000000 */
[----:B------:R-:W-:Y:S02]  /*1e80*/  DMUL R22, R10, R32 ;  /* 0x000000200a167228 */ /* 0x000fe40000000000 */
[----:B------:R-:W-:Y:S01]  /*1e90*/  DFMA R2, R18, R2, R16 ;  /* 0x000000021202722b */ /* 0x000fe20000000010 */
[----:B------:R-:W-:Y:S02]  /*1ea0*/  VIADD R25, R33, 0xfff00000 ;  /* 0xfff0000021197836 */ /* 0x000fe40000000000 */
[----:B------:R-:W-:-:S03]  /*1eb0*/  IMAD.MOV.U32 R24, RZ, RZ, R32 ;  /* 0x000000ffff187224 */ /* 0x000fc600078e0020 */
        /* <DEDUP_REMOVED lines=11> */
.L_x_23:
[----:B------:R-:W-:Y:S05]  /*1f70*/  BSYNC.RECONVERGENT B1 ;  /* 0x0000000000017941 */ /* 0x000fea0003800200 */
.L_x_22:
        /* <DEDUP_REMOVED lines=20> */
.L_x_25:
[----:B------:R-:W-:Y:S05]  /*20c0*/  BSYNC.RECONVERGENT B3 ;  /* 0x0000000000037941 */ /* 0x000fea0003800200 */
.L_x_24:
[----:B------:R-:W-:Y:S01]  /*20d0*/  DMUL R24, R22, -0.5 ;  /* 0xbfe0000016187828 */ /* 0x000fe20000000000 */
[----:B------:R-:W-:Y:S01]  /*20e0*/  UMOV UR4, 0xfefa39ef ;  /* 0xfefa39ef00047882 */ /* 0x000fe20000000000 */
[----:B------:R-:W-:Y:S01]  /*20f0*/  UMOV UR5, 0x3fe62e42 ;  /* 0x3fe62e4200057882 */ /* 0x000fe20000000000 */
[----:B------:R-:W0:Y:S01]  /*2100*/  MUFU.RCP64H R31, 2.5066280364990234375 ;  /* 0x40040d93001f7908 */ /* 0x000e220000001800 */
[----:B------:R-:W-:Y:S01]  /*2110*/  IMAD.MOV.U32 R30, RZ, RZ, 0x1 ;  /* 0x00000001ff1e7424 */ /* 0x000fe200078e00ff */
[----:B------:R-:W-:Y:S03]  /*2120*/  BSSY.RECONVERGENT B1, `(.L_x_26) ;  /* 0x0000040000017945 */ /* 0x000fe60003800200 */
[----:B------:R-:W-:Y:S01]  /*2130*/  DMUL R22, R24, R22 ;  /* 0x0000001618167228 */ /* 0x000fe20000000000 */
[----:B------:R-:W-:Y:S02]  /*2140*/  IMAD.MOV.U32 R24, RZ, RZ, 0x652b82fe ;  /* 0x652b82feff187424 */ /* 0x000fe400078e00ff */
[----:B------:R-:W-:-:S06]  /*2150*/  IMAD.MOV.U32 R25, RZ, RZ, 0x3ff71547 ;  /* 0x3ff71547ff197424 */ /* 0x000fcc00078e00ff */
[----:B------:R-:W-:Y:S01]  /*2160*/  DFMA R24, R22, R24, 6.75539944105574400000e+15 ;  /* 0x433800001618742b */ /* 0x000fe20000000018 */
[----:B------:R-:W-:-:S07]  /*2170*/  FSETP.GEU.AND P0, PT, |R23|, 4.1917929649353027344, PT ;  /* 0x4086232b1700780b */ /* 0x000fce0003f0e200 */
[----:B------:R-:W-:-:S08]  /*2180*/  DADD R26, R24, -6.75539944105574400000e+15 ;  /* 0xc3380000181a7429 */ /* 0x000fd00000000000 */
[----:B------:R-:W-:Y:S01]  /*2190*/  DFMA R28, R26, -UR4, R22 ;  /* 0x800000041a1c7c2b */ /* 0x000fe20008000016 */
[----:B------:R-:W-:Y:S01]  /*21a0*/  UMOV UR4, 0x3b39803f ;  /* 0x3b39803f00047882 */ /* 0x000fe20000000000 */
[----:B------:R-:W-:-:S06]  /*21b0*/  UMOV UR5, 0x3c7abc9e ;  /* 0x3c7abc9e00057882 */ /* 0x000fcc0000000000 */
[----:B------:R-:W-:Y:S01]  /*21c0*/  DFMA R26, R26, -UR4, R28 ;  /* 0x800000041a1a7c2b */ /* 0x000fe2000800001c */
[----:B------:R-:W-:Y:S01]  /*21d0*/  UMOV UR4, 0x69ce2bdf ;  /* 0x69ce2bdf00047882 */ /* 0x000fe20000000000 */
[----:B------:R-:W-:Y:S01]  /*21e0*/  IMAD.MOV.U32 R28, RZ, RZ, -0x35dec16 ;  /* 0xfca213eaff1c7424 */ /* 0x000fe200078e00ff */
[----:B------:R-:W-:Y:S01]  /*21f0*/  UMOV UR5, 0x3e5ade15 ;  /* 0x3e5ade1500057882 */ /* 0x000fe20000000000 */
[----:B------:R-:W-:-:S06]  /*2200*/  IMAD.MOV.U32 R29, RZ, RZ, 0x3e928af3 ;  /* 0x3e928af3ff1d7424 */ /* 0x000fcc00078e00ff */
[----:B------:R-:W-:Y:S01]  /*2210*/  DFMA R28, R26, UR4, R28 ;  /* 0x000000041a1c7c2b */ /* 0x000fe2000800001c */
        /* <DEDUP_REMOVED lines=19> */
[----:B------:R-:W-:Y:S01]  /*2350*/  MOV R28, 0x1ff62705 ;  /* 0x1ff62705001c7802 */ /* 0x000fe20000000f00 */
[----:B------:R-:W-:Y:S01]  /*2360*/  IMAD.MOV.U32 R29, RZ, RZ, 0x40040d93 ;  /* 0x40040d93ff1d7424 */ /* 0x000fe200078e00ff */
[----:B------:R-:W-:-:S04]  /*2370*/  UMOV UR5, 0x3fc55555 ;  /* 0x3fc5555500057882 */ /* 0x000fc80000000000 */
[----:B------:R-:W-:Y:S01]  /*2380*/  DFMA R32, R26, R32, UR4 ;  /* 0x000000041a207e2b */ /* 0x000fe20008000020 */
[----:B------:R-:W-:Y:S01]  /*2390*/  UMOV UR4, 0xb ;  /* 0x0000000b00047882 */ /* 0x000fe20000000000 */
[----:B0-----:R-:W-:Y:S01]  /*23a0*/  DFMA R34, R30, -R28, 1 ;  /* 0x3ff000001e22742b */ /* 0x001fe2000000081c */
[----:B------:R-:W-:-:S05]  /*23b0*/  UMOV UR5, 0x3fe00000 ;  /* 0x3fe0000000057882 */ /* 0x000fca0000000000 */
[----:B------:R-:W-:Y:S02]  /*23c0*/  DFMA R32, R26, R32, UR4 ;  /* 0x000000041a207e2b */ /* 0x000fe40008000020 */
[----:B------:R-:W-:-:S06]  /*23d0*/  DFMA R34, R34, R34, R34 ;  /* 0x000000222222722b */ /* 0x000fcc0000000022 */
[----:B------:R-:W-:Y:S02]  /*23e0*/  DFMA R32, R26, R32, 1 ;  /* 0x3ff000001a20742b */ /* 0x000fe40000000020 */
[----:B------:R-:W-:-:S06]  /*23f0*/  DFMA R34, R30, R34, R30 ;  /* 0x000000221e22722b */ /* 0x000fcc000000001e */
[----:B------:R-:W-:Y:S02]  /*2400*/  DFMA R32, R26, R32, 1 ;  /* 0x3ff000001a20742b */ /* 0x000fe40000000020 */
[----:B------:R-:W-:-:S08]  /*2410*/  DFMA R26, R34, -R28, 1 ;  /* 0x3ff00000221a742b */ /* 0x000fd0000000081c */
[----:B------:R-:W-:Y:S01]  /*2420*/  DFMA R26, R34, R26, R34 ;  /* 0x0000001a221a722b */ /* 0x000fe20000000022 */
[----:B------:R-:W-:Y:S02]  /*2430*/  IMAD R31, R24, 0x100000, R33 ;  /* 0x00100000181f7824 */ /* 0x000fe400078e0221 */
[----:B------:R-:W-:Y:S01]  /*2440*/  IMAD.MOV.U32 R30, RZ, RZ, R32 ;  /* 0x000000ffff1e7224 */ /* 0x000fe200078e0020 */
[----:B------:R-:W-:Y:S07]  /*2450*/  @!P0 BRA `(.L_x_27) ;  /* 0x0000000000308947 */ /* 0x000fee0003800000 */
[----:B------:R-:W-:Y:S01]  /*2460*/  FSETP.GEU.AND P2, PT, |R23|, 4.2275390625, PT ;  /* 0x408748001700780b */ /* 0x000fe20003f4e200 */
[C---:B------:R-:W-:Y:S02]  /*2470*/  DADD R30, R22.reuse, +INF ;  /* 0x7ff00000161e7429 */ /* 0x040fe40000000000 */
[----:B------:R-:W-:-:S08]  /*2480*/  DSETP.GEU.AND P0, PT, R22, RZ, PT ;  /* 0x000000ff1600722a */ /* 0x000fd00003f0e000 */
[----:B------:R-:W-:Y:S02]  /*2490*/  FSEL R30, R30, RZ, P0 ;  /* 0x000000ff1e1e7208 */ /* 0x000fe40000000000 */
[----:B------:R-:W-:Y:S02]  /*24a0*/  @!P2 LEA.HI R9, R24, R24, RZ, 0x1 ;  /* 0x000000181809a211 */ /* 0x000fe400078f08ff */
[----:B------:R-:W-:Y:S02]  /*24b0*/  FSEL R31, R31, RZ, P0 ;  /* 0x000000ff1f1f7208 */ /* 0x000fe40000000000 */
[----:B------:R-:W-:-:S04]  /*24c0*/  @!P2 SHF.R.S32.HI R9, RZ, 0x1, R9 ;  /* 0x00000001ff09a819 */ /* 0x000fc80000011409 */
[----:B------:R-:W-:Y:S01]  /*24d0*/  @!P2 IADD3 R22, PT, PT, R24, -R9, RZ ;  /* 0x800000091816a210 */ /* 0x000fe20007ffe0ff */
[----:B------:R-:W-:-:S03]  /*24e0*/  @!P2 IMAD R33, R9, 0x100000, R33 ;  /* 0x001000000921a824 */ /* 0x000fc600078e0221 */
[----:B------:R-:W-:Y:S01]  /*24f0*/  @!P2 LEA R23, R22, 0x3ff00000, 0x14 ;  /* 0x3ff000001617a811 */ /* 0x000fe200078ea0ff */
[----:B------:R-:W-:-:S06]  /*2500*/  @!P2 IMAD.MOV.U32 R22, RZ, RZ, RZ ;  /* 0x000000ffff16a224 */ /* 0x000fcc00078e00ff */
[----:B------:R-:W-:-:S11]  /*2510*/  @!P2 DMUL R30, R32, R22 ;  /* 0x00000016201ea228 */ /* 0x000fd60000000000 */
.L_x_27:
[----:B------:R-:W-:Y:S05]  /*2520*/  BSYNC.RECONVERGENT B1 ;  /* 0x0000000000017941 */ /* 0x000fea0003800200 */
.L_x_26:
[----:B------:R-:W-:Y:S01]  /*2530*/  IMAD.MOV.U32 R24, RZ, RZ, R30 ;  /* 0x000000ffff187224 */ /* 0x000fe200078e001e */
[----:B------:R-:W-:Y:S01]  /*2540*/  FSETP.GEU.AND P2, PT, |R31|, 6.5827683646048100446e-37, PT ;  /* 0x036000001f00780b */ /* 0x000fe20003f4e200 */
[----:B------:R-:W-:Y:S01]  /*2550*/  IMAD.MOV.U32 R25, RZ, RZ, R31 ;  /* 0x000000ffff197224 */ /* 0x000fe200078e001f */
[----:B------:R-:W-:Y:S05]  /*2560*/  BSSY.RECONVERGENT B3, `(.L_x_28) ;  /* 0x000000d000037945 */ /* 0x000fea0003800200 */
[----:B------:R-:W-:-:S08]  /*2570*/  DMUL R22, R26, R24 ;  /* 0x000000181a167228 */ /* 0x000fd00000000000 */
[----:B------:R-:W-:-:S08]  /*2580*/  DFMA R28, R22, -R28, R24 ;  /* 0x8000001c161c722b */ /* 0x000fd00000000018 */
[----:B------:R-:W-:-:S10]  /*2590*/  DFMA R22, R26, R28, R22 ;  /* 0x0000001c1a16722b */ /* 0x000fd40000000016 */
[----:B------:R-:W-:-:S05]  /*25a0*/  FFMA R9, RZ, 2.0633285045623779297, R23 ;  /* 0x40040d93ff097823 */ /* 0x000fca0000000017 */
[----:B------:R-:W-:-:S13]  /*25b0*/  FSETP.GT.AND P0, PT, |R9|, 1.469367938527859385e-39, PT ;  /* 0x001000000900780b */ /* 0x000fda0003f04200 */
[----:B------:R-:W-:Y:S05]  /*25c0*/  @P0 BRA P2, `(.L_x_29) ;  /* 0x0000000000180947 */ /* 0x000fea0001000000 */
[----:B------:R-:W-:Y:S01]  /*25d0*/  MOV R28, 0x1ff62705 ;  /* 0x1ff62705001c7802 */ /* 0x000fe20000000f00 */
[----:B------:R-:W-:Y:S01]  /*25e0*/  IMAD.MOV.U32 R29, RZ, RZ, 0x40040d93 ;  /* 0x40040d93ff1d7424 */ /* 0x000fe200078e00ff */
[----:B------:R-:W-:-:S07]  /*25f0*/  MOV R40, 0x2610 ;  /* 0x0000261000287802 */ /* 0x000fce0000000f00 */
[----:B------:R-:W-:Y:S05]  /*2600*/  CALL.REL.NOINC `($__internal_0_$__cuda_sm20_div_rn_f64_full) ;  /* 0x0000003000e07944 */ /* 0x000fea0003c00000 */
[----:B------:R-:W-:Y:S02]  /*2610*/  IMAD.MOV.U32 R22, RZ, RZ, R26 ;  /* 0x000000ffff167224 */ /* 0x000fe400078e001a */
[----:B------:R-:W-:-:S07]  /*2620*/  IMAD.MOV.U32 R23, RZ, RZ, R27 ;  /* 0x000000ffff177224 */ /* 0x000fce00078e001b */
.L_x_29:
[----:B------:R-:W-:Y:S05]  /*2630*/  BSYNC.RECONVERGENT B3 ;  /* 0x0000000000037941 */ /* 0x000fea0003800200 */
.L_x_28:
[----:B------:R-:W-:Y:S01]  /*2640*/  DMUL R28, R12, R18 ;  /* 0x000000120c1c7228 */ /* 0x000fe20000000000 */
[----:B------:R-:W-:Y:S01]  /*2650*/  FSETP.GEU.AND P2, PT, |R23|, 6.5827683646048100446e-37, PT ;  /* 0x036000001700780b */ /* 0x000fe20003f4e200 */
[----:B------:R-:W-:Y:S06]  /*2660*/  BSSY.RECONVERGENT B3, `(.L_x_30) ;  /* 0x0000015000037945 */ /* 0x000fec0003800200 */
[----:B------:R-:W-:Y:S01]  /*2670*/  DMUL R28, R28, R2 ;  /* 0x000000021c1c7228 */ /* 0x000fe20000000000 */
[----:B------:R-:W-:-:S05]  /*2680*/  IMAD.MOV.U32 R2, RZ, RZ, 0x1 ;  /* 0x00000001ff027424 */ /* 0x000fca00078e00ff */
        /* <DEDUP_REMOVED lines=14> */
[----:B------:R-:W-:-:S07]  /*2770*/  MOV R40, 0x2790 ;  /* 0x0000279000287802 */ /* 0x000fce0000000f00 */
[----:B------:R-:W-:Y:S05]  /*2780*/  CALL.REL.NOINC `($__internal_0_$__cuda_sm20_div_rn_f64_full) ;  /* 0x0000003000807944 */ /* 0x000fea0003c00000 */
[----:B------:R-:W-:Y:S02]  /*2790*/  IMAD.MOV.U32 R2, RZ, RZ, R26 ;  /* 0x000000ffff027224 */ /* 0x000fe400078e001a */
[----:B------:R-:W-:-:S07]  /*27a0*/  IMAD.MOV.U32 R3, RZ, RZ, R27 ;  /* 0x000000ffff037224 */ /* 0x000fce00078e001b */
.L_x_31:
[----:B------:R-:W-:Y:S05]  /*27b0*/  BSYNC.RECONVERGENT B3 ;  /* 0x0000000000037941 */ /* 0x000fea0003800200 */
.L_x_30:
[----:B------:R-:W-:Y:S01]  /*27c0*/  IMAD.MOV.U32 R22, RZ, RZ, R2 ;  /* 0x000000ffff167224 */ /* 0x000fe200078e0002 */
[----:B------:R-:W-:-:S07]  /*27d0*/  MOV R23, R3 ;  /* 0x0000000300177202 */ /* 0x000fce0000000f00 */
.L_x_16:
[----:B------:R-:W-:Y:S05]  /*27e0*/  BSYNC.RECONVERGENT B2 ;  /* 0x0000000000027941 */ /* 0x000fea0003800200 */
.L_x_15:
[----:B------:R-:W-:Y:S01]  /*27f0*/  DMUL R22, R20, R22 ;  /* 0x0000001614167228 */ /* 0x000fe20000000000 */
[----:B------:R-:W-:Y:S01]  /*2800*/  BSSY.RECONVERGENT B2, `(.L_x_32) ;  /* 0x00001e6000027945 */ /* 0x000fe20003800200 */
[----:B0-----:R-:W-:-:S05]  /*2810*/  CS2R R2, SRZ ;  /* 0x0000000000027805 */ /* 0x001fca000001ff00 */
[----:B------:R0:W-:Y:S01]  /*2820*/  STS.64 [R5], R22 ;  /* 0x0000001605007388 */ /* 0x0001e20000000a00 */
[----:B------:R-:W-:Y:S05]  /*2830*/  @!P1 BRA `(.L_x_33) ;  /* 0x0000001c00889947 */ /* 0x000fea0003800000 */
        /* <DEDUP_REMOVED lines=20> */
[----:B------:R-:W-:Y:S05]  /*2980*/  CALL.REL.NOINC `($__internal_0_$__cuda_sm20_div_rn_f64_full) ;  /* 0x0000003000007944 */ /* 0x000fea0003c00000 */
[----:B------:R-:W-:Y:S02]  /*2990*/  IMAD.MOV.U32 R2, RZ, RZ, R26 ;  /* 0x000000ffff027224 */ /* 0x000fe400078e001a */
[----:B------:R-:W-:-:S07]  /*29a0*/  IMAD.MOV.U32 R3, RZ, RZ, R27 ;  /* 0x000000ffff037224 */ /* 0x000fce00078e001b */
.L_x_35:
[----:B------:R-:W-:Y:S05]  /*29b0*/  BSYNC.RECONVERGENT B3 ;  /* 0x0000000000037941 */ /* 0x000fea0003800200 */
.L_x_34:
[----:B------:R-:W-:Y:S01]  /*29c0*/  ISETP.GT.AND P0, PT, R3, 0xfffff, PT ;  /* 0x000fffff0300780c */ /* 0x000fe20003f04270 */
[----:B------:R-:W-:Y:S01]  /*29d0*/  IMAD.MOV.U32 R24, RZ, RZ, R2 ;  /* 0x000000ffff187224 */ /* 0x000fe200078e0002 */
[----:B------:R-:W-:Y:S01]  /*29e0*/  MOV R22, R3 ;  /* 0x0000000300167202 */ /* 0x000fe20000000f00 */
[----:B------:R-:W-:Y:S01]  /*29f0*/  IMAD.MOV.U32 R25, RZ, RZ, R3 ;  /* 0x000000ffff197224 */ /* 0x000fe200078e0003 */
[----:B------:R-:W-:Y:S01]  /*2a00*/  BSSY.RECONVERGENT B1, `(.L_x_36) ;  /* 0x000004f000017945 */ /* 0x000fe20003800200 */
[----:B------:R-:W-:-:S08]  /*2a10*/  IMAD.MOV.U32 R9, RZ, RZ, -0x3ff ;  /* 0xfffffc01ff097424 */ /* 0x000fd000078e00ff */
[----:B------:R-:W-:Y:S01]  /*2a20*/  @!P0 DMUL R24, R24, 1.80143985094819840000e+16 ;  /* 0x4350000018188828 */ /* 0x000fe20000000000 */
[----:B------:R-:W-:-:S09]  /*2a30*/  @!P0 IMAD.MOV.U32 R9, RZ, RZ, -0x435 ;  /* 0xfffffbcbff098424 */ /* 0x000fd200078e00ff */
[----:B------:R-:W-:Y:S01]  /*2a40*/  @!P0 IMAD.MOV.U32 R22, RZ, RZ, R25 ;  /* 0x000000ffff168224 */ /* 0x000fe200078e0019 */
[----:B------:R-:W-:-:S03]  /*2a50*/  @!P0 MOV R2, R24 ;  /* 0x0000001800028202 */ /* 0x000fc60000000f00 */
        /* <DEDUP_REMOVED lines=67> */
.L_x_37:
[----:B------:R-:W-:Y:S01]  /*2e90*/  MOV R2, 0x0 ;  /* 0x0000000000027802 */ /* 0x000fe20000000f00 */
[----:B------:R-:W-:Y:S01]  /*2ea0*/  IMAD.MOV.U32 R3, RZ, RZ, 0x7ff00000 ;  /* 0x7ff00000ff037424 */ /* 0x000fe200078e00ff */
[----:B------:R-:W-:-:S05]  /*2eb0*/  LOP3.LUT P0, RZ, R25, 0x7fffffff, RZ, 0xc0, !PT ;  /* 0x7fffffff19ff7812 */ /* 0x000fca000780c0ff */
[----:B------:R-:W-:-:S10]  /*2ec0*/  DFMA R2, R24, R2, +INF ;  /* 0x7ff000001802742b */ /* 0x000fd40000000002 */
[----:B------:R-:W-:Y:S02]  /*2ed0*/  FSEL R30, R2, RZ, P0 ;  /* 0x000000ff021e7208 */ /* 0x000fe40000000000 */
[----:B------:R-:W-:-:S07]  /*2ee0*/  FSEL R31, R3, -QNAN , P0 ;  /* 0xfff00000031f7808 */ /* 0x000fce0000000000 */
.L_x_38:
[----:B------:R-:W-:Y:S05]  /*2ef0*/  BSYNC.RECONVERGENT B1 ;  /* 0x0000000000017941 */ /* 0x000fea0003800200 */
.L_x_36:
        /* <DEDUP_REMOVED lines=20> */
[----:B------:R-:W-:Y:S01]  /*3040*/  MOV R9, R27 ;  /* 0x0000001b00097202 */ /* 0x000fe20000000f00 */
[----:B------:R-:W-:Y:S01]  /*3050*/  IMAD.MOV.U32 R27, RZ, RZ, R28 ;  /* 0x000000ffff1b7224 */ /* 0x000fe200078e001c */
[----:B------:R-:W-:Y:S01]  /*3060*/  MOV R28, 0x30b0 ;  /* 0x000030b0001c7802 */ /* 0x000fe20000000f00 */
[----:B------:R-:W-:Y:S02]  /*3070*/  IMAD.MOV.U32 R24, RZ, RZ, R32 ;  /* 0x000000ffff187224 */ /* 0x000fe400078e0020 */
[----:B------:R-:W-:Y:S02]  /*3080*/  IMAD.MOV.U32 R2, RZ, RZ, R10 ;  /* 0x000000ffff027224 */ /* 0x000fe400078e000a */
[----:B------:R-:W-:-:S07]  /*3090*/  IMAD.MOV.U32 R3, RZ, RZ, R11 ;  /* 0x000000ffff037224 */ /* 0x000fce00078e000b */
[----:B------:R-:W-:Y:S05]  /*30a0*/  CALL.REL.NOINC `($__internal_1_$__cuda_sm20_dsqrt_rn_f64_mediumpath_v1) ;  /* 0x0000002c00a87944 */ /* 0x000fea0003c00000 */
.L_x_40:
[----:B------:R-:W-:Y:S05]  /*30b0*/  BSYNC.RECONVERGENT B1 ;  /* 0x0000000000017941 */ /* 0x000fea0003800200 */
.L_x_39:
[----:B------:R-:W-:Y:S01]  /*30c0*/  DMUL R22, R18, R2 ;  /* 0x0000000212167228 */ /* 0x000fe20000000000 */
[----:B------:R-:W-:Y:S01]  /*30d0*/  MOV R24, 0x1 ;  /* 0x0000000100187802 */ /* 0x000fe20000000f00 */
[----:B------:R-:W-:Y:S01]  /*30e0*/  BSSY.RECONVERGENT B3, `(.L_x_41) ;  /* 0x0000014000037945 */ /* 0x000fe20003800200 */
[----:B------:R-:W-:-:S03]  /*30f0*/  FSETP.GEU.AND P2, PT, |R31|, 6.5827683646048100446e-37, PT ;  /* 0x036000001f00780b */ /* 0x000fc60003f4e200 */
        /* <DEDUP_REMOVED lines=13> */
[----:B------:R-:W-:Y:S01]  /*31d0*/  MOV R40, 0x3200 ;  /* 0x0000320000287802 */ /* 0x000fe20000000f00 */
[----:B------:R-:W-:-:S07]  /*31e0*/  IMAD.MOV.U32 R29, RZ, RZ, R23 ;  /* 0x000000ffff1d7224 */ /* 0x000fce00078e0017 */
[----:B------:R-:W-:Y:S05]  /*31f0*/  CALL.REL.NOINC `($__internal_0_$__cuda_sm20_div_rn_f64_full) ;  /* 0x0000002400e47944 */ /* 0x000fea0003c00000 */
[----:B------:R-:W-:Y:S01]  /*3200*/  IMAD.MOV.U32 R24, RZ, RZ, R26 ;  /* 0x000000ffff187224 */ /* 0x000fe200078e001a */
[----:B------:R-:W-:-:S07]  /*3210*/  MOV R25, R27 ;  /* 0x0000001b00197202 */ /* 0x000fce0000000f00 */
.L_x_42:
[----:B------:R-:W-:Y:S05]  /*3220*/  BSYNC.RECONVERGENT B3 ;  /* 0x0000000000037941 */ /* 0x000fea0003800200 */
.L_x_41:
[----:B------:R-:W-:Y:S01]  /*3230*/  DMUL R30, R24, -0.5 ;  /* 0xbfe00000181e7828 */ /* 0x000fe20000000000 */
[----:B------:R-:W-:Y:S01]  /*3240*/  IMAD.MOV.U32 R28, RZ, RZ, 0x652b82fe ;  /* 0x652b82feff1c7424 */ /* 0x000fe200078e00ff */
[----:B------:R-:W-:Y:S01]  /*3250*/  UMOV UR4, 0xfefa39ef ;  /* 0xfefa39ef00047882 */ /* 0x000fe20000000000 */
[----:B------:R-:W-:Y:S01]  /*3260*/  IMAD.MOV.U32 R29, RZ, RZ, 0x3ff71547 ;  /* 0x3ff71547ff1d7424 */ /* 0x000fe200078e00ff */
[----:B------:R-:W-:Y:S01]  /*3270*/  UMOV UR5, 0x3fe62e42 ;  /* 0x3fe62e4200057882 */ /* 0x000fe20000000000 */
[----:B------:R-:W0:Y:S01]  /*3280*/  MUFU.RCP64H R35, -2.5066280364990234375 ;  /* 0xc0040d9300237908 */ /* 0x000e220000001800 */
[----:B------:R-:W-:Y:S01]  /*3290*/  IMAD.MOV.U32 R34, RZ, RZ, 0x1 ;  /* 0x00000001ff227424 */ /* 0x000fe200078e00ff */
[----:B------:R-:W-:Y:S01]  /*32a0*/  BSSY.RECONVERGENT B1, `(.L_x_43) ;  /* 0x000003e000017945 */ /* 0x000fe20003800200 */
[----:B------:R-:W-:-:S08]  /*32b0*/  DMUL R30, R30, R24 ;  /* 0x000000181e1e7228 */ /* 0x000fd00000000000 */
[----:B------:R-:W-:Y:S02]  /*32c0*/  DFMA R28, R30, R28, 6.75539944105574400000e+15 ;  /* 0x433800001e1c742b */ /* 0x000fe4000000001c */
[----:B------:R-:W-:-:S06]  /*32d0*/  FSETP.GEU.AND P0, PT, |R31|, 4.1917929649353027344, PT ;  /* 0x4086232b1f00780b */ /* 0x000fcc0003f0e200 */
[----:B------:R-:W-:-:S08]  /*32e0*/  DADD R32, R28, -6.75539944105574400000e+15 ;  /* 0xc33800001c207429 */ /* 0x000fd00000000000 */
[----:B------:R-:W-:Y:S01]  /*32f0*/  DFMA R26, R32, -UR4, R30 ;  /* 0x80000004201a7c2b */ /* 0x000fe2000800001e */
[----:B------:R-:W-:Y:S01]  /*3300*/  UMOV UR4, 0x3b39803f ;  /* 0x3b39803f00047882 */ /* 0x000fe20000000000 */
[----:B------:R-:W-:-:S06]  /*3310*/  UMOV UR5, 0x3c7abc9e ;  /* 0x3c7abc9e00057882 */ /* 0x000fcc0000000000 */
[----:B------:R-:W-:Y:S01]  /*3320*/  DFMA R32, R32, -UR4, R26 ;  /* 0x8000000420207c2b */ /* 0x000fe2000800001a */
[----:B------:R-:W-:Y:S01]  /*3330*/  UMOV UR4, 0x69ce2bdf ;  /* 0x69ce2bdf00047882 */ /* 0x000fe20000000000 */
[----:B------:R-:W-:Y:S01]  /*3340*/  IMAD.MOV.U32 R26, RZ, RZ, -0x35dec16 ;  /* 0xfca213eaff1a7424 */ /* 0x000fe200078e00ff */
[----:B------:R-:W-:Y:S01]  /*3350*/  MOV R27, 0x3e928af3 ;  /* 0x3e928af3001b7802 */ /* 0x000fe20000000f00 */
[----:B------:R-:W-:-:S05]  /*3360*/  UMOV UR5, 0x3e5ade15 ;  /* 0x3e5ade1500057882 */ /* 0x000fca0000000000 */
        /* <DEDUP_REMOVED lines=20> */
[----:B------:R-:W-:Y:S01]  /*34b0*/  IMAD.MOV.U32 R26, RZ, RZ, 0x1ff62705 ;  /* 0x1ff62705ff1a7424 */ /* 0x000fe200078e00ff */
[----:B------:R-:W-:Y:S01]  /*34c0*/  UMOV UR5, 0x3fc55555 ;  /* 0x3fc5555500057882 */ /* 0x000fe20000000000 */
[----:B------:R-:W-:-:S04]  /*34d0*/  IMAD.MOV.U32 R27, RZ, RZ, 0x40040d93 ;  /* 0x40040d93ff1b7424 */ /* 0x000fc800078e00ff */
[----:B------:R-:W-:Y:S01]  /*34e0*/  DFMA R38, R32, R36, UR4 ;  /* 0x0000000420267e2b */ /* 0x000fe20008000024 */
[----:B------:R-:W-:Y:S01]  /*34f0*/  UMOV UR4, 0xb ;  /* 0x0000000b00047882 */ /* 0x000fe20000000000 */
[----:B0-----:R-:W-:Y:S01]  /*3500*/  DFMA R36, R34, R26, 1 ;  /* 0x3ff000002224742b */ /* 0x001fe2000000001a */
[----:B------:R-:W-:-:S05]  /*3510*/  UMOV UR5, 0x3fe00000 ;  /* 0x3fe0000000057882 */ /* 0x000fca0000000000 */
[----:B------:R-:W-:Y:S02]  /*3520*/  DFMA R38, R32, R38, UR4 ;  /* 0x0000000420267e2b */ /* 0x000fe40008000026 */
[----:B------:R-:W-:-:S06]  /*3530*/  DFMA R36, R36, R36, R36 ;  /* 0x000000242424722b */ /* 0x000fcc0000000024 */
[----:B------:R-:W-:Y:S02]  /*3540*/  DFMA R38, R32, R38, 1 ;  /* 0x3ff000002026742b */ /* 0x000fe40000000026 */
[----:B------:R-:W-:-:S06]  /*3550*/  DFMA R34, R34, R36, R34 ;  /* 0x000000242222722b */ /* 0x000fcc0000000022 */
[----:B------:R-:W-:Y:S02]  /*3560*/  DFMA R38, R32, R38, 1 ;  /* 0x3ff000002026742b */ /* 0x000fe40000000026 */
[----:B------:R-:W-:-:S08]  /*3570*/  DFMA R32, R34, R26, 1 ;  /* 0x3ff000002220742b */ /* 0x000fd0000000001a */
[----:B------:R-:W-:Y:S01]  /*3580*/  DFMA R34, R34, R32, R34 ;  /* 0x000000202222722b */ /* 0x000fe20000000022 */
[----:B------:R-:W-:Y:S01]  /*3590*/  LEA R33, R28, R39, 0x14 ;  /* 0x000000271c217211 */ /* 0x000fe200078ea0ff */
[----:B------:R-:W-:Y:S01]  /*35a0*/  IMAD.MOV.U32 R32, RZ, RZ, R38 ;  /* 0x000000ffff207224 */ /* 0x000fe200078e0026 */
[----:B------:R-:W-:Y:S08]  /*35b0*/  @!P0 BRA `(.L_x_44) ;  /* 0x0000000000308947 */ /* 0x000ff00003800000 */
[----:B------:R-:W-:Y:S01]  /*35c0*/  FSETP.GEU.AND P2, PT, |R31|, 4.2275390625, PT ;  /* 0x408748001f00780b */ /* 0x000fe20003f4e200 */
[C---:B------:R-:W-:Y:S02]  /*35d0*/  DADD R32, R30.reuse, +INF ;  /* 0x7ff000001e207429 */ /* 0x040fe40000000000 */
[----:B------:R-:W-:-:S08]  /*35e0*/  DSETP.GEU.AND P0, PT, R30, RZ, PT ;  /* 0x000000ff1e00722a */ /* 0x000fd00003f0e000 */
[----:B------:R-:W-:Y:S02]  /*35f0*/  FSEL R32, R32, RZ, P0 ;  /* 0x000000ff20207208 */ /* 0x000fe40000000000 */
[----:B------:R-:W-:Y:S02]  /*3600*/  @!P2 LEA.HI R9, R28, R28, RZ, 0x1 ;  /* 0x0000001c1c09a211 */ /* 0x000fe400078f08ff */
[----:B------:R-:W-:Y:S02]  /*3610*/  FSEL R33, R33, RZ, P0 ;  /* 0x000000ff21217208 */ /* 0x000fe40000000000 */
[----:B------:R-:W-:-:S05]  /*3620*/  @!P2 SHF.R.S32.HI R9, RZ, 0x1, R9 ;  /* 0x00000001ff09a819 */ /* 0x000fca0000011409 */
[----:B------:R-:W-:Y:S02]  /*3630*/  @!P2 IMAD.IADD R28, R28, 0x1, -R9 ;  /* 0x000000011c1ca824 */ /* 0x000fe400078e0a09 */
[----:B------:R-:W-:-:S03]  /*3640*/  @!P2 IMAD R39, R9, 0x100000, R39 ;  /* 0x001000000927a824 */ /* 0x000fc600078e0227 */
[----:B------:R-:W-:Y:S02]  /*3650*/  @!P2 LEA R29, R28, 0x3ff00000, 0x14 ;  /* 0x3ff000001c1da811 */ /* 0x000fe400078ea0ff */
[----:B------:R-:W-:-:S06]  /*3660*/  @!P2 MOV R28, RZ ;  /* 0x000000ff001ca202 */ /* 0x000fcc0000000f00 */
[----:B------:R-:W-:-:S11]  /*3670*/  @!P2 DMUL R32, R38, R28 ;  /* 0x0000001c2620a228 */ /* 0x000fd60000000000 */
.L_x_44:
[----:B------:R-:W-:Y:S05]  /*3680*/  BSYNC.RECONVERGENT B1 ;  /* 0x0000000000017941 */ /* 0x000fea0003800200 */
.L_x_43:
[----:B------:R-:W-:Y:S01]  /*3690*/  IMAD.MOV.U32 R30, RZ, RZ, R32 ;  /* 0x000000ffff1e7224 */ /* 0x000fe200078e0020 */
[----:B------:R-:W-:Y:S01]  /*36a0*/  FSETP.GEU.AND P2, PT, |R33|, 6.5827683646048100446e-37, PT ;  /* 0x036000002100780b */ /* 0x000fe20003f4e200 */
[----:B------:R-:W-:Y:S01]  /*36b0*/  IMAD.MOV.U32 R31, RZ, RZ, R33 ;  /* 0x000000ffff1f7224 */ /* 0x000fe200078e0021 */
[----:B------:R-:W-:Y:S01]  /*36c0*/  BSSY.RECONVERGENT B3, `(.L_x_45) ;  /* 0x000000e000037945 */ /* 0x000fe20003800200 */
[----:B------:R-:W-:-:S04]  /*36d0*/  DADD R22, -R22, R24 ;  /* 0x0000000016167229 */ /* 0x000fc80000000118 */
[----:B------:R-:W-:-:S08]  /*36e0*/  DMUL R28, R34, R30 ;  /* 0x0000001e221c7228 */ /* 0x000fd00000000000 */
[----:B------:R-:W-:-:S08]  /*36f0*/  DFMA R26, R28, R26, R30 ;  /* 0x0000001a1c1a722b */ /* 0x000fd0000000001e */
[----:B------:R-:W-:-:S10]  /*3700*/  DFMA R26, R34, R26, R28 ;  /* 0x0000001a221a722b */ /* 0x000fd4000000001c */
[----:B------:R-:W-:-:S05]  /*3710*/  FFMA R9, RZ, -2.0633285045623779297, R27 ;  /* 0xc0040d93ff097823 */ /* 0x000fca000000001b */
[----:B------:R-:W-:-:S13]  /*3720*/  FSETP.GT.AND P0, PT, |R9|, 1.469367938527859385e-39, PT ;  /* 0x001000000900780b */ /* 0x000fda0003f04200 */
[----:B------:R-:W-:Y:S05]  /*3730*/  @P0 BRA P2, `(.L_x_46) ;  /* 0x0000000000180947 */ /* 0x000fea0001000000 */
[----:B------:R-:W-:Y:S01]  /*3740*/  IMAD.MOV.U32 R30, RZ, RZ, R32 ;  /* 0x000000ffff1e7224 */ /* 0x000fe200078e0020 */
[----:B------:R-:W-:Y:S01]  /*3750*/  MOV R31, R33 ;  /* 0x00000021001f7202 */ /* 0x000fe20000000f00 */
[----:B------:R-:W-:Y:S01]  /*3760*/  IMAD.MOV.U32 R28, RZ, RZ, 0x1ff62705 ;  /* 0x1ff62705ff1c7424 */ /* 0x000fe200078e00ff */
[----:B------:R-:W-:Y:S01]  /*3770*/  MOV R40, 0x37a0 ;  /* 0x000037a000287802 */ /* 0x000fe20000000f00 */
[----:B------:R-:W-:-:S07]  /*3780*/  IMAD.MOV.U32 R29, RZ, RZ, -0x3ffbf26d ;  /* 0xc0040d93ff1d7424 */ /* 0x000fce00078e00ff */
[----:B------:R-:W-:Y:S05]  /*3790*/  CALL.REL.NOINC `($__internal_0_$__cuda_sm20_div_rn_f64_full) ;  /* 0x00000020007c7944 */ /* 0x000fea0003c00000 */
.L_x_46:
[----:B------:R-:W-:Y:S05]  /*37a0*/  BSYNC.RECONVERGENT B3 ;  /* 0x0000000000037941 */ /* 0x000fea0003800200 */
.L_x_45:
[----:B------:R-:W-:Y:S01]  /*37b0*/  DADD R28, R2, R2 ;  /* 0x00000000021c7229 */ /* 0x000fe20000000002 */
[----:B------:R-:W-:Y:S01]  /*37c0*/  BSSY.RECONVERGENT B3, `(.L_x_47) ;  /* 0x0000015000037945 */ /* 0x000fe20003800200 */
[----:B------:R-:W-:Y:S01]  /*37d0*/  IMAD.MOV.U32 R2, RZ, RZ, 0x1 ;  /* 0x00000001ff027424 */ /* 0x000fe200078e00ff */
[----:B------:R-:W-:-:S03]  /*37e0*/  DMUL R30, R12, R26 ;  /* 0x0000001a0c1e7228 */ /* 0x000fc60000000000 */
[----:B------:R-:W0:Y:S05]  /*37f0*/  MUFU.RCP64H R3, R29 ;  /* 0x0000001d00037308 */ /* 0x000e2a0000001800 */
[----:B------:R-:W-:-:S10]  /*3800*/  DMUL R30, R18, R30 ;  /* 0x0000001e121e7228 */ /* 0x000fd40000000000 */
[----:B------:R-:W-:Y:S01]  /*3810*/  FSETP.GEU.AND P2, PT, |R31|, 6.5827683646048100446e-37, PT ;  /* 0x036000001f00780b */ /* 0x000fe20003f4e200 */
        /* <DEDUP_REMOVED lines=13> */
[----:B------:R-:W-:Y:S01]  /*38f0*/  MOV R2, R26 ;  /* 0x0000001a00027202 */ /* 0x000fe20000000f00 */
[----:B------:R-:W-:-:S07]  /*3900*/  IMAD.MOV.U32 R3, RZ, RZ, R27 ;  /* 0x000000ffff037224 */ /* 0x000fce00078e001b */
.L_x_48:
[----:B------:R-:W-:Y:S05]  /*3910*/  BSYNC.RECONVERGENT B3 ;  /* 0x0000000000037941 */ /* 0x000fea0003800200 */
.L_x_47:
[----:B------:R-:W-:Y:S01]  /*3920*/  DMUL R24, R10, -R16 ;  /* 0x800000100a187228 */ /* 0x000fe20000000000 */
[----:B------:R-:W-:Y:S01]  /*3930*/  IMAD.MOV.U32 R28, RZ, RZ, 0x652b82fe ;  /* 0x652b82feff1c7424 */ /* 0x000fe200078e00ff */
[----:B------:R-:W-:Y:S01]  /*3940*/  UMOV UR4, 0xfefa39ef ;  /* 0xfefa39ef00047882 */ /* 0x000fe20000000000 */
[----:B------:R-:W-:Y:S01]  /*3950*/  IMAD.MOV.U32 R29, RZ, RZ, 0x3ff71547 ;  /* 0x3ff71547ff1d7424 */ /* 0x000fe200078e00ff */
[----:B------:R-:W-:Y:S01]  /*3960*/  UMOV UR5, 0x3fe62e42 ;  /* 0x3fe62e4200057882 */ /* 0x000fe20000000000 */
[----:B------:R-:W0:Y:S01]  /*3970*/  MUFU.RCP64H R33, 1.4142131805419921875 ;  /* 0x3ff6a09e00217908 */ /* 0x000e220000001800 */
[----:B------:R-:W-:Y:S01]  /*3980*/  HFMA2 R32, -RZ, RZ, 0, 5.9604644775390625e-08 ;  /* 0x00000001ff207431 */ /* 0x000fe200000001ff */
[----:B------:R-:W-:Y:S01]  /*3990*/  BSSY.RECONVERGENT B1, `(.L_x_49) ;  /* 0x0000044000017945 */ /* 0x000fe20003800200 */
[----:B------:R-:W-:Y:S01]  /*39a0*/  FSETP.GEU.AND P2, PT, |R23|, 6.5827683646048100446e-37, PT ;  /* 0x036000001700780b */ /* 0x000fe20003f4e200 */
        /* <DEDUP_REMOVED lines=8> */
[----:B------:R-:W-:Y:S01]  /*3a30*/  MOV R26, 0xfca213ea ;  /* 0xfca213ea001a7802 */ /* 0x000fe20000000f00 */
[----:B------:R-:W-:Y:S01]  /*3a40*/  IMAD.MOV.U32 R27, RZ, RZ, 0x3e928af3 ;  /* 0x3e928af3ff1b7424 */ /* 0x000fe200078e00ff */
[----:B------:R-:W-:-:S05]  /*3a50*/  UMOV UR5, 0x3e5ade15 ;  /* 0x3e5ade1500057882 */ /* 0x000fca0000000000 */
[----:B------:R-:W-:Y:S01]  /*3a60*/  DFMA R26, R30, UR4, R26 ;  /* 0x000000041e1a7c2b */ /* 0x000fe2000800001a */
        /* <DEDUP_REMOVED lines=9> */
[----:B0-----:R-:W-:Y:S01]  /*3b00*/  DFMA R36, R32, -R26, 1 ;  /* 0x3ff000002024742b */ /* 0x001fe2000000081a */
[----:B------:R-:W-:-:S05]  /*3b10*/  UMOV UR5, 0x3f2a01a0 ;  /* 0x3f2a01a000057882 */ /* 0x000fca0000000000 */
[----:B------:R-:W-:Y:S01]  /*3b20*/  DFMA R34, R30, R34, UR4 ;  /* 0x000000041e227e2b */ /* 0x000fe20008000022 */
[----:B------:R-:W-:Y:S01]  /*3b30*/  UMOV UR4, 0x1852b7af ;  /* 0x1852b7af00047882 */ /* 0x000fe20000000000 */
[----:B------:R-:W-:Y:S01]  /*3b40*/  DFMA R36, R36, R36, R36 ;  /* 0x000000242424722b */ /* 0x000fe20000000024 */
[----:B------:R-:W-:-:S05]  /*3b50*/  UMOV UR5, 0x3f56c16c ;  /* 0x3f56c16c00057882 */ /* 0x000fca0000000000 */
[----:B------:R-:W-:Y:S01]  /*3b60*/  DFMA R34, R30, R34, UR4 ;  /* 0x000000041e227e2b */ /* 0x000fe20008000022 */
[----:B------:R-:W-:Y:S01]  /*3b70*/  UMOV UR4, 0x11122322 ;  /* 0x1112232200047882 */ /* 0x000fe20000000000 */
[----:B------:R-:W-:Y:S01]  /*3b80*/  DFMA R32, R32, R36, R32 ;  /* 0x000000242020722b */ /* 0x000fe20000000020 */
[----:B------:R-:W-:-:S05]  /*3b90*/  UMOV UR5, 0x3f811111 ;  /* 0x3f81111100057882 */ /* 0x000fca0000000000 */
[----:B------:R-:W-:Y:S01]  /*3ba0*/  DFMA R34, R30, R34, UR4 ;  /* 0x000000041e227e2b */ /* 0x000fe20008000022 */
[----:B------:R-:W-:Y:S01]  /*3bb0*/  UMOV UR4, 0x555502a1 ;  /* 0x555502a100047882 */ /* 0x000fe20000000000 */
[----:B------:R-:W-:Y:S01]  /*3bc0*/  DFMA R36, R32, -R26, 1 ;  /* 0x3ff000002024742b */ /* 0x000fe2000000081a */
[----:B------:R-:W-:-:S07]  /*3bd0*/  UMOV UR5, 0x3fa55555 ;  /* 0x3fa5555500057882 */ /* 0x000fce0000000000 */
[----:B------:R-:W-:Y:S02]  /*3be0*/  DFMA R32, R32, R36, R32 ;  /* 0x000000242020722b */ /* 0x000fe40000000020 */
[----:B------:R-:W-:Y:S01]  /*3bf0*/  DFMA R36, R30, R34, UR4 ;  /* 0x000000041e247e2b */ /* 0x000fe20008000022 */
[----:B------:R-:W-:Y:S01]  /*3c00*/  UMOV UR4, 0x55555511 ;  /* 0x5555551100047882 */ /* 0x000fe20000000000 */
[----:B------:R-:W-:-:S04]  /*3c10*/  UMOV UR5, 0x3fc55555 ;  /* 0x3fc5555500057882 */ /* 0x000fc80000000000 */
[----:B------:R-:W-:Y:S02]  /*3c20*/  DMUL R34, R32, R22 ;  /* 0x0000001620227228 */ /* 0x000fe40000000000 */
[----:B------:R-:W-:Y:S01]  /*3c30*/  DFMA R36, R30, R36, UR4 ;  /* 0x000000041e247e2b */ /* 0x000fe20008000024 */
[----:B------:R-:W-:Y:S01]  /*3c40*/  UMOV UR4, 0xb ;  /* 0x0000000b00047882 */ /* 0x000fe20000000000 */
[----:B------:R-:W-:-:S04]  /*3c50*/  UMOV UR5, 0x3fe00000 ;  /* 0x3fe0000000057882 */ /* 0x000fc80000000000 */
[----:B------:R-:W-:Y:S02]  /*3c60*/  DFMA R26, R34, -R26, R22 ;  /* 0x8000001a221a722b */ /* 0x000fe40000000016 */
[----:B------:R-:W-:-:S06]  /*3c70*/  DFMA R36, R30, R36, UR4 ;  /* 0x000000041e247e2b */ /* 0x000fcc0008000024 */
[----:B------:R-:W-:Y:S02]  /*3c80*/  DFMA R26, R32, R26, R34 ;  /* 0x0000001a201a722b */ /* 0x000fe40000000022 */
[----:B------:R-:W-:-:S08]  /*3c90*/  DFMA R34, R30, R36, 1 ;  /* 0x3ff000001e22742b */ /* 0x000fd00000000024 */
[----:B------:R-:W-:Y:S01]  /*3ca0*/  DFMA R34, R30, R34, 1 ;  /* 0x3ff000001e22742b */ /* 0x000fe20000000022 */
[----:B------:R-:W-:Y:S01]  /*3cb0*/  FFMA R9, RZ, 1.9267766475677490234, R27 ;  /* 0x3ff6a09eff097823 */ /* 0x000fe2000000001b */
[----:B------:R-:W-:-:S04]  /*3cc0*/  DMUL R30, R14, R16 ;  /* 0x000000100e1e7228 */ /* 0x000fc80000000000 */
[----:B------:R-:W-:-:S04]  /*3cd0*/  FSETP.GT.AND P0, PT, |R9|, 1.469367938527859385e-39, PT ;  /* 0x001000000900780b */ /* 0x000fc80003f04200 */
[----:B------:R-:W-:Y:S02]  /*3ce0*/  IMAD R33, R28, 0x100000, R35 ;  /* 0x001000001c217824 */ /* 0x000fe400078e0223 */
[----:B------:R-:W-:Y:S01]  /*3cf0*/  IMAD.MOV.U32 R32, RZ, RZ, R34 ;  /* 0x000000ffff207224 */ /* 0x000fe200078e0022 */
[----:B------:R-:W-:Y:S06]  /*3d00*/  @!P3 BRA `(.L_x_50) ;  /* 0x000000000030b947 */ /* 0x000fec0003800000 */
[----:B------:R-:W-:Y:S01]  /*3d10*/  FSETP.GEU.AND P4, PT, |R25|, 4.2275390625, PT ;  /* 0x408748001900780b */ /* 0x000fe20003f8e200 */
[C---:B------:R-:W-:Y:S02]  /*3d20*/  DADD R32, R24.reuse, +INF ;  /* 0x7ff0000018207429 */ /* 0x040fe40000000000 */
[----:B------:R-:W-:-:S08]  /*3d30*/  DSETP.GEU.AND P3, PT, R24, RZ, PT ;  /* 0x000000ff1800722a */ /* 0x000fd00003f6e000 */
[----:B------:R-:W-:Y:S02]  /*3d40*/  FSEL R32, R32, RZ, P3 ;  /* 0x000000ff20207208 */ /* 0x000fe40001800000 */
[----:B------:R-:W-:Y:S02]  /*3d50*/  @!P4 LEA.HI R9, R28, R28, RZ, 0x1 ;  /* 0x0000001c1c09c211 */ /* 0x000fe400078f08ff */
[----:B------:R-:W-:Y:S02]  /*3d60*/  FSEL R33, R33, RZ, P3 ;  /* 0x000000ff21217208 */ /* 0x000fe40001800000 */
[----:B------:R-:W-:-:S04]  /*3d70*/  @!P4 SHF.R.S32.HI R9, RZ, 0x1, R9 ;  /* 0x00000001ff09c819 */ /* 0x000fc80000011409 */
[----:B------:R-:W-:Y:S01]  /*3d80*/  @!P4 LEA R35, R9, R35, 0x14 ;  /* 0x000000230923c211 */ /* 0x000fe200078ea0ff */
[----:B------:R-:W-:-:S05]  /*3d90*/  @!P4 IMAD.IADD R24, R28, 0x1, -R9 ;  /* 0x000000011c18c824 */ /* 0x000fca00078e0a09 */
[----:B------:R-:W-:Y:S01]  /*3da0*/  @!P4 LEA R25, R24, 0x3ff00000, 0x14 ;  /* 0x3ff000001819c811 */ /* 0x000fe200078ea0ff */
[----:B------:R-:W-:-:S06]  /*3db0*/  @!P4 IMAD.MOV.U32 R24, RZ, RZ, RZ ;  /* 0x000000ffff18c224 */ /* 0x000fcc00078e00ff */
[----:B------:R-:W-:-:S11]  /*3dc0*/  @!P4 DMUL R32, R34, R24 ;  /* 0x000000182220c228 */ /* 0x000fd60000000000 */
.L_x_50:
[----:B------:R-:W-:Y:S05]  /*3dd0*/  BSYNC.RECONVERGENT B1 ;  /* 0x0000000000017941 */ /* 0x000fea0003800200 */
.L_x_49:
[----:B------:R-:W-:Y:S01]  /*3de0*/  BSSY.RECONVERGENT B3, `(.L_x_51) ;  /* 0x0000009000037945 */ /* 0x000fe20003800200 */
[----:B------:R-:W-:-:S03]  /*3df0*/  DMUL R24, R30, R32 ;  /* 0x000000201e187228 */ /* 0x000fc60000000000 */
[----:B------:R-:W-:Y:S08]  /*3e00*/  @P0 BRA P2, `(.L_x_52) ;  /* 0x0000000000180947 */ /* 0x000ff00001000000 */
[----:B------:R-:W-:Y:S01]  /*3e10*/  IMAD.MOV.U32 R30, RZ, RZ, R22 ;  /* 0x000000ffff1e7224 */ /* 0x000fe200078e0016 */
[----:B------:R-:W-:Y:S01]  /*3e20*/  MOV R28, 0x667f3bcd ;  /* 0x667f3bcd001c7802 */ /* 0x000fe20000000f00 */
[----:B------:R-:W-:Y:S01]  /*3e30*/  IMAD.MOV.U32 R31, RZ, RZ, R23 ;  /* 0x000000ffff1f7224 */ /* 0x000fe200078e0017 */
[----:B------:R-:W-:Y:S01]  /*3e40*/  MOV R40, 0x3e70 ;  /* 0x00003e7000287802 */ /* 0x000fe20000000f00 */
[----:B------:R-:W-:-:S07]  /*3e50*/  IMAD.MOV.U32 R29, RZ, RZ, 0x3ff6a09e ;  /* 0x3ff6a09eff1d7424 */ /* 0x000fce00078e00ff */
[----:B------:R-:W-:Y:S05]  /*3e60*/  CALL.REL.NOINC `($__internal_0_$__cuda_sm20_div_rn_f64_full) ;  /* 0x0000001800c87944 */ /* 0x000fea0003c00000 */
.L_x_52:
[----:B------:R-:W-:Y:S05]  /*3e70*/  BSYNC.RECONVERGENT B3 ;  /* 0x0000000000037941 */ /* 0x000fea0003800200 */
.L_x_51:
[----:B------:R-:W-:Y:S01]  /*3e80*/  IMAD.MOV.U32 R22, RZ, RZ, -0x24b905a1 ;  /* 0xdb46fa5fff167424 */ /* 0x000fe200078e00ff */
[----:B------:R-:W-:Y:S01]  /*3e90*/  UMOV UR4, 0xfba6f279 ;  /* 0xfba6f27900047882 */ /* 0x000fe20000000000 */
[----:B------:R-:W-:Y:S01]  /*3ea0*/  IMAD.MOV.U32 R23, RZ, RZ, 0x3d47088f ;  /* 0x3d47088fff177424 */ /* 0x000fe200078e00ff */
[----:B------:R-:W-:Y:S01]  /*3eb0*/  UMOV UR5, 0x3cf0679a ;  /* 0x3cf0679a00057882 */ /* 0x000fe20000000000 */
[----:B------:R-:W-:Y:S01]  /*3ec0*/  MOV R32, 0xf89b6999 ;  /* 0xf89b699900207802 */ /* 0x000fe20000000f00 */
[----:B------:R-:W-:-:S03]  /*3ed0*/  IMAD.MOV.U32 R33, RZ, RZ, 0x3e928a27 ;  /* 0x3e928a27ff217424 */ /* 0x000fc600078e00ff */
        /* <DEDUP_REMOVED lines=118> */
[----:B------:R-:W-:-:S08]  /*4640*/  DMUL R30, R30, -0.5 ;  /* 0xbfe000001e1e7828 */ /* 0x000fd00000000000 */
[----:B------:R-:W-:-:S11]  /*4650*/  DFMA R2, R24, R30, R2 ;  /* 0x0000001e1802722b */ /* 0x000fd60000000002 */
.L_x_33:
[----:B------:R-:W-:Y:S05]  /*4660*/  BSYNC.RECONVERGENT B2 ;  /* 0x0000000000027941 */ /* 0x000fea0003800200 */
.L_x_32:
[----:B------:R-:W-:Y:S01]  /*4670*/  DMUL R2, R20, R2 ;  /* 0x0000000214027228 */ /* 0x000fe20000000000 */
[----:B------:R-:W-:Y:S01]  /*4680*/  BSSY.RECONVERGENT B2, `(.L_x_53) ;  /* 0x00000fb000027945 */ /* 0x000fe20003800200 */
[----:B0-----:R-:W-:-:S05]  /*4690*/  CS2R R22, SRZ ;  /* 0x0000000000167805 */ /* 0x001fca000001ff00 */
[----:B------:R0:W-:Y:S01]  /*46a0*/  STS.64 [R4], R2 ;  /* 0x0000000204007388 */ /* 0x0001e20000000a00 */
        /* <DEDUP_REMOVED lines=22> */
[----:B------:R-:W-:Y:S01]  /*4810*/  IMAD.MOV.U32 R2, RZ, RZ, R26 ;  /* 0x000000ffff027224 */ /* 0x000fe200078e001a */
[----:B------:R-:W-:-:S07]  /*4820*/  MOV R3, R27 ;  /* 0x0000001b00037202 */ /* 0x000fce0000000f00 */
.L_x_56:
[----:B------:R-:W-:Y:S05]  /*4830*/  BSYNC.RECONVERGENT B3 ;  /* 0x0000000000037941 */ /* 0x000fea0003800200 */
.L_x_55:
        /* <DEDUP_REMOVED lines=8> */
[----:B------:R-:W-:Y:S02]  /*48c0*/  @!P0 MOV R14, R23 ;  /* 0x00000017000e8202 */ /* 0x000fe40000000f00 */
        /* <DEDUP_REMOVED lines=68> */
.L_x_58:
[----:B------:R-:W-:Y:S01]  /*4d10*/  MOV R2, 0x0 ;  /* 0x0000000000027802 */ /* 0x000fe20000000f00 */
[----:B------:R-:W-:Y:S01]  /*4d20*/  IMAD.MOV.U32 R3, RZ, RZ, 0x7ff00000 ;  /* 0x7ff00000ff037424 */ /* 0x000fe200078e00ff */
[----:B------:R-:W-:-:S05]  /*4d30*/  LOP3.LUT P0, RZ, R23, 0x7fffffff, RZ, 0xc0, !PT ;  /* 0x7fffffff17ff7812 */ /* 0x000fca000780c0ff */
[----:B------:R-:W-:-:S10]  /*4d40*/  DFMA R2, R22, R2, +INF ;  /* 0x7ff000001602742b */ /* 0x000fd40000000002 */
[----:B------:R-:W-:Y:S02]  /*4d50*/  FSEL R30, R2, RZ, P0 ;  /* 0x000000ff021e7208 */ /* 0x000fe40000000000 */
[----:B------:R-:W-:-:S07]  /*4d60*/  FSEL R31, R3, -QNAN , P0 ;  /* 0xfff00000031f7808 */ /* 0x000fce0000000000 */
.L_x_59:
[----:B------:R-:W-:Y:S05]  /*4d70*/  BSYNC.RECONVERGENT B1 ;  /* 0x0000000000017941 */ /* 0x000fea0003800200 */
.L_x_57:
        /* <DEDUP_REMOVED lines=27> */
.L_x_61:
[----:B------:R-:W-:Y:S05]  /*4f30*/  BSYNC.RECONVERGENT B1 ;  /* 0x0000000000017941 */ /* 0x000fea0003800200 */
.L_x_60:
        /* <DEDUP_REMOVED lines=18> */
[----:B------:R-:W-:Y:S02]  /*5060*/  IMAD.MOV.U32 R10, RZ, RZ, R26 ;  /* 0x000000ffff0a7224 */ /* 0x000fe400078e001a */
[----:B------:R-:W-:-:S07]  /*5070*/  IMAD.MOV.U32 R11, RZ, RZ, R27 ;  /* 0x000000ffff0b7224 */ /* 0x000fce00078e001b */
.L_x_63:
[----:B------:R-:W-:Y:S05]  /*5080*/  BSYNC.RECONVERGENT B3 ;  /* 0x0000000000037941 */ /* 0x000fea0003800200 */
.L_x_62:
[----:B------:R-:W-:Y:S01]  /*5090*/  DMUL R14, R10, -0.5 ;  /* 0xbfe000000a0e7828 */ /* 0x000fe20000000000 */
[----:B------:R-:W-:Y:S01]  /*50a0*/  UMOV UR4, 0xfefa39ef ;  /* 0xfefa39ef00047882 */ /* 0x000fe20000000000 */
[----:B------:R-:W-:Y:S01]  /*50b0*/  UMOV UR5, 0x3fe62e42 ;  /* 0x3fe62e4200057882 */ /* 0x000fe20000000000 */
[----:B------:R-:W0:Y:S01]  /*50c0*/  MUFU.RCP64H R25, 2.5066280364990234375 ;  /* 0x40040d9300197908 */ /* 0x000e220000001800 */
[----:B------:R-:W-:Y:S01]  /*50d0*/  IMAD.MOV.U32 R24, RZ, RZ, 0x1 ;  /* 0x00000001ff187424 */ /* 0x000fe200078e00ff */
[----:B------:R-:W-:Y:S03]  /*50e0*/  BSSY.RECONVERGENT B1, `(.L_x_64) ;  /* 0x0000041000017945 */ /* 0x000fe60003800200 */
[----:B------:R-:W-:Y:S01]  /*50f0*/  DMUL R10, R14, R10 ;  /* 0x0000000a0e0a7228 */ /* 0x000fe20000000000 */
[----:B------:R-:W-:Y:S01]  /*5100*/  IMAD.MOV.U32 R14, RZ, RZ, 0x652b82fe ;  /* 0x652b82feff0e7424 */ /* 0x000fe200078e00ff */
[----:B------:R-:W-:-:S06]  /*5110*/  MOV R15, 0x3ff71547 ;  /* 0x3ff71547000f7802 */ /* 0x000fcc0000000f00 */
        /* <DEDUP_REMOVED lines=32> */
[----:B------:R-:W-:Y:S01]  /*5320*/  MOV R19, 0x40040d93 ;  /* 0x40040d9300137802 */ /* 0x000fe20000000f00 */
        /* <DEDUP_REMOVED lines=19> */
[----:B------:R-:W-:Y:S01]  /*5460*/  @!P1 LEA.HI R9, R14, R14, RZ, 0x1 ;  /* 0x0000000e0e099211 */ /* 0x000fe200078f08ff */
[----:B------:R-:W-:Y:S01]  /*5470*/  @!P1 IMAD.MOV.U32 R10, RZ, RZ, R22 ;  /* 0x000000ffff0a9224 */ /* 0x000fe200078e0016 */
[----:B------:R-:W-:Y:S02]  /*5480*/  FSEL R31, R25, RZ, P0 ;  /* 0x000000ff191f7208 */ /* 0x000fe40000000000 */
[----:B------:R-:W-:-:S04]  /*5490*/  @!P1 SHF.R.S32.HI R9, RZ, 0x1, R9 ;  /* 0x00000001ff099819 */ /* 0x000fc80000011409 */
[----:B------:R-:W-:Y:S01]  /*54a0*/  @!P1 IADD3 R14, PT, PT, R14, -R9, RZ ;  /* 0x800000090e0e9210 */ /* 0x000fe20007ffe0ff */
[----:B------:R-:W-:-:S03]  /*54b0*/  @!P1 IMAD R11, R9, 0x100000, R23 ;  /* 0x00100000090b9824 */ /* 0x000fc600078e0217 */
[----:B------:R-:W-:Y:S01]  /*54c0*/  @!P1 LEA R15, R14, 0x3ff00000, 0x14 ;  /* 0x3ff000000e0f9811 */ /* 0x000fe200078ea0ff */
[----:B------:R-:W-:-:S06]  /*54d0*/  @!P1 IMAD.MOV.U32 R14, RZ, RZ, RZ ;  /* 0x000000ffff0e9224 */ /* 0x000fcc00078e00ff */
[----:B------:R-:W-:-:S11]  /*54e0*/  @!P1 DMUL R30, R10, R14 ;  /* 0x0000000e0a1e9228 */ /* 0x000fd60000000000 */
.L_x_65:
[----:B------:R-:W-:Y:S05]  /*54f0*/  BSYNC.RECONVERGENT B1 ;  /* 0x0000000000017941 */ /* 0x000fea0003800200 */
.L_x_64:
[----:B------:R-:W-:Y:S01]  /*5500*/  MOV R14, R30 ;  /* 0x0000001e000e7202 */ /* 0x000fe20000000f00 */
[----:B------:R-:W-:Y:S01]  /*5510*/  IMAD.MOV.U32 R15, RZ, RZ, R31 ;  /* 0x000000ffff0f7224 */ /* 0x000fe200078e001f */
[----:B------:R-:W-:Y:S01]  /*5520*/  FSETP.GEU.AND P1, PT, |R31|, 6.5827683646048100446e-37, PT ;  /* 0x036000001f00780b */ /* 0x000fe20003f2e200 */
[----:B------:R-:W-:Y:S04]  /*5530*/  BSSY.RECONVERGENT B3, `(.L_x_66) ;  /* 0x000000d000037945 */ /* 0x000fe80003800200 */
[----:B------:R-:W-:-:S08]  /*5540*/  DMUL R10, R16, R14 ;  /* 0x0000000e100a7228 */ /* 0x000fd00000000000 */
[----:B------:R-:W-:-:S08]  /*5550*/  DFMA R18, R10, -R18, R14 ;  /* 0x800000120a12722b */ /* 0x000fd0000000000e */
[----:B------:R-:W-:-:S10]  /*5560*/  DFMA R10, R16, R18, R10 ;  /* 0x00000012100a722b */ /* 0x000fd4000000000a */
[----:B------:R-:W-:-:S05]  /*5570*/  FFMA R9, RZ, 2.0633285045623779297, R11 ;  /* 0x40040d93ff097823 */ /* 0x000fca000000000b */
[----:B------:R-:W-:-:S13]  /*5580*/  FSETP.GT.AND P0, PT, |R9|, 1.469367938527859385e-39, PT ;  /* 0x001000000900780b */ /* 0x000fda0003f04200 */
[----:B------:R-:W-:Y:S05]  /*5590*/  @P0 BRA P1, `(.L_x_67) ;  /* 0x0000000000180947 */ /* 0x000fea0000800000 */
[----:B------:R-:W-:Y:S01]  /*55a0*/  IMAD.MOV.U32 R28, RZ, RZ, 0x1ff62705 ;  /* 0x1ff62705ff1c7424 */ /* 0x000fe200078e00ff */
[----:B------:R-:W-:Y:S01]  /*55b0*/  MOV R40, 0x55e0 ;  /* 0x000055e000287802 */ /* 0x000fe20000000f00 */
[----:B------:R-:W-:-:S07]  /*55c0*/  IMAD.MOV.U32 R29, RZ, RZ, 0x40040d93 ;  /* 0x40040d93ff1d7424 */ /* 0x000fce00078e00ff */
[----:B------:R-:W-:Y:S05]  /*55d0*/  CALL.REL.NOINC `($__internal_0_$__cuda_sm20_div_rn_f64_full) ;  /* 0x0000000000ec7944 */ /* 0x000fea0003c00000 */
[----:B------:R-:W-:Y:S01]  /*55e0*/  MOV R10, R26 ;  /* 0x0000001a000a7202 */ /* 0x000fe20000000f00 */
[----:B------:R-:W-:-:S07]  /*55f0*/  IMAD.MOV.U32 R11, RZ, RZ, R27 ;  /* 0x000000ffff0b7224 */ /* 0x000fce00078e001b */
.L_x_67:
[----:B------:R-:W-:Y:S05]  /*5600*/  BSYNC.RECONVERGENT B3 ;  /* 0x0000000000037941 */ /* 0x000fea0003800200 */
.L_x_66:
[----:B------:R-:W-:-:S08]  /*5610*/  DMUL R10, R12, R10 ;  /* 0x0000000a0c0a7228 */ /* 0x000fd00000000000 */
[----:B------:R-:W-:-:S11]  /*5620*/  DMUL R22, R10, R2 ;  /* 0x000000020a167228 */ /* 0x000fd60000000000 */
.L_x_54:
[----:B------:R-:W-:Y:S05]  /*5630*/  BSYNC.RECONVERGENT B2 ;  /* 0x0000000000027941 */ /* 0x000fea0003800200 */
.L_x_53:
[----:B------:R-:W-:-:S07]  /*5640*/  DMUL R22, R20, R22 ;  /* 0x0000001614167228 */ /* 0x000fce0000000000 */
[----:B------:R2:W-:Y:S04]  /*5650*/  STS.64 [R0], R22 ;  /* 0x0000001600007388 */ /* 0x0005e80000000a00 */
.L_x_1:
[----:B-1----:R-:W-:Y:S05]  /*5660*/  BSYNC.RECONVERGENT B0 ;  /* 0x0000000000007941 */ /* 0x002fea0003800200 */
.L_x_0:
[----:B------:R-:W-:Y:S01]  /*5670*/  BAR.SYNC.DEFER_BLOCKING 0x0 ;  /* 0x0000000000007b1d */ /* 0x000fe20000010000 */
[----:B------:R-:W-:-:S13]  /*5680*/  ISETP.GE.U32.AND P0, PT, R7, 0x2, PT ;  /* 0x000000020700780c */ /* 0x000fda0003f06070 */
[----:B------:R-:W-:Y:S05]  /*5690*/  @!P0 BRA `(.L_x_68) ;  /* 0x0000000000748947 */ /* 0x000fea0003800000 */
.L_x_71:
[----:B------:R-:W-:Y:S01]  /*56a0*/  SHF.R.U32.HI R19, RZ, 0x1, R7 ;  /* 0x00000001ff137819 */ /* 0x000fe20000011607 */
[----:B------:R-:W-:Y:S03]  /*56b0*/  BSSY.RECONVERGENT B0, `(.L_x_69) ;  /* 0x0000017000007945 */ /* 0x000fe60003800200 */
[----:B------:R-:W-:-:S13]  /*56c0*/  ISETP.GE.U32.AND P0, PT, R8, R19, PT ;  /* 0x000000130800720c */ /* 0x000fda0003f06070 */
[----:B-1----:R-:W-:Y:S05]  /*56d0*/  @P0 BRA `(.L_x_70) ;  /* 0x0000000000500947 */ /* 0x002fea0003800000 */
[C---:B------:R-:W-:Y:S01]  /*56e0*/  IMAD R9, R19.reuse, 0x8, R6 ;  /* 0x0000000813097824 */ /* 0x040fe200078e0206 */
[----:B------:R-:W-:Y:S01]  /*56f0*/  LDS.64 R10, [R6] ;  /* 0x00000000060a7984 */ /* 0x000fe20000000a00 */
[C---:B------:R-:W-:Y:S01]  /*5700*/  IMAD R16, R19.reuse, 0x8, R5 ;  /* 0x0000000813107824 */ /* 0x040fe200078e0205 */
[C---:B------:R-:W-:Y:S02]  /*5710*/  LEA R17, R19.reuse, R4, 0x3 ;  /* 0x0000000413117211 */ /* 0x040fe400078e18ff */
[----:B0-----:R0:W1:Y:S02]  /*5720*/  LDS.64 R2, [R9] ;  /* 0x0000000009027984 */ /* 0x0010640000000a00 */
[----:B0-----:R-:W-:Y:S01]  /*5730*/  IMAD R9, R19, 0x8, R0 ;  /* 0x0000000813097824 */ /* 0x001fe200078e0200 */
[----:B-1----:R-:W-:-:S07]  /*5740*/  DADD R2, R2, R10 ;  /* 0x0000000002027229 */ /* 0x002fce000000000a */
[----:B------:R-:W-:Y:S04]  /*5750*/  STS.64 [R6], R2 ;  /* 0x0000000206007388 */ /* 0x000fe80000000a00 */
[----:B------:R-:W-:Y:S04]  /*5760*/  LDS.64 R10, [R16] ;  /* 0x00000000100a7984 */ /* 0x000fe80000000a00 */
[----:B------:R-:W0:Y:S02]  /*5770*/  LDS.64 R12, [R5] ;  /* 0x00000000050c7984 */ /* 0x000e240000000a00 */
[----:B0-----:R-:W-:-:S07]  /*5780*/  DADD R10, R10, R12 ;  /* 0x000000000a0a7229 */ /* 0x001fce000000000c */
        /* <DEDUP_REMOVED lines=8> */
[----:B------:R1:W-:Y:S04]  /*5810*/  STS.64 [R0], R2 ;  /* 0x0000000200007388 */ /* 0x0003e80000000a00 */
.L_x_70:
[----:B------:R-:W-:Y:S05]  /*5820*/  BSYNC.RECONVERGENT B0 ;  /* 0x0000000000007941 */ /* 0x000fea0003800200 */
.L_x_69:
[----:B------:R-:W-:Y:S01]  /*5830*/  BAR.SYNC.DEFER_BLOCKING 0x0 ;  /* 0x0000000000007b1d */ /* 0x000fe20000010000 */
[----:B------:R-:W-:Y:S01]  /*5840*/  ISETP.GT.U32.AND P0, PT, R7, 0x3, PT ;  /* 0x000000030700780c */ /* 0x000fe20003f04070 */
[----:B------:R-:W-:-:S12]  /*5850*/  IMAD.MOV.U32 R7, RZ, RZ, R19 ;  /* 0x000000ffff077224 */ /* 0x000fd800078e0013 */
[----:B------:R-:W-:Y:S05]  /*5860*/  @P0 BRA `(.L_x_71) ;  /* 0xfffffffc008c0947 */ /* 0x000fea000383ffff */
.L_x_68:
[----:B------:R-:W-:-:S13]  /*5870*/  ISETP.NE.AND P0, PT, R8, RZ, PT ;  /* 0x000000ff0800720c */ /* 0x000fda0003f05270 */
[----:B------:R-:W-:Y:S05]  /*5880*/  @P0 EXIT ;  /* 0x000000000000094d */ /* 0x000fea0003800000 */
[----:B------:R-:W3:Y:S01]  /*5890*/  S2UR UR5, SR_CgaCtaId ;  /* 0x00000000000579c3 */ /* 0x000ee20000008800 */
[----:B------:R-:W-:-:S07]  /*58a0*/  UMOV UR4, 0x400 ;  /* 0x0000040000047882 */ /* 0x000fce0000000000 */
[----:B0-----:R-:W0:Y:S08]  /*58b0*/  LDC.64 R4, c[0x0][0x3b0] ;  /* 0x0000ec00ff047b82 */ /* 0x001e300000000a00 */
[----:B------:R-:W4:Y:S01]  /*58c0*/  LDC.64 R8, c[0x0][0x3b8] ;  /* 0x0000ee00ff087b82 */ /* 0x000f220000000a00 */
[----:B---3--:R-:W-:-:S07]  /*58d0*/  ULEA UR4, UR5, UR4, 0x18 ;  /* 0x0000000405047291 */ /* 0x008fce000f8ec0ff */
[----:B------:R-:W3:Y:S02]  /*58e0*/  LDC.64 R12, c[0x0][0x3c0] ;  /* 0x0000f000ff0c7b82 */ /* 0x000ee40000000a00 */
[----:B-1----:R-:W0:Y:S06]  /*58f0*/  LDS.64 R2, [UR4] ;  /* 0x00000004ff027984 */ /* 0x002e2c0008000a00 */
[----:B------:R-:W1:Y:S01]  /*5900*/  LDC.64 R16, c[0x0][0x3c8] ;  /* 0x0000f200ff107b82 */ /* 0x000e620000000a00 */
[----:B------:R-:W4:Y:S04]  /*5910*/  LDS.64 R6, [UR4+0x800] ;  /* 0x00080004ff067984 */ /* 0x000f280008000a00 */
[----:B------:R-:W3:Y:S04]  /*5920*/  LDS.64 R10, [UR4+0x1000] ;  /* 0x00100004ff0a7984 */ /* 0x000ee80008000a00 */
[----:B------:R-:W1:Y:S04]  /*5930*/  LDS.64 R14, [UR4+0x1800] ;  /* 0x00180004ff0e7984 */ /* 0x000e680008000a00 */
[----:B0-----:R-:W-:Y:S04]  /*5940*/  REDG.E.ADD.F64.RN.STRONG.GPU desc[UR6][R4.64], R2 ;  /* 0x00000002040079a6 */ /* 0x001fe8000c12ff06 */
[----:B----4-:R-:W-:Y:S04]  /*5950*/  REDG.E.ADD.F64.RN.STRONG.GPU desc[UR6][R8.64], R6 ;  /* 0x00000006080079a6 */ /* 0x010fe8000c12ff06 */
[----:B---3--:R-:W-:Y:S04]  /*5960*/  REDG.E.ADD.F64.RN.STRONG.GPU desc[UR6][R12.64], R10 ;  /* 0x0000000a0c0079a6 */ /* 0x008fe8000c12ff06 */
[----:B-1----:R-:W-:Y:S01]  /*5970*/  REDG.E.ADD.F64.RN.STRONG.GPU desc[UR6][R16.64], R14 ;  /* 0x0000000e100079a6 */ /* 0x002fe2000c12ff06 */
[----:B------:R-:W-:Y:S05]  /*5980*/  EXIT ;  /* 0x000000000000794d */ /* 0x000fea0003800000 */
        .weak           $__internal_0_$__cuda_sm20_div_rn_f64_full
        .type           $__internal_0_$__cuda_sm20_div_rn_f64_full,@function
        .size           $__internal_0_$__cuda_sm20_div_rn_f64_full,($__internal_1_$__cuda_sm20_dsqrt_rn_f64_mediumpath_v1 - $__internal_0_$__cuda_sm20_div_rn_f64_full)
$__internal_0_$__cuda_sm20_div_rn_f64_full:
[C---:B------:R-:W-:Y:S01]  /*5990*/  FSETP.GEU.AND P0, PT, |R29|.reuse, 1.469367938527859385e-39, PT ;  /* 0x001000001d00780b */ /* 0x040fe20003f0e200 */
[----:B------:R-:W-:Y:S01]  /*59a0*/  IMAD.MOV.U32 R41, RZ, RZ, 0x1ca00000 ;  /* 0x1ca00000ff297424 */ /* 0x000fe200078e00ff */
[----:B------:R-:W-:Y:S01]  /*59b0*/  LOP3.LUT R26, R29, 0x800fffff, RZ, 0xc0, !PT ;  /* 0x800fffff1d1a7812 */ /* 0x000fe200078ec0ff */
[----:B------:R-:W-:Y:S01]  /*59c0*/  BSSY.RECONVERGENT B1, `(.L_x_72) ;  /* 0x0000054000017945 */ /* 0x000fe20003800200 */
[C---:B------:R-:W-:Y:S02]  /*59d0*/  FSETP.GEU.AND P3, PT, |R31|.reuse, 1.469367938527859385e-39, PT ;  /* 0x001000001f00780b */ /* 0x040fe40003f6e200 */
[----:B------:R-:W-:Y:S01]  /*59e0*/  LOP3.LUT R27, R26, 0x3ff00000, RZ, 0xfc, !PT ;  /* 0x3ff000001a1b7812 */ /* 0x000fe200078efcff */
[----:B------:R-:W-:Y:S01]  /*59f0*/  IMAD.MOV.U32 R26, RZ, RZ, R28 ;  /* 0x000000ffff1a7224 */ /* 0x000fe200078e001c */
[----:B------:R-:W-:Y:S02]  /*5a00*/  MOV R38, 0x1 ;  /* 0x0000000100267802 */ /* 0x000fe40000000f00 */
[----:B------:R-:W-:-:S02]  /*5a10*/  LOP3.LUT R9, R31, 0x7ff00000, RZ, 0xc0, !PT ;  /* 0x7ff000001f097812 */ /* 0x000fc400078ec0ff */
[----:B------:R-:W-:Y:S01]  /*5a20*/  LOP3.LUT R43, R29, 0x7ff00000, RZ, 0xc0, !PT ;  /* 0x7ff000001d2b7812 */ /* 0x000fe200078ec0ff */
[----:B------:R-:W-:Y:S01]  /*5a30*/  @!P0 DMUL R26, R28, 8.98846567431157953865e+307 ;  /* 0x7fe000001c1a8828 */ /* 0x000fe20000000000 */
[----:B------:R-:W-:Y:S02]  /*5a40*/  MOV R42, R9 ;  /* 0x00000009002a7202 */ /* 0x000fe40000000f00 */
[----:B------:R-:W-:Y:S02]  /*5a50*/  ISETP.GE.U32.AND P2, PT, R9, R43, PT ;  /* 0x0000002b0900720c */ /* 0x000fe40003f46070 */
[----:B------:R-:W-:Y:S01]  /*5a60*/  @!P3 LOP3.LUT R32, R29, 0x7ff00000, RZ, 0xc0, !PT ;  /* 0x7ff000001d20b812 */ /* 0x000fe200078ec0ff */
[----:B------:R-:W0:Y:S01]  /*5a70*/  MUFU.RCP64H R39, R27 ;  /* 0x0000001b00277308 */ /* 0x000e220000001800 */
[----:B------:R-:W-:Y:S02]  /*5a80*/  SEL R33, R41, 0x63400000, !P2 ;  /* 0x6340000029217807 */ /* 0x000fe40005000000 */
[----:B------:R-:W-:-:S02]  /*5a90*/  @!P3 ISETP.GE.U32.AND P4, PT, R9, R32, PT ;  /* 0x000000200900b20c */ /* 0x000fc40003f86070 */
[--C-:B------:R-:W-:Y:S02]  /*5aa0*/  LOP3.LUT R33, R33, 0x800fffff, R31.reuse, 0xf8, !PT ;  /* 0x800fffff21217812 */ /* 0x100fe400078ef81f */
[----:B------:R-:W-:Y:S02]  /*5ab0*/  @!P3 SEL R37, R41, 0x63400000, !P4 ;  /* 0x634000002925b807 */ /* 0x000fe40006000000 */
[----:B------:R-:W-:Y:S02]  /*5ac0*/  @!P0 LOP3.LUT R43, R27, 0x7ff00000, RZ, 0xc0, !PT ;  /* 0x7ff000001b2b8812 */ /* 0x000fe400078ec0ff */
[----:B------:R-:W-:-:S03]  /*5ad0*/  @!P3 LOP3.LUT R32, R37, 0x80000000, R31, 0xf8, !PT ;  /* 0x800000002520b812 */ /* 0x000fc600078ef81f */
[----:B------:R-:W-:Y:S01]  /*5ae0*/  VIADD R44, R43, 0xffffffff ;  /* 0xffffffff2b2c7836 */ /* 0x000fe20000000000 */
[----:B0-----:R-:W-:-:S08]  /*5af0*/  DFMA R34, R38, -R26, 1 ;  /* 0x3ff000002622742b */ /* 0x001fd0000000081a */
[----:B------:R-:W-:-:S08]  /*5b00*/  DFMA R34, R34, R34, R34 ;  /* 0x000000222222722b */ /* 0x000fd00000000022 */
[----:B------:R-:W-:Y:S01]  /*5b10*/  DFMA R34, R38, R34, R38 ;  /* 0x000000222622722b */ /* 0x000fe20000000026 */
[----:B------:R-:W-:Y:S01]  /*5b20*/  @!P3 LOP3.LUT R39, R32, 0x100000, RZ, 0xfc, !PT ;  /* 0x001000002027b812 */ /* 0x000fe200078efcff */
[----:B------:R-:W-:Y:S02]  /*5b30*/  IMAD.MOV.U32 R32, RZ, RZ, R30 ;  /* 0x000000ffff207224 */ /* 0x000fe400078e001e */
[----:B------:R-:W-:-:S04]  /*5b40*/  @!P3 IMAD.MOV.U32 R38, RZ, RZ, RZ ;  /* 0x000000ffff26b224 */ /* 0x000fc800078e00ff */
[----:B------:R-:W-:Y:S02]  /*5b50*/  DFMA R36, R34, -R26, 1 ;  /* 0x3ff000002224742b */ /* 0x000fe4000000081a */
[----:B------:R-:W-:-:S06]  /*5b60*/  @!P3 DFMA R32, R32, 2, -R38 ;  /* 0x400000002020b82b */ /* 0x000fcc0000000826 */
[----:B------:R-:W-:-:S04]  /*5b70*/  DFMA R34, R34, R36, R34 ;  /* 0x000000242222722b */ /* 0x000fc80000000022 */
[----:B------:R-:W-:-:S04]  /*5b80*/  @!P3 LOP3.LUT R42, R33, 0x7ff00000, RZ, 0xc0, !PT ;  /* 0x7ff00000212ab812 */ /* 0x000fc800078ec0ff */
[----:B------:R-:W-:Y:S01]  /*5b90*/  DMUL R36, R34, R32 ;  /* 0x0000002022247228 */ /* 0x000fe20000000000 */
[----:B------:R-:W-:-:S05]  /*5ba0*/  VIADD R38, R42, 0xffffffff ;  /* 0xffffffff2a267836 */ /* 0x000fca0000000000 */
[----:B------:R-:W-:Y:S02]  /*5bb0*/  ISETP.GT.U32.AND P0, PT, R38, 0x7feffffe, PT ;  /* 0x7feffffe2600780c */ /* 0x000fe40003f04070 */
[----:B------:R-:W-:Y:S02]  /*5bc0*/  DFMA R38, R36, -R26, R32 ;  /* 0x8000001a2426722b */ /* 0x000fe40000000020 */
[----:B------:R-:W-:-:S06]  /*5bd0*/  ISETP.GT.U32.OR P0, PT, R44, 0x7feffffe, P0 ;  /* 0x7feffffe2c00780c */ /* 0x000fcc0000704470 */
[----:B------:R-:W-:-:S07]  /*5be0*/  DFMA R38, R34, R38, R36 ;  /* 0x000000262226722b */ /* 0x000fce0000000024 */
[----:B------:R-:W-:Y:S05]  /*5bf0*/  @P0 BRA `(.L_x_73) ;  /* 0x00000000006c0947 */ /* 0x000fea0003800000 */
[----:B------:R-:W-:-:S04]  /*5c00*/  LOP3.LUT R34, R29, 0x7ff00000, RZ, 0xc0, !PT ;  /* 0x7ff000001d227812 */ /* 0x000fc800078ec0ff */
[CC--:B------:R-:W-:Y:S02]  /*5c10*/  VIADDMNMX R30, R9.reuse, -R34.reuse, 0xb9600000, !PT ;  /* 0xb9600000091e7446 */ /* 0x0c0fe40007800922 */
[----:B------:R-:W-:Y:S02]  /*5c20*/  ISETP.GE.U32.AND P0, PT, R9, R34, PT ;  /* 0x000000220900720c */ /* 0x000fe40003f06070 */
[----:B------:R-:W-:Y:S02]  /*5c30*/  VIMNMX R9, PT, PT, R30, 0x46a00000, PT ;  /* 0x46a000001e097848 */ /* 0x000fe40003fe0100 */
[----:B------:R-:W-:-:S05]  /*5c40*/  SEL R30, R41, 0x63400000, !P0 ;  /* 0x63400000291e7807 */ /* 0x000fca0004000000 */
[----:B------:R-:W-:Y:S02]  /*5c50*/  IMAD.IADD R9, R9, 0x1, -R30 ;  /* 0x0000000109097824 */ /* 0x000fe400078e0a1e */
[----:B------:R-:W-:-:S03]  /*5c60*/  IMAD.MOV.U32 R30, RZ, RZ, RZ ;  /* 0x000000ffff1e7224 */ /* 0x000fc600078e00ff */
[----:B------:R-:W-:-:S06]  /*5c70*/  IADD3 R31, PT, PT, R9, 0x7fe00000, RZ ;  /* 0x7fe00000091f7810 */ /* 0x000fcc0007ffe0ff */
[----:B------:R-:W-:-:S10]  /*5c80*/  DMUL R34, R38, R30 ;  /* 0x0000001e26227228 */ /* 0x000fd40000000000 */
[----:B------:R-:W-:-:S13]  /*5c90*/  FSETP.GTU.AND P0, PT, |R35|, 1.469367938527859385e-39, PT ;  /* 0x001000002300780b */ /* 0x000fda0003f0c200 */
[----:B------:R-:W-:Y:S05]  /*5ca0*/  @P0 BRA `(.L_x_74) ;  /* 0x0000000000940947 */ /* 0x000fea0003800000 */
[----:B------:R-:W-:Y:S01]  /*5cb0*/  DFMA R26, R38, -R26, R32 ;  /* 0x8000001a261a722b */ /* 0x000fe20000000020 */
[----:B------:R-:W-:-:S09]  /*5cc0*/  IMAD.MOV.U32 R30, RZ, RZ, RZ ;  /* 0x000000ffff1e7224 */ /* 0x000fd200078e00ff */
[C---:B------:R-:W-:Y:S02]  /*5cd0*/  FSETP.NEU.AND P0, PT, R27.reuse, RZ, PT ;  /* 0x000000ff1b00720b */ /* 0x040fe40003f0d000 */
[----:B------:R-:W-:-:S04]  /*5ce0*/  LOP3.LUT R29, R27, 0x80000000, R29, 0x48, !PT ;  /* 0x800000001b1d7812 */ /* 0x000fc800078e481d */
[----:B------:R-:W-:-:S07]  /*5cf0*/  LOP3.LUT R31, R29, R31, RZ, 0xfc, !PT ;  /* 0x0000001f1d1f7212 */ /* 0x000fce00078efcff */
[----:B------:R-:W-:Y:S05]  /*5d00*/  @!P0 BRA `(.L_x_74) ;  /* 0x00000000007c8947 */ /* 0x000fea0003800000 */
[----:B------:R-:W-:Y:S01]  /*5d10*/  IMAD.MOV R27, RZ, RZ, -R9 ;  /* 0x000000ffff1b7224 */ /* 0x000fe200078e0a09 */
[----:B------:R-:W-:Y:S01]  /*5d20*/  MOV R26, RZ ;  /* 0x000000ff001a7202 */ /* 0x000fe20000000f00 */
[----:B------:R-:W-:Y:S01]  /*5d30*/  DMUL.RP R30, R38, R30 ;  /* 0x0000001e261e7228 */ /* 0x000fe20000008000 */
[----:B------:R-:W-:-:S04]  /*5d40*/  IADD3 R9, PT, PT, -R9, -0x43300000, RZ ;  /* 0xbcd0000009097810 */ /* 0x000fc80007ffe1ff */
[----:B------:R-:W-:-:S05]  /*5d50*/  DFMA R26, R34, -R26, R38 ;  /* 0x8000001a221a722b */ /* 0x000fca0000000026 */
[----:B------:R-:W-:-:S05]  /*5d60*/  LOP3.LUT R29, R31, R29, RZ, 0x3c, !PT ;  /* 0x0000001d1f1d7212 */ /* 0x000fca00078e3cff */
[----:B------:R-:W-:-:S04]  /*5d70*/  FSETP.NEU.AND P0, PT, |R27|, R9, PT ;  /* 0x000000091b00720b */ /* 0x000fc80003f0d200 */
[----:B------:R-:W-:Y:S02]  /*5d80*/  FSEL R34, R30, R34, !P0 ;  /* 0x000000221e227208 */ /* 0x000fe40004000000 */
[----:B------:R-:W-:Y:S01]  /*5d90*/  FSEL R35, R29, R35, !P0 ;  /* 0x000000231d237208 */ /* 0x000fe20004000000 */
[----:B------:R-:W-:Y:S06]  /*5da0*/  BRA `(.L_x_74) ;  /* 0x0000000000547947 */ /* 0x000fec0003800000 */
.L_x_73:
[----:B------:R-:W-:-:S14]  /*5db0*/  DSETP.NAN.AND P0, PT, R30, R30, PT ;  /* 0x0000001e1e00722a */ /* 0x000fdc0003f08000 */
[----:B------:R-:W-:Y:S05]  /*5dc0*/  @P0 BRA `(.L_x_75) ;  /* 0x0000000000440947 */ /* 0x000fea0003800000 */
[----:B------:R-:W-:-:S14]  /*5dd0*/  DSETP.NAN.AND P0, PT, R28, R28, PT ;  /* 0x0000001c1c00722a */ /* 0x000fdc0003f08000 */
[----:B------:R-:W-:Y:S05]  /*5de0*/  @P0 BRA `(.L_x_76) ;  /* 0x0000000000300947 */ /* 0x000fea0003800000 */
[----:B------:R-:W-:Y:S01]  /*5df0*/  ISETP.NE.AND P0, PT, R42, R43, PT ;  /* 0x0000002b2a00720c */ /* 0x000fe20003f05270 */
[----:B------:R-:W-:Y:S02]  /*5e00*/  IMAD.MOV.U32 R34, RZ, RZ, 0x0 ;  /* 0x00000000ff227424 */ /* 0x000fe400078e00ff */
[----:B------:R-:W-:-:S10]  /*5e10*/  IMAD.MOV.U32 R35, RZ, RZ, -0x80000 ;  /* 0xfff80000ff237424 */ /* 0x000fd400078e00ff */
[----:B------:R-:W-:Y:S05]  /*5e20*/  @!P0 BRA `(.L_x_74) ;  /* 0x0000000000348947 */ /* 0x000fea0003800000 */
[----:B------:R-:W-:Y:S02]  /*5e30*/  ISETP.NE.AND P0, PT, R42, 0x7ff00000, PT ;  /* 0x7ff000002a00780c */ /* 0x000fe40003f05270 */
[----:B------:R-:W-:Y:S02]  /*5e40*/  LOP3.LUT R35, R31, 0x80000000, R29, 0x48, !PT ;  /* 0x800000001f237812 */ /* 0x000fe400078e481d */
[----:B------:R-:W-:-:S13]  /*5e50*/  ISETP.EQ.OR P0, PT, R43, RZ, !P0 ;  /* 0x000000ff2b00720c */ /* 0x000fda0004702670 */
[----:B------:R-:W-:Y:S01]  /*5e60*/  @P0 LOP3.LUT R9, R35, 0x7ff00000, RZ, 0xfc, !PT ;  /* 0x7ff0000023090812 */ /* 0x000fe200078efcff */
[----:B------:R-:W-:Y:S01]  /*5e70*/  @!P0 IMAD.MOV.U32 R34, RZ, RZ, RZ ;  /* 0x000000ffff228224 */ /* 0x000fe200078e00ff */
[----:B------:R-:W-:-:S03]  /*5e80*/  @P0 MOV R34, RZ ;  /* 0x000000ff00220202 */ /* 0x000fc60000000f00 */
[----:B------:R-:W-:Y:S01]  /*5e90*/  @P0 IMAD.MOV.U32 R35, RZ, RZ, R9 ;  /* 0x000000ffff230224 */ /* 0x000fe200078e0009 */
[----:B------:R-:W-:Y:S06]  /*5ea0*/  BRA `(.L_x_74) ;  /* 0x0000000000147947 */ /* 0x000fec0003800000 */
.L_x_76:
[----:B------:R-:W-:Y:S01]  /*5eb0*/  LOP3.LUT R35, R29, 0x80000, RZ, 0xfc, !PT ;  /* 0x000800001d237812 */ /* 0x000fe200078efcff */
[----:B------:R-:W-:Y:S01]  /*5ec0*/  IMAD.MOV.U32 R34, RZ, RZ, R28 ;  /* 0x000000ffff227224 */ /* 0x000fe200078e001c */
[----:B------:R-:W-:Y:S06]  /*5ed0*/  BRA `(.L_x_74) ;  /* 0x0000000000087947 */ /* 0x000fec0003800000 */
.L_x_75:
[----:B------:R-:W-:Y:S01]  /*5ee0*/  LOP3.LUT R35, R31, 0x80000, RZ, 0xfc, !PT ;  /* 0x000800001f237812 */ /* 0x000fe200078efcff */
[----:B------:R-:W-:-:S07]  /*5ef0*/  IMAD.MOV.U32 R34, RZ, RZ, R30 ;  /* 0x000000ffff227224 */ /* 0x000fce00078e001e */
.L_x_74:
[----:B------:R-:W-:Y:S05]  /*5f00*/  BSYNC.RECONVERGENT B1 ;  /* 0x0000000000017941 */ /* 0x000fea0003800200 */
.L_x_72:
[----:B------:R-:W-:Y:S01]  /*5f10*/  IMAD.MOV.U32 R41, RZ, RZ, 0x0 ;  /* 0x00000000ff297424 */ /* 0x000fe200078e00ff */
[----:B------:R-:W-:Y:S01]  /*5f20*/  MOV R26, R34 ;  /* 0x00000022001a7202 */ /* 0x000fe20000000f00 */
[----:B------:R-:W-:Y:S02]  /*5f30*/  IMAD.MOV.U32 R27, RZ, RZ, R35 ;  /* 0x000000ffff1b7224 */ /* 0x000fe400078e0023 */
[----:B------:R-:W-:Y:S05]  /*5f40*/  RET.REL.NODEC R40 `(_Z23portfolio_greeks_kernelPdS_S_S_S_S_S_S_S_S_i) ;  /* 0xffffffa0282c7950 */ /* 0x000fea0003c3ffff */
        .weak           $__internal_1_$__cuda_sm20_dsqrt_rn_f64_mediumpath_v1
        .type           $__internal_1_$__cuda_sm20_dsqrt_rn_f64_mediumpath_v1,@function
        .size           $__internal_1_$__cuda_sm20_dsqrt_rn_f64_mediumpath_v1,(.L_x_344 - $__internal_1_$__cuda_sm20_dsqrt_rn_f64_mediumpath_v1)
$__internal_1_$__cuda_sm20_dsqrt_rn_f64_mediumpath_v1:
[----:B------:R-:W-:Y:S01]  /*5f50*/  ISETP.GE.U32.AND P0, PT, R27, -0x3400000, PT ;  /* 0xfcc000001b00780c */ /* 0x000fe20003f06070 */
[----:B------:R-:W-:Y:S01]  /*5f60*/  BSSY.RECONVERGENT B3, `(.L_x_77) ;  /* 0x0000024000037945 */ /* 0x000fe20003800200 */
[----:B------:R-:W-:-:S11]  /*5f70*/  IMAD.MOV.U32 R27, RZ, RZ, R9 ;  /* 0x000000ffff1b7224 */ /* 0x000fd600078e0009 */
[----:B------:R-:W-:Y:S05]  /*5f80*/  @!P0 BRA `(.L_x_78) ;  /* 0x0000000000208947 */ /* 0x000fea0003800000 */
[----:B------:R-:W-:-:S10]  /*5f90*/  DFMA.RM R24, R26, R24, R22 ;  /* 0x000000181a18722b */ /* 0x000fd40000004016 */
[----:B------:R-:W-:-:S04]  /*5fa0*/  IADD3 R22, P0, PT, R24, 0x1, RZ ;  /* 0x0000000118167810 */ /* 0x000fc80007f1e0ff */
[----:B------:R-:W-:-:S06]  /*5fb0*/  IADD3.X R23, PT, PT, RZ, R25, RZ, P0, !PT ;  /* 0x00000019ff177210 */ /* 0x000fcc00007fe4ff */
[----:B------:R-:W-:-:S08]  /*5fc0*/  DFMA.RP R2, -R24, R22, R2 ;  /* 0x000000161802722b */ /* 0x000fd00000008102 */
[----:B------:R-:W-:-:S06]  /*5fd0*/  DSETP.GT.AND P0, PT, R2, RZ, PT ;  /* 0x000000ff0200722a */ /* 0x000fcc0003f04000 */
[----:B------:R-:W-:Y:S02]  /*5fe0*/  FSEL R22, R22, R24, P0 ;  /* 0x0000001816167208 */ /* 0x000fe40000000000 */
[----:B------:R-:W-:Y:S01]  /*5ff0*/  FSEL R23, R23, R25, P0 ;  /* 0x0000001917177208 */ /* 0x000fe20000000000 */
[----:B------:R-:W-:Y:S06]  /*6000*/  BRA `(.L_x_79) ;  /* 0x0000000000647947 */ /* 0x000fec0003800000 */
.L_x_78:
[----:B------:R-:W-:-:S14]  /*6010*/  DSETP.NE.AND P0, PT, R2, RZ, PT ;  /* 0x000000ff0200722a */ /* 0x000fdc0003f05000 */
[----:B------:R-:W-:Y:S05]  /*6020*/  @!P0 BRA `(.L_x_80) ;  /* 0x0000000000588947 */ /* 0x000fea0003800000 */
[----:B------:R-:W-:-:S13]  /*6030*/  ISETP.GE.AND P0, PT, R3, RZ, PT ;  /* 0x000000ff0300720c */ /* 0x000fda0003f06270 */
[----:B------:R-:W-:Y:S02]  /*6040*/  @!P0 IMAD.MOV.U32 R22, RZ, RZ, 0x0 ;  /* 0x00000000ff168424 */ /* 0x000fe400078e00ff */
[----:B------:R-:W-:Y:S01]  /*6050*/  @!P0 IMAD.MOV.U32 R23, RZ, RZ, -0x80000 ;  /* 0xfff80000ff178424 */ /* 0x000fe200078e00ff */
[----:B------:R-:W-:Y:S06]  /*6060*/  @!P0 BRA `(.L_x_79) ;  /* 0x00000000004c8947 */ /* 0x000fec0003800000 */
[----:B------:R-:W-:-:S13]  /*6070*/  ISETP.GT.AND P0, PT, R3, 0x7fefffff, PT ;  /* 0x7fefffff0300780c */ /* 0x000fda0003f04270 */
[----:B------:R-:W-:Y:S05]  /*6080*/  @P0 BRA `(.L_x_80) ;  /* 0x0000000000400947 */ /* 0x000fea0003800000 */
[----:B------:R-:W-:Y:S01]  /*6090*/  DMUL R2, R2, 8.11296384146066816958e+31 ;  /* 0x4690000002027828 */ /* 0x000fe20000000000 */
[----:B------:R-:W-:Y:S01]  /*60a0*/  IMAD.MOV.U32 R22, RZ, RZ, RZ ;  /* 0x000000ffff167224 */ /* 0x000fe200078e00ff */
[----:B------:R-:W-:Y:S01]  /*60b0*/  MOV R26, 0x0 ;  /* 0x00000000001a7802 */ /* 0x000fe20000000f00 */
[----:B------:R-:W-:-:S03]  /*60c0*/  IMAD.MOV.U32 R27, RZ, RZ, 0x3fd80000 ;  /* 0x3fd80000ff1b7424 */ /* 0x000fc600078e00ff */
[----:B------:R-:W0:Y:S02]  /*60d0*/  MUFU.RSQ64H R23, R3 ;  /* 0x0000000300177308 */ /* 0x000e240000001c00 */
[----:B0-----:R-:W-:-:S08]  /*60e0*/  DMUL R24, R22, R22 ;  /* 0x0000001616187228 */ /* 0x001fd00000000000 */
[----:B------:R-:W-:-:S08]  /*60f0*/  DFMA R24, R2, -R24, 1 ;  /* 0x3ff000000218742b */ /* 0x000fd00000000818 */
[----:B------:R-:W-:Y:S02]  /*6100*/  DFMA R26, R24, R26, 0.5 ;  /* 0x3fe00000181a742b */ /* 0x000fe4000000001a */
[----:B------:R-:W-:-:S08]  /*6110*/  DMUL R24, R22, R24 ;  /* 0x0000001816187228 */ /* 0x000fd00000000000 */
[----:B------:R-:W-:-:S08]  /*6120*/  DFMA R24, R26, R24, R22 ;  /* 0x000000181a18722b */ /* 0x000fd00000000016 */
[----:B------:R-:W-:Y:S02]  /*6130*/  DMUL R22, R2, R24 ;  /* 0x0000001802167228 */ /* 0x000fe40000000000 */
[----:B------:R-:W-:-:S06]  /*6140*/  VIADD R25, R25, 0xfff00000 ;  /* 0xfff0000019197836 */ /* 0x000fcc0000000000 */
[----:B------:R-:W-:-:S08]  /*6150*/  DFMA R26, R22, -R22, R2 ;  /* 0x80000016161a722b */ /* 0x000fd00000000002 */
[----:B------:R-:W-:-:S10]  /*6160*/  DFMA R22, R24, R26, R22 ;  /* 0x0000001a1816722b */ /* 0x000fd40000000016 */
[----:B------:R-:W-:Y:S01]  /*6170*/  VIADD R23, R23, 0xfcb00000 ;  /* 0xfcb0000017177836 */ /* 0x000fe20000000000 */
[----:B------:R-:W-:Y:S06]  /*6180*/  BRA `(.L_x_79) ;  /* 0x0000000000047947 */ /* 0x000fec0003800000 */
.L_x_80:
[----:B------:R-:W-:-:S11]  /*6190*/  DADD R22, R2, R2 ;  /* 0x0000000002167229 */ /* 0x000fd60000000002 */
.L_x_79:
[----:B------:R-:W-:Y:S05]  /*61a0*/  BSYNC.RECONVERGENT B3 ;  /* 0x0000000000037941 */ /* 0x000fea0003800200 */
.L_x_77:
[----:B------:R-:W-:Y:S01]  /*61b0*/  IMAD.MOV.U32 R29, RZ, RZ, 0x0 ;  /* 0x00000000ff1d7424 */ /* 0x000fe200078e00ff */
[----:B------:R-:W-:Y:S01]  /*61c0*/  MOV R2, R22 ;  /* 0x0000001600027202 */ /* 0x000fe20000000f00 */
[----:B------:R-:W-:Y:S02]  /*61d0*/  IMAD.MOV.U32 R3, RZ, RZ, R23 ;  /* 0x000000ffff037224 */ /* 0x000fe400078e0017 */
[----:B------:R-:W-:Y:S05]  /*61e0*/  RET.REL.NODEC R28 `(_Z23portfolio_greeks_kernelPdS_S_S_S_S_S_S_S_S_i) ;  /* 0xffffff9c1c847950 */ /* 0x000fea0003c3ffff */
.L_x_81:
[----:B------:R-:W-:-:S00]  /*61f0*/  BRA `(.L_x_81) ;  /* 0xfffffffc00fc7947 */ /* 0x000fc0000383ffff */
[----:B------:R-:W-:-:S00]  /*6200*/  NOP ;  /* 0x0000000000007918 */ /* 0x000fc00000000000 */
[----:B------:R-:W-:-:S00]  /*6210*/  NOP ;  /* 0x0000000000007918 */ /* 0x000fc00000000000 */
[----:B------:R-:W-:-:S00]  /*6220*/  NOP ;  /* 0x0000000000007918 */ /* 0x000fc00000000000 */
[----:B------:R-:W-:-:S00]  /*6230*/  NOP ;  /* 0x0000000000007918 */ /* 0x000fc00000000000 */
[----:B------:R-:W-:-:S00]  /*6240*/  NOP ;  /* 0x0000000000007918 */ /* 0x000fc00000000000 */
[----:B------:R-:W-:-:S00]  /*6250*/  NOP ;  /* 0x0000000000007918 */ /* 0x000fc00000000000 */
[----:B------:R-:W-:-:S00]  /*6260*/  NOP ;  /* 0x0000000000007918 */ /* 0x000fc00000000000 */
[----:B------:R-:W-:-:S00]  /*6270*/  NOP ;  /* 0x0000000000007918 */ /* 0x000fc00000000000 */
.L_x_344:


//--------------------- .text._Z25implied_volatility_kernelPdS_S_S_S_S_Piidi --------------------------
	.section	.text._Z25implied_volatility_kernelPdS_S_S_S_S_Piidi,"ax",@progbits
	.align	128
        .global         _Z25implied_volatility_kernelPdS_S_S_S_S_Piidi
        .type           _Z25implied_volatility_kernelPdS_S_S_S_S_Piidi,@function
        .size           _Z25implied_volatility_kernelPdS_S_S_S_S_Piidi,(.L_x_346 - _Z25implied_volatility_kernelPdS_S_S_S_S_Piidi)
        .other          _Z25implied_volatility_kernelPdS_S_S_S_S_Piidi,@"STO_CUDA_ENTRY STV_DEFAULT"
_Z25implied_volatility_kernelPdS_S_S_S_S_Piidi:
.text._Z25implied_volatility_kernelPdS_S_S_S_S_Piidi:
[----:B------:R-:W-:Y:S01]  /*0000*/  LDC R1, c[0x0][0x37c] ;  /* 0x0000df00ff017b82 */ /* 0x000fe20000000800 */
[----:B------:R-:W0:Y:S07]  /*0010*/  S2R R0, SR_TID.X ;  /* 0x0000000000007919 */ /* 0x000e2e0000002100 */
[----:B------:R-:W0:Y:S01]  /*0020*/  S2UR UR4, SR_CTAID.X ;  /* 0x00000000000479c3 */ /* 0x000e220000002500 */
[----:B------:R-:W1:Y:S07]  /*0030*/  LDCU UR5, c[0x0][0x3b8] ;  /* 0x00007700ff0577ac */ /* 0x000e6e0008000800 */
[----:B------:R-:W0:Y:S02]  /*0040*/  LDC R7, c[0x0][0x360] ;  /* 0x0000d800ff077b82 */ /* 0x000e240000000800 */
[----:B0-----:R-:W-:-:S05]  /*0050*/  IMAD R7, R7, UR4, R0 ;  /* 0x0000000407077c24 */ /* 0x001fca000f8e0200 */
[----:B-1----:R-:W-:-:S13]  /*0060*/  ISETP.GE.AND P0, PT, R7, UR5, PT ;  /* 0x0000000507007c0c */ /* 0x002fda000bf06270 */
[----:B------:R-:W-:Y:S05]  /*0070*/  @P0 EXIT ;  /* 0x000000000000094d */ /* 0x000fea0003800000 */
[----:B------:R-:W0:Y:S01]  /*0080*/  LDCU UR4, c[0x0][0x3c8] ;  /* 0x00007900ff0477ac */ /* 0x000e220008000800 */
[----:B------:R-:W-:Y:S02]  /*0090*/  IMAD.MOV.U32 R40, RZ, RZ, -0x66666666 ;  /* 0x9999999aff287424 */ /* 0x000fe400078e00ff */
[----:B------:R-:W-:Y:S01]  /*00a0*/  IMAD.MOV.U32 R41, RZ, RZ, 0x3fc99999 ;  /* 0x3fc99999ff297424 */ /* 0x000fe200078e00ff */
[----:B------:R-:W1:Y:S01]  /*00b0*/  LDCU.64 UR8, c[0x0][0x358] ;  /* 0x00006b00ff0877ac */ /* 0x000e620008000a00 */
[----:B0-----:R-:W-:-:S09]  /*00c0*/  UISETP.GE.AND UP0, UPT, UR4, 0x1, UPT ;  /* 0x000000010400788c */ /* 0x001fd2000bf06270 */
[----:B-1----:R-:W-:Y:S05]  /*00d0*/  BRA.U !UP0, `(.L_x_82) ;  /* 0x0000004908bc7547 */ /* 0x002fea000b800000 */
[----:B------:R-:W0:Y:S08]  /*00e0*/  LDC.64 R20, c[0x0][0x388] ;  /* 0x0000e200ff147b82 */ /* 0x000e300000000a00 */
[----:B------:R-:W1:Y:S08]  /*00f0*/  LDC.64 R38, c[0x0][0x380] ;  /* 0x0000e000ff267b82 */ /* 0x000e700000000a00 */
[----:B------:R-:W2:Y:S01]  /*0100*/  LDC.64 R36, c[0x0][0x390] ;  /* 0x0000e400ff247b82 */ /* 0x000ea20000000a00 */
[----:B0-----:R-:W-:-:S07]  /*0110*/  IMAD.WIDE R20, R7, 0x8, R20 ;  /* 0x0000000807147825 */ /* 0x001fce00078e0214 */
[----:B------:R-:W0:Y:S01]  /*0120*/  LDC.64 R34, c[0x0][0x398] ;  /* 0x0000e600ff227b82 */ /* 0x000e220000000a00 */
[----:B------:R-:W3:Y:S01]  /*0130*/  LDG.E.64 R20, desc[UR8][R20.64] ;  /* 0x0000000814147981 */ /* 0x000ee2000c1e1b00 */
[----:B-1----:R-:W-:-:S06]  /*0140*/  IMAD.WIDE R38, R7, 0x8, R38 ;  /* 0x0000000807267825 */ /* 0x002fcc00078e0226 */
[----:B------:R-:W1:Y:S01]  /*0150*/  LDC.64 R32, c[0x0][0x3a0] ;  /* 0x0000e800ff207b82 */ /* 0x000e620000000a00 */
[----:B------:R-:W4:Y:S01]  /*0160*/  LDG.E.64 R38, desc[UR8][R38.64] ;  /* 0x0000000826267981 */ /* 0x000f22000c1e1b00 */
[----:B--2---:R-:W-:-:S06]  /*0170*/  IMAD.WIDE R36, R7, 0x8, R36 ;  /* 0x0000000807247825 */ /* 0x004fcc00078e0224 */
[----:B------:R-:W2:Y:S01]  /*0180*/  LDC.64 R2, c[0x0][0x3b0] ;  /* 0x0000ec00ff027b82 */ /* 0x000ea20000000a00 */
[----:B------:R-:W5:Y:S01]  /*0190*/  LDG.E.64 R36, desc[UR8][R36.64] ;  /* 0x0000000824247981 */ /* 0x000f62000c1e1b00 */
[----:B0-----:R-:W-:-:S06]  /*01a0*/  IMAD.WIDE R34, R7, 0x8, R34 ;  /* 0x0000000807227825 */ /* 0x001fcc00078e0222 */
[----:B------:R-:W5:Y:S01]  /*01b0*/  LDG.E.64 R34, desc[UR8][R34.64] ;  /* 0x0000000822227981 */ /* 0x000f62000c1e1b00 */
[----:B-1----:R-:W-:-:S06]  /*01c0*/  IMAD.WIDE R32, R7, 0x8, R32 ;  /* 0x0000000807207825 */ /* 0x002fcc00078e0220 */
[----:B------:R-:W5:Y:S01]  /*01d0*/  LDG.E.64 R32, desc[UR8][R32.64] ;  /* 0x0000000820207981 */ /* 0x000f62000c1e1b00 */
[----:B------:R-:W-:Y:S02]  /*01e0*/  IMAD.MOV.U32 R4, RZ, RZ, 0x1 ;  /* 0x00000001ff047424 */ /* 0x000fe400078e00ff */
[----:B--2---:R-:W-:-:S05]  /*01f0*/  IMAD.WIDE R2, R7, 0x4, R2 ;  /* 0x0000000407027825 */ /* 0x004fca00078e0202 */
[----:B------:R0:W5:Y:S01]  /*0200*/  LDG.E R6, desc[UR8][R2.64] ;  /* 0x0000000802067981 */ /* 0x000162000c1e1900 */
[----:B------:R-:W-:Y:S01]  /*0210*/  BSSY.RECONVERGENT B0, `(.L_x_83) ;  /* 0x0000016000007945 */ /* 0x000fe20003800200 */
[----:B---3--:R-:W1:Y:S02]  /*0220*/  MUFU.RCP64H R5, R21 ;  /* 0x0000001500057308 */ /* 0x008e640000001800 */
[----:B-1----:R-:W-:-:S08]  /*0230*/  DFMA R8, -R20, R4, 1 ;  /* 0x3ff000001408742b */ /* 0x002fd00000000104 */
[----:B------:R-:W-:-:S08]  /*0240*/  DFMA R8, R8, R8, R8 ;  /* 0x000000080808722b */ /* 0x000fd00000000008 */
[----:B------:R-:W-:-:S08]  /*0250*/  DFMA R8, R4, R8, R4 ;  /* 0x000000080408722b */ /* 0x000fd00000000004 */
[----:B------:R-:W-:-:S08]  /*0260*/  DFMA R4, -R20, R8, 1 ;  /* 0x3ff000001404742b */ /* 0x000fd00000000108 */
[----:B------:R-:W-:-:S08]  /*0270*/  DFMA R4, R8, R4, R8 ;  /* 0x000000040804722b */ /* 0x000fd00000000008 */
[----:B----4-:R-:W-:-:S08]  /*0280*/  DMUL R28, R38, R4 ;  /* 0x00000004261c7228 */ /* 0x010fd00000000000 */
[----:B0-----:R-:W-:-:S08]  /*0290*/  DFMA R2, -R20, R28, R38 ;  /* 0x0000001c1402722b */ /* 0x001fd00000000126 */
[----:B------:R-:W-:Y:S01]  /*02a0*/  DFMA R28, R4, R2, R28 ;  /* 0x00000002041c722b */ /* 0x000fe2000000001c */
[----:B------:R-:W-:-:S09]  /*02b0*/  FSETP.GEU.AND P1, PT, |R39|, 6.5827683646048100446e-37, PT ;  /* 0x036000002700780b */ /* 0x000fd20003f2e200 */
        /* <DEDUP_REMOVED lines=8> */
[----:B-----5:R-:W-:Y:S05]  /*0340*/  CALL.REL.NOINC `($__internal_2_$__cuda_sm20_div_rn_f64_full) ;  /* 0x0000004800307944 */ /* 0x020fea0003c00000 */
[----:B------:R-:W-:Y:S02]  /*0350*/  IMAD.MOV.U32 R28, RZ, RZ, R10 ;  /* 0x000000ffff1c7224 */ /* 0x000fe400078e000a */
[----:B------:R-:W-:-:S07]  /*0360*/  IMAD.MOV.U32 R29, RZ, RZ, R11 ;  /* 0x000000ffff1d7224 */ /* 0x000fce00078e000b */
.L_x_84:
[----:B------:R-:W-:Y:S05]  /*0370*/  BSYNC.RECONVERGENT B0 ;  /* 0x0000000000007941 */ /* 0x000fea0003800200 */
.L_x_83:
[----:B-----5:R-:W0:Y:S01]  /*0380*/  MUFU.RSQ64H R3, R37 ;  /* 0x0000002500037308 */ /* 0x020e220000001c00 */
[----:B------:R-:W-:Y:S01]  /*0390*/  VIADD R2, R37, 0xfcb00000 ;  /* 0xfcb0000025027836 */ /* 0x000fe20000000000 */
[----:B------:R-:W-:Y:S01]  /*03a0*/  MOV R9, 0x3fd80000 ;  /* 0x3fd8000000097802 */ /* 0x000fe20000000f00 */
[----:B------:R-:W-:Y:S01]  /*03b0*/  IMAD.MOV.U32 R8, RZ, RZ, 0x0 ;  /* 0x00000000ff087424 */ /* 0x000fe200078e00ff */
[----:B------:R-:W-:Y:S01]  /*03c0*/  BSSY.RECONVERGENT B0, `(.L_x_85) ;  /* 0x0000011000007945 */ /* 0x000fe20003800200 */
[----:B------:R-:W-:Y:S02]  /*03d0*/  ISETP.GE.AND P5, PT, R29, 0x100000, PT ;  /* 0x001000001d00780c */ /* 0x000fe40003fa6270 */
[----:B------:R-:W-:Y:S01]  /*03e0*/  ISETP.GE.U32.AND P0, PT, R2, 0x7ca00000, PT ;  /* 0x7ca000000200780c */ /* 0x000fe20003f06070 */
[----:B0-----:R-:W-:-:S08]  /*03f0*/  DMUL R4, R2, R2 ;  /* 0x0000000202047228 */ /* 0x001fd00000000000 */
[----:B------:R-:W-:-:S08]  /*0400*/  DFMA R4, R36, -R4, 1 ;  /* 0x3ff000002404742b */ /* 0x000fd00000000804 */
[----:B------:R-:W-:Y:S02]  /*0410*/  DFMA R8, R4, R8, 0.5 ;  /* 0x3fe000000408742b */ /* 0x000fe40000000008 */
[----:B------:R-:W-:-:S08]  /*0420*/  DMUL R4, R2, R4 ;  /* 0x0000000402047228 */ /* 0x000fd00000000000 */
[----:B------:R-:W-:Y:S02]  /*0430*/  DFMA R8, R8, R4, R2 ;  /* 0x000000040808722b */ /* 0x000fe40000000002 */
[----:B------:R-:W-:-:S06]  /*0440*/  DMUL R4, R28, 1.80143985094819840000e+16 ;  /* 0x435000001c047828 */ /* 0x000fcc0000000000 */
[----:B------:R-:W-:Y:S02]  /*0450*/  DMUL R10, R36, R8 ;  /* 0x00000008240a7228 */ /* 0x000fe40000000000 */
[----:B------:R-:W-:Y:S02]  /*0460*/  VIADD R15, R9, 0xfff00000 ;  /* 0xfff00000090f7836 */ /* 0x000fe40000000000 */
[----:B------:R-:W-:-:S04]  /*0470*/  IMAD.MOV.U32 R14, RZ, RZ, R8 ;  /* 0x000000ffff0e7224 */ /* 0x000fc800078e0008 */
[----:B------:R-:W-:-:S08]  /*0480*/  DFMA R12, R10, -R10, R36 ;  /* 0x8000000a0a0c722b */ /* 0x000fd00000000024 */
[----:B------:R-:W-:Y:S01]  /*0490*/  DFMA R30, R12, R14, R10 ;  /* 0x0000000e0c1e722b */ /* 0x000fe2000000000a */
[----:B------:R-:W-:Y:S10]  /*04a0*/  @!P0 BRA `(.L_x_86) ;  /* 0x0000000000088947 */ /* 0x000ff40003800000 */
[----:B------:R-:W-:-:S07]  /*04b0*/  MOV R0, 0x4d0 ;  /* 0x000004d000007802 */ /* 0x000fce0000000f00 */
[----:B------:R-:W-:Y:S05]  /*04c0*/  CALL.REL.NOINC `($__internal_3_$__cuda_sm20_dsqrt_rn_f64_mediumpath_v1) ;  /* 0x0000004c00407944 */ /* 0x000fea0003c00000 */
.L_x_86:
[----:B------:R-:W-:Y:S05]  /*04d0*/  BSYNC.RECONVERGENT B0 ;  /* 0x0000000000007941 */ /* 0x000fea0003800200 */
.L_x_85:
[----:B------:R-:W-:Y:S01]  /*04e0*/  DMUL R12, R36, -R34 ;  /* 0x80000022240c7228 */ /* 0x000fe20000000000 */
[----:B------:R-:W-:Y:S01]  /*04f0*/  IMAD.MOV.U32 R8, RZ, RZ, 0x652b82fe ;  /* 0x652b82feff087424 */ /* 0x000fe200078e00ff */
[----:B------:R-:W-:Y:S01]  /*0500*/  UMOV UR4, 0xfefa39ef ;  /* 0xfefa39ef00047882 */ /* 0x000fe20000000000 */
[----:B------:R-:W-:Y:S01]  /*0510*/  IMAD.MOV.U32 R9, RZ, RZ, 0x3ff71547 ;  /* 0x3ff71547ff097424 */ /* 0x000fe200078e00ff */
[----:B------:R-:W-:Y:S01]  /*0520*/  UMOV UR5, 0x3fe62e42 ;  /* 0x3fe62e4200057882 */ /* 0x000fe20000000000 */
[C-C-:B------:R-:W-:Y:S01]  /*0530*/  DADD R24, R38.reuse, -R20.reuse ;  /* 0x0000000026187229 */ /* 0x140fe20000000814 */
[----:B------:R-:W-:Y:S01]  /*0540*/  FSEL R15, R5, R29, !P5 ;  /* 0x0000001d050f7208 */ /* 0x000fe20006800000 */
[----:B------:R-:W-:Y:S01]  /*0550*/  DADD R16, -R38, R20 ;  /* 0x0000000026107229 */ /* 0x000fe20000000114 */
[CC--:B------:R-:W-:Y:S01]  /*0560*/  FSEL R14, R4.reuse, R28.reuse, !P5 ;  /* 0x0000001c040e7208 */ /* 0x0c0fe20006800000 */
[C---:B------:R-:W-:Y:S01]  /*0570*/  DFMA R8, R12.reuse, R8, 6.75539944105574400000e+15 ;  /* 0x433800000c08742b */ /* 0x040fe20000000008 */
[C---:B------:R-:W-:Y:S01]  /*0580*/  FSETP.GEU.AND P1, PT, |R13|.reuse, 4.1917929649353027344, PT ;  /* 0x4086232b0d00780b */ /* 0x040fe20003f2e200 */
[C---:B------:R-:W-:Y:S01]  /*0590*/  DSETP.GEU.AND P4, PT, R12.reuse, RZ, PT ;  /* 0x000000ff0c00722a */ /* 0x040fe20003f8e000 */
[----:B------:R-:W-:Y:S01]  /*05a0*/  FSETP.GEU.AND P2, PT, |R13|, 4.2275390625, PT ;  /* 0x408748000d00780b */ /* 0x000fe20003f4e200 */
[----:B------:R-:W-:Y:S01]  /*05b0*/  DADD R18, R12, +INF ;  /* 0x7ff000000c127429 */ /* 0x000fe20000000000 */
[----:B------:R-:W-:Y:S01]  /*05c0*/  IMAD.MOV.U32 R26, RZ, RZ, RZ ;  /* 0x000000ffff1a7224 */ /* 0x000fe200078e00ff */
[----:B------:R-:W-:Y:S01]  /*05d0*/  DSETP.MAX.AND P0, P3, RZ, R24, PT ;  /* 0x00000018ff00722a */ /* 0x000fe20003b0f000 */
[----:B------:R-:W-:Y:S01]  /*05e0*/  IMAD.MOV.U32 R27, RZ, RZ, R24 ;  /* 0x000000ffff1b7224 */ /* 0x000fe200078e0018 */
[----:B------:R-:W-:Y:S01]  /*05f0*/  DADD R10, R8, -6.75539944105574400000e+15 ;  /* 0xc3380000080a7429 */ /* 0x000fe20000000000 */
[----:B------:R-:W-:Y:S01]  /*0600*/  SEL R28, R4, R28, !P5 ;  /* 0x0000001c041c7207 */ /* 0x000fe20006800000 */
[----:B------:R-:W-:Y:S01]  /*0610*/  IMAD.MOV.U32 R24, RZ, RZ, 0x0 ;  /* 0x00000000ff187424 */ /* 0x000fe200078e00ff */
[----:B------:R-:W-:Y:S01]  /*0620*/  LEA.HI R0, R8, R8, RZ, 0x1 ;  /* 0x0000000808007211 */ /* 0x000fe200078f08ff */
[----:B------:R-:W-:Y:S01]  /*0630*/  IMAD.MOV.U32 R9, RZ, RZ, R16 ;  /* 0x000000ffff097224 */ /* 0x000fe200078e0010 */
[----:B------:R-:W-:Y:S01]  /*0640*/  SEL R26, R26, R27, P0 ;  /* 0x0000001b1a1a7207 */ /* 0x000fe20000000000 */
[----:B------:R-:W-:Y:S01]  /*0650*/  BSSY.RECONVERGENT B0, `(.L_x_82) ;  /* 0x0000457000007945 */ /* 0x000fe20003800200 */
[----:B------:R-:W-:Y:S01]  /*0660*/  FSEL R19, R19, RZ, P4 ;  /* 0x000000ff13137208 */ /* 0x000fe20002000000 */
[C---:B------:R-:W-:Y:S01]  /*0670*/  DFMA R2, R10.reuse, -UR4, R12 ;  /* 0x800000040a027c2b */ /* 0x040fe2000800000c */
[----:B------:R-:W-:Y:S01]  /*0680*/  UMOV UR4, 0x3b39803f ;  /* 0x3b39803f00047882 */ /* 0x000fe20000000000 */
[----:B------:R-:W-:Y:S01]  /*0690*/  UMOV UR5, 0x3c7abc9e ;  /* 0x3c7abc9e00057882 */ /* 0x000fe20000000000 */
[----:B------:R-:W-:Y:S01]  /*06a0*/  SHF.R.S32.HI R13, RZ, 0x1, R0 ;  /* 0x00000001ff0d7819 */ /* 0x000fe20000011400 */
[----:B------:R-:W-:Y:S01]  /*06b0*/  IMAD.MOV.U32 R40, RZ, RZ, -0x66666666 ;  /* 0x9999999aff287424 */ /* 0x000fe200078e00ff */
[----:B------:R-:W-:Y:S01]  /*06c0*/  MOV R0, RZ ;  /* 0x000000ff00007202 */ /* 0x000fe20000000f00 */
[----:B------:R-:W0:Y:S01]  /*06d0*/  LDCU UR7, c[0x0][0x3c8] ;  /* 0x00007900ff0777ac */ /* 0x000e220008000800 */
[----:B------:R-:W-:Y:S01]  /*06e0*/  MOV R41, 0x3fc99999 ;  /* 0x3fc9999900297802 */ /* 0x000fe20000000f00 */
[----:B------:R-:W-:Y:S01]  /*06f0*/  DFMA R10, R10, -UR4, R2 ;  /* 0x800000040a0a7c2b */ /* 0x000fe20008000002 */
[----:B------:R-:W-:Y:S01]  /*0700*/  IMAD.MOV.U32 R2, RZ, RZ, -0x35dec16 ;  /* 0xfca213eaff027424 */ /* 0x000fe200078e00ff */
[----:B------:R-:W-:Y:S01]  /*0710*/  MOV R3, 0x3e928af3 ;  /* 0x3e928af300037802 */ /* 0x000fe20000000f00 */
[----:B------:R-:W-:Y:S01]  /*0720*/  UMOV UR4, 0x69ce2bdf ;  /* 0x69ce2bdf00047882 */ /* 0x000fe20000000000 */
[----:B------:R-:W-:Y:S01]  /*0730*/  UMOV UR5, 0x3e5ade15 ;  /* 0x3e5ade1500057882 */ /* 0x000fe20000000000 */
[----:B------:R-:W1:Y:S03]  /*0740*/  LDCU.64 UR10, c[0x0][0x3c0] ;  /* 0x00007800ff0a77ac */ /* 0x000e660008000a00 */
        /* <DEDUP_REMOVED lines=25> */
[----:B------:R-:W-:Y:S01]  /*08e0*/  SEL R2, R5, R29, !P5 ;  /* 0x0000001d05027207 */ /* 0x000fe20006800000 */
[----:B------:R-:W-:Y:S02]  /*08f0*/  IMAD.MOV.U32 R3, RZ, RZ, R25 ;  /* 0x000000ffff037224 */ /* 0x000fe400078e0019 */
[----:B------:R-:W-:Y:S01]  /*0900*/  IMAD.MOV.U32 R25, RZ, RZ, 0x7ff00000 ;  /* 0x7ff00000ff197424 */ /* 0x000fe200078e00ff */
[----:B------:R-:W-:-:S03]  /*0910*/  SHF.R.U32.HI R5, RZ, 0x14, R2 ;  /* 0x00000014ff057819 */ /* 0x000fc60000011602 */
[----:B------:R-:W-:Y:S01]  /*0920*/  DFMA R22, R10, R22, 1 ;  /* 0x3ff000000a16742b */ /* 0x000fe20000000016 */
[----:B------:R-:W-:Y:S01]  /*0930*/  LEA.HI R4, R2, 0xfffffbcb, RZ, 0xc ;  /* 0xfffffbcb02047811 */ /* 0x000fe200078f60ff */
[----:B------:R-:W-:Y:S01]  /*0940*/  @P5 VIADD R4, R5, 0xfffffc01 ;  /* 0xfffffc0105045836 */ /* 0x000fe20000000000 */
[----:B------:R-:W-:Y:S01]  /*0950*/  FSEL R5, R18, RZ, P4 ;  /* 0x000000ff12057208 */ /* 0x000fe20002000000 */
[----:B------:R-:W-:Y:S01]  /*0960*/  DSETP.MAX.AND P6, P5, RZ, R16, PT ;  /* 0x00000010ff00722a */ /* 0x000fe20003dcf000 */
[----:B------:R-:W-:-:S03]  /*0970*/  FSEL R27, R0, R3, P0 ;  /* 0x00000003001b7208 */ /* 0x000fc60000000000 */
[----:B------:R-:W-:Y:S01]  /*0980*/  DFMA R10, R10, R22, 1 ;  /* 0x3ff000000a0a742b */ /* 0x000fe20000000016 */
[----:B------:R-:W-:Y:S01]  /*0990*/  @P3 LOP3.LUT R27, R3, 0x80000, RZ, 0xfc, !PT ;  /* 0x00080000031b3812 */ /* 0x000fe200078efcff */
[----:B------:R-:W-:Y:S01]  /*09a0*/  IMAD.IADD R22, R8, 0x1, -R13 ;  /* 0x0000000108167824 */ /* 0x000fe200078e0a0d */
[----:B------:R-:W-:Y:S01]  /*09b0*/  LOP3.LUT P4, RZ, R15, 0x7fffffff, RZ, 0xc0, !PT ;  /* 0x7fffffff0fff7812 */ /* 0x000fe2000788c0ff */
[----:B------:R-:W-:Y:S01]  /*09c0*/  DFMA R14, R14, R24, +INF ;  /* 0x7ff000000e0e742b */ /* 0x000fe20000000018 */
[----:B------:R-:W-:Y:S02]  /*09d0*/  IMAD.MOV.U32 R24, RZ, RZ, RZ ;  /* 0x000000ffff187224 */ /* 0x000fe400078e00ff */
[----:B------:R-:W-:Y:S01]  /*09e0*/  LEA R23, R22, 0x3ff00000, 0x14 ;  /* 0x3ff0000016177811 */ /* 0x000fe200078ea0ff */
[----:B------:R-:W-:Y:S01]  /*09f0*/  IMAD.MOV.U32 R22, RZ, RZ, RZ ;  /* 0x000000ffff167224 */ /* 0x000fe200078e00ff */
[----:B------:R-:W-:Y:S01]  /*0a00*/  FSEL R25, R0, R17, P6 ;  /* 0x0000001100197208 */ /* 0x000fe20003000000 */
[----:B------:R-:W-:Y:S01]  /*0a10*/  IMAD.MOV.U32 R12, RZ, RZ, R10 ;  /* 0x000000ffff0c7224 */ /* 0x000fe200078e000a */
[----:B------:R-:W-:Y:S01]  /*0a20*/  LEA R13, R13, R11, 0x14 ;  /* 0x0000000b0d0d7211 */ /* 0x000fe200078ea0ff */
[----:B------:R-:W-:Y:S01]  /*0a30*/  IMAD R11, R8, 0x100000, R11 ;  /* 0x00100000080b7824 */ /* 0x000fe200078e020b */
[----:B------:R-:W-:-:S02]  /*0a40*/  SEL R24, R24, R9, P6 ;  /* 0x0000000918187207 */ /* 0x000fc40003000000 */
[----:B------:R-:W-:Y:S02]  /*0a50*/  @P5 LOP3.LUT R25, R17, 0x80000, RZ, 0xfc, !PT ;  /* 0x0008000011195812 */ /* 0x000fe400078efcff */
[----:B------:R-:W-:Y:S01]  /*0a60*/  DMUL R12, R12, R22 ;  /* 0x000000160c0c7228 */ /* 0x000fe20000000000 */
[----:B------:R-:W-:Y:S02]  /*0a70*/  FSEL R22, R14, RZ, P4 ;  /* 0x000000ff0e167208 */ /* 0x000fe40002000000 */
[----:B------:R-:W-:-:S07]  /*0a80*/  FSEL R23, R15, -QNAN , P4 ;  /* 0xfff000000f177808 */ /* 0x000fce0002000000 */
[----:B------:R-:W-:Y:S02]  /*0a90*/  FSEL R3, R5, R12, P2 ;  /* 0x0000000c05037208 */ /* 0x000fe40001000000 */
[C---:B------:R-:W-:Y:S01]  /*0aa0*/  LOP3.LUT R5, R2.reuse, 0xfffff, RZ, 0xc0, !PT ;  /* 0x000fffff02057812 */ /* 0x040fe200078ec0ff */
[----:B------:R-:W-:Y:S01]  /*0ab0*/  VIADD R2, R2, 0xffffffff ;  /* 0xffffffff02027836 */ /* 0x000fe20000000000 */
[----:B------:R-:W-:Y:S02]  /*0ac0*/  @P1 FSEL R11, R19, R13, P2 ;  /* 0x0000000d130b1208 */ /* 0x000fe40001000000 */
[----:B------:R-:W-:Y:S01]  /*0ad0*/  FSEL R10, R10, R3, !P1 ;  /* 0x000000030a0a7208 */ /* 0x000fe20004800000 */
[----:B------:R-:W-:Y:S01]  /*0ae0*/  IMAD.MOV.U32 R3, RZ, RZ, RZ ;  /* 0x000000ffff037224 */ /* 0x000fe200078e00ff */
[----:B------:R-:W-:-:S04]  /*0af0*/  LOP3.LUT R5, R5, 0x3ff00000, RZ, 0xfc, !PT ;  /* 0x3ff0000005057812 */ /* 0x000fc800078efcff */
[----:B------:R-:W-:Y:S01]  /*0b00*/  DMUL R20, R20, R10 ;  /* 0x0000000a14147228 */ /* 0x000fe20000000000 */
[----:B01----:R-:W-:-:S10]  /*0b10*/  VIADD R0, R5, 0xfff00000 ;  /* 0xfff0000005007836 */ /* 0x003fd40000000000 */
.L_x_119:
[----:B------:R-:W-:Y:S01]  /*0b20*/  ISETP.NE.AND P0, PT, R6, RZ, PT ;  /* 0x000000ff0600720c */ /* 0x000fe20003f05270 */
[----:B------:R-:W-:-:S12]  /*0b30*/  BSSY.RECONVERGENT B2, `(.L_x_87) ;  /* 0x000031e000027945 */ /* 0x000fd80003800200 */
[----:B------:R-:W-:Y:S05]  /*0b40*/  @!P0 BRA `(.L_x_88) ;  /* 0x0000001800388947 */ /* 0x000fea0003800000 */
[----:B------:R-:W-:Y:S01]  /*0b50*/  DSETP.GTU.AND P0, PT, R36, RZ, PT ;  /* 0x000000ff2400722a */ /* 0x000fe20003f0c000 */
[----:B------:R-:W-:Y:S02]  /*0b60*/  IMAD.MOV.U32 R16, RZ, RZ, R24 ;  /* 0x000000ffff107224 */ /* 0x000fe400078e0018 */
[----:B------:R-:W-:-:S11]  /*0b70*/  IMAD.MOV.U32 R17, RZ, RZ, R25 ;  /* 0x000000ffff117224 */ /* 0x000fd600078e0019 */
[----:B------:R-:W-:Y:S05]  /*0b80*/  @!P0 BRA `(.L_x_89) ;  /* 0x0000003000608947 */ /* 0x000fea0003800000 */
[----:B------:R-:W-:Y:S01]  /*0b90*/  DMUL R16, R40, R30 ;  /* 0x0000001e28107228 */ /* 0x000fe20000000000 */
[----:B------:R-:W-:Y:S01]  /*0ba0*/  MOV R8, 0x1 ;  /* 0x0000000100087802 */ /* 0x000fe20000000f00 */
[----:B------:R-:W-:Y:S01]  /*0bb0*/  BSSY.RECONVERGENT B1, `(.L_x_90) ;  /* 0x0000046000017945 */ /* 0x000fe20003800200 */
[----:B------:R-:W-:Y:S01]  /*0bc0*/  ISETP.GT.U32.AND P0, PT, R2, 0x7feffffe, PT ;  /* 0x7feffffe0200780c */ /* 0x000fe20003f04070 */
[----:B------:R-:W-:Y:S02]  /*0bd0*/  IMAD.MOV.U32 R18, RZ, RZ, R22 ;  /* 0x000000ffff127224 */ /* 0x000fe400078e0016 */
[----:B------:R-:W0:Y:S01]  /*0be0*/  MUFU.RCP64H R9, R17 ;  /* 0x0000001100097308 */ /* 0x000e220000001800 */
[----:B------:R-:W-:Y:S01]  /*0bf0*/  IMAD.MOV.U32 R19, RZ, RZ, R23 ;  /* 0x000000ffff137224 */ /* 0x000fe200078e0017 */
[----:B0-----:R-:W-:-:S08]  /*0c00*/  DFMA R10, -R16, R8, 1 ;  /* 0x3ff00000100a742b */ /* 0x001fd00000000108 */
[----:B------:R-:W-:Y:S02]  /*0c10*/  DFMA R12, R10, R10, R10 ;  /* 0x0000000a0a0c722b */ /* 0x000fe4000000000a */
[----:B------:R-:W-:-:S06]  /*0c20*/  DMUL R10, R40, 0.5 ;  /* 0x3fe00000280a7828 */ /* 0x000fcc0000000000 */
[----:B------:R-:W-:Y:S02]  /*0c30*/  DFMA R8, R8, R12, R8 ;  /* 0x0000000c0808722b */ /* 0x000fe40000000008 */
[----:B------:R-:W-:-:S06]  /*0c40*/  DFMA R10, R40, R10, R34 ;  /* 0x0000000a280a722b */ /* 0x000fcc0000000022 */
[----:B------:R-:W-:Y:S01]  /*0c50*/  DFMA R12, -R16, R8, 1 ;  /* 0x3ff00000100c742b */ /* 0x000fe20000000108 */
[----:B------:R-:W-:Y:S10]  /*0c60*/  @P0 BRA `(.L_x_91) ;  /* 0x0000000000e80947 */ /* 0x000ff40003800000 */
[----:B------:R-:W-:Y:S01]  /*0c70*/  ISETP.GT.U32.AND P0, PT, R5, 0x3ff6a09e, PT ;  /* 0x3ff6a09e0500780c */ /* 0x000fe20003f04070 */
[----:B------:R-:W-:Y:S01]  /*0c80*/  IMAD.MOV.U32 R46, RZ, RZ, RZ ;  /* 0x000000ffff2e7224 */ /* 0x000fe200078e00ff */
[----:B------:R-:W-:Y:S01]  /*0c90*/  UMOV UR4, 0x3ae80f1e ;  /* 0x3ae80f1e00047882 */ /* 0x000fe20000000000 */
[----:B------:R-:W-:Y:S01]  /*0ca0*/  UMOV UR5, 0x3eb1380b ;  /* 0x3eb1380b00057882 */ /* 0x000fe20000000000 */
[----:B------:R-:W-:-:S06]  /*0cb0*/  FSEL R29, R0, R5, P0 ;  /* 0x00000005001d7208 */ /* 0x000fcc0000000000 */
[C---:B------:R-:W-:Y:S02]  /*0cc0*/  DADD R18, R28.reuse, 1 ;  /* 0x3ff000001c127429 */ /* 0x040fe40000000000 */
[----:B------:R-:W-:-:S04]  /*0cd0*/  DADD R44, R28, -1 ;  /* 0xbff000001c2c7429 */ /* 0x000fc80000000000 */
[----:B------:R-:W0:Y:S02]  /*0ce0*/  MUFU.RCP64H R47, R19 ;  /* 0x00000013002f7308 */ /* 0x000e240000001800 */
[----:B0-----:R-:W-:-:S08]  /*0cf0*/  DFMA R14, -R18, R46, 1 ;  /* 0x3ff00000120e742b */ /* 0x001fd0000000012e */
[----:B------:R-:W-:-:S08]  /*0d00*/  DFMA R14, R14, R14, R14 ;  /* 0x0000000e0e0e722b */ /* 0x000fd0000000000e */
[----:B------:R-:W-:Y:S01]  /*0d10*/  DFMA R46, R46, R14, R46 ;  /* 0x0000000e2e2e722b */ /* 0x000fe2000000002e */
[----:B------:R-:W-:Y:S01]  /*0d20*/  IMAD.MOV.U32 R14, RZ, RZ, -0x748574fc ;  /* 0x8b7a8b04ff0e7424 */ /* 0x000fe200078e00ff */
[----:B------:R-:W-:-:S06]  /*0d30*/  MOV R15, 0x3ed0ee25 ;  /* 0x3ed0ee25000f7802 */ /* 0x000fcc0000000f00 */
[----:B------:R-:W-:-:S08]  /*0d40*/  DMUL R48, R44, R46 ;  /* 0x0000002e2c307228 */ /* 0x000fd00000000000 */
[----:B------:R-:W-:-:S08]  /*0d50*/  DFMA R48, R44, R46, R48 ;  /* 0x0000002e2c30722b */ /* 0x000fd00000000030 */
[----:B------:R-:W-:Y:S02]  /*0d60*/  DMUL R42, R48, R48 ;  /* 0x00000030302a7228 */ /* 0x000fe40000000000 */
[----:B------:R-:W-:-:S06]  /*0d70*/  DADD R18, R44, -R48 ;  /* 0x000000002c127229 */ /* 0x000fcc0000000830 */
[----:B------:R-:W-:Y:S01]  /*0d80*/  DFMA R14, R42, UR4, R14 ;  /* 0x000000042a0e7c2b */ /* 0x000fe2000800000e */
[----:B------:R-:W-:Y:S01]  /*0d90*/  UMOV UR4, 0x9f02676f ;  /* 0x9f02676f00047882 */ /* 0x000fe20000000000 */
[----:B------:R-:W-:Y:S01]  /*0da0*/  UMOV UR5, 0x3ef3b266 ;  /* 0x3ef3b26600057882 */ /* 0x000fe20000000000 */
[----:B------:R-:W-:-:S05]  /*0db0*/  DADD R18, R18, R18 ;  /* 0x0000000012127229 */ /* 0x000fca0000000012 */
[----:B------:R-:W-:Y:S01]  /*0dc0*/  DFMA R14, R42, R14, UR4 ;  /* 0x000000042a0e7e2b */ /* 0x000fe2000800000e */
[----:B------:R-:W-:Y:S01]  /*0dd0*/  UMOV UR4, 0xa9ab0956 ;  /* 0xa9ab095600047882 */ /* 0x000fe20000000000 */
[----:B------:R-:W-:Y:S01]  /*0de0*/  UMOV UR5, 0x3f1745cb ;  /* 0x3f1745cb00057882 */ /* 0x000fe20000000000 */
[----:B------:R-:W-:Y:S01]  /*0df0*/  DFMA R18, R44, -R48, R18 ;  /* 0x800000302c12722b */ /* 0x000fe20000000012 */
[----:B------:R-:W-:Y:S02]  /*0e00*/  VIADD R44, R4, 0x1 ;  /* 0x00000001042c7836 */ /* 0x000fe40000000000 */
[----:B------:R-:W-:Y:S02]  /*0e10*/  @!P0 IMAD.MOV R44, RZ, RZ, R4 ;  /* 0x000000ffff2c8224 */ /* 0x000fe400078e0204 */
[----:B------:R-:W-:Y:S01]  /*0e20*/  DFMA R14, R42, R14, UR4 ;  /* 0x000000042a0e7e2b */ /* 0x000fe2000800000e */
[----:B------:R-:W-:Y:S01]  /*0e30*/  UMOV UR4, 0x2d1b5154 ;  /* 0x2d1b515400047882 */ /* 0x000fe20000000000 */
[----:B------:R-:W-:Y:S01]  /*0e40*/  UMOV UR5, 0x3f3c71c7 ;  /* 0x3f3c71c700057882 */ /* 0x000fe20000000000 */
[----:B------:R-:W-:Y:S01]  /*0e50*/  DMUL R46, R46, R18 ;  /* 0x000000122e2e7228 */ /* 0x000fe20000000000 */
[----:B------:R-:W-:Y:S01]  /*0e60*/  LOP3.LUT R18, R44, 0x80000000, RZ, 0x3c, !PT ;  /* 0x800000002c127812 */ /* 0x000fe200078e3cff */
[----:B------:R-:W-:-:S03]  /*0e70*/  IMAD.MOV.U32 R19, RZ, RZ, 0x43300000 ;  /* 0x43300000ff137424 */ /* 0x000fc600078e00ff */
        /* <DEDUP_REMOVED lines=9> */
[----:B------:R-:W-:Y:S01]  /*0f10*/  DADD R14, R18, -UR4 ;  /* 0x80000004120e7e29 */ /* 0x000fe20008000000 */
[----:B------:R-:W-:Y:S01]  /*0f20*/  UMOV UR4, 0x55555554 ;  /* 0x5555555400047882 */ /* 0x000fe20000000000 */
[----:B------:R-:W-:Y:S02]  /*0f30*/  UMOV UR5, 0x3fb55555 ;  /* 0x3fb5555500057882 */ /* 0x000fe40000000000 */
[----:B------:R-:W-:Y:S01]  /*0f40*/  DFMA R44, R42, R44, UR4 ;  /* 0x000000042a2c7e2b */ /* 0x000fe2000800002c */
[----:B------:R-:W-:Y:S01]  /*0f50*/  UMOV UR4, 0xfefa39ef ;  /* 0xfefa39ef00047882 */ /* 0x000fe20000000000 */
[----:B------:R-:W-:-:S02]  /*0f60*/  UMOV UR5, 0x3fe62e42 ;  /* 0x3fe62e4200057882 */ /* 0x000fc40000000000 */
[----:B------:R-:W-:-:S04]  /*0f70*/  DFMA R18, R14, UR4, R48 ;  /* 0x000000040e127c2b */ /* 0x000fc80008000030 */
[----:B------:R-:W-:-:S04]  /*0f80*/  DMUL R42, R42, R44 ;  /* 0x0000002c2a2a7228 */ /* 0x000fc80000000000 */
[----:B------:R-:W-:Y:S01]  /*0f90*/  DFMA R44, R14, -UR4, R18 ;  /* 0x800000040e2c7c2b */ /* 0x000fe20008000012 */
[----:B------:R-:W-:Y:S01]  /*0fa0*/  UMOV UR4, 0x3b39803f ;  /* 0x3b39803f00047882 */ /* 0x000fe20000000000 */
[----:B------:R-:W-:Y:S02]  /*0fb0*/  UMOV UR5, 0x3c7abc9e ;  /* 0x3c7abc9e00057882 */ /* 0x000fe40000000000 */
[----:B------:R-:W-:-:S04]  /*0fc0*/  DFMA R42, R48, R42, R46 ;  /* 0x0000002a302a722b */ /* 0x000fc8000000002e */
[----:B------:R-:W-:-:S08]  /*0fd0*/  DADD R44, -R48, R44 ;  /* 0x00000000302c7229 */ /* 0x000fd0000000012c */
[----:B------:R-:W-:-:S08]  /*0fe0*/  DADD R42, R42, -R44 ;  /* 0x000000002a2a7229 */ /* 0x000fd0000000082c */
[----:B------:R-:W-:-:S08]  /*0ff0*/  DFMA R42, R14, UR4, R42 ;  /* 0x000000040e2a7c2b */ /* 0x000fd0000800002a */
[----:B------:R-:W-:-:S11]  /*1000*/  DADD R18, R18, R42 ;  /* 0x0000000012127229 */ /* 0x000fd6000000002a */
.L_x_91:
[----:B------:R-:W-:Y:S05]  /*1010*/  BSYNC.RECONVERGENT B1 ;  /* 0x0000000000017941 */ /* 0x000fea0003800200 */
.L_x_90:
[----:B------:R-:W-:Y:S01]  /*1020*/  DFMA R10, R36, R10, R18 ;  /* 0x0000000a240a722b */ /* 0x000fe20000000012 */
[----:B------:R-:W-:Y:S01]  /*1030*/  BSSY.RECONVERGENT B3, `(.L_x_92) ;  /* 0x000000f000037945 */ /* 0x000fe20003800200 */
[----:B------:R-:W-:-:S08]  /*1040*/  DFMA R12, R8, R12, R8 ;  /* 0x0000000c080c722b */ /* 0x000fd00000000008 */
[----:B------:R-:W-:Y:S01]  /*1050*/  DMUL R18, R10, R12 ;  /* 0x0000000c0a127228 */ /* 0x000fe20000000000 */
[----:B------:R-:W-:-:S07]  /*1060*/  FSETP.GEU.AND P1, PT, |R11|, 6.5827683646048100446e-37, PT ;  /* 0x036000000b00780b */ /* 0x000fce0003f2e200 */
[----:B------:R-:W-:-:S08]  /*1070*/  DFMA R8, -R16, R18, R10 ;  /* 0x000000121008722b */ /* 0x000fd0000000010a */
[----:B------:R-:W-:-:S10]  /*1080*/  DFMA R18, R12, R8, R18 ;  /* 0x000000080c12722b */ /* 0x000fd40000000012 */
[----:B------:R-:W-:-:S05]  /*1090*/  FFMA R8, RZ, R17, R19 ;  /* 0x00000011ff087223 */ /* 0x000fca0000000013 */
[----:B------:R-:W-:-:S13]  /*10a0*/  FSETP.GT.AND P0, PT, |R8|, 1.469367938527859385e-39, PT ;  /* 0x001000000800780b */ /* 0x000fda0003f04200 */
[----:B------:R-:W-:Y:S05]  /*10b0*/  @P0 BRA P1, `(.L_x_93) ;  /* 0x0000000000180947 */ /* 0x000fea0000800000 */
[----:B------:R-:W-:Y:S01]  /*10c0*/  IMAD.MOV.U32 R12, RZ, RZ, R16 ;  /* 0x000000ffff0c7224 */ /* 0x000fe200078e0010 */
[----:B------:R-:W-:Y:S02]  /*10d0*/  MOV R13, R17 ;  /* 0x00000011000d7202 */ /* 0x000fe40000000f00 */
[----:B------:R-:W-:-:S07]  /*10e0*/  MOV R8, 0x1100 ;  /* 0x0000110000087802 */ /* 0x000fce0000000f00 */
[----:B------:R-:W-:Y:S05]  /*10f0*/  CALL.REL.NOINC `($__internal_2_$__cuda_sm20_div_rn_f64_full) ;  /* 0x0000003800c47944 */ /* 0x000fea0003c00000 */
[----:B------:R-:W-:Y:S02]  /*1100*/  IMAD.MOV.U32 R18, RZ, RZ, R10 ;  /* 0x000000ffff127224 */ /* 0x000fe400078e000a */
[----:B------:R-:W-:-:S07]  /*1110*/  IMAD.MOV.U32 R19, RZ, RZ, R11 ;  /* 0x000000ffff137224 */ /* 0x000fce00078e000b */
.L_x_93:
[----:B------:R-:W-:Y:S05]  /*1120*/  BSYNC.RECONVERGENT B3 ;  /* 0x0000000000037941 */ /* 0x000fea0003800200 */
.L_x_92:
[----:B------:R-:W0:Y:S01]  /*1130*/  MUFU.RCP64H R11, -1.4142131805419921875 ;  /* 0xbff6a09e000b7908 */ /* 0x000e220000001800 */
[----:B------:R-:W-:Y:S01]  /*1140*/  IMAD.MOV.U32 R8, RZ, RZ, 0x667f3bcd ;  /* 0x667f3bcdff087424 */ /* 0x000fe200078e00ff */
[----:B------:R-:W-:Y:S01]  /*1150*/  MOV R10, 0x1 ;  /* 0x00000001000a7802 */ /* 0x000fe20000000f00 */
[----:B------:R-:W-:Y:S01]  /*1160*/  IMAD.MOV.U32 R9, RZ, RZ, 0x3ff6a09e ;  /* 0x3ff6a09eff097424 */ /* 0x000fe200078e00ff */
[----:B------:R-:W-:Y:S05]  /*1170*/  BSSY.RECONVERGENT B3, `(.L_x_94) ;  /* 0x0000014000037945 */ /* 0x000fea0003800200 */
[----:B0-----:R-:W-:-:S08]  /*1180*/  DFMA R12, R10, R8, 1 ;  /* 0x3ff000000a0c742b */ /* 0x001fd00000000008 */
[----:B------:R-:W-:-:S08]  /*1190*/  DFMA R12, R12, R12, R12 ;  /* 0x0000000c0c0c722b */ /* 0x000fd0000000000c */
[----:B------:R-:W-:Y:S02]  /*11a0*/  DFMA R12, R10, R12, R10 ;  /* 0x0000000c0a0c722b */ /* 0x000fe4000000000a */
[----:B------:R-:W-:-:S06]  /*11b0*/  DADD R10, -R16, R18 ;  /* 0x00000000100a7229 */ /* 0x000fcc0000000112 */
[----:B------:R-:W-:-:S04]  /*11c0*/  DFMA R14, R12, R8, 1 ;  /* 0x3ff000000c0e742b */ /* 0x000fc80000000008 */
[----:B------:R-:W-:-:S04]  /*11d0*/  FSETP.GEU.AND P1, PT, |R11|, 6.5827683646048100446e-37, PT ;  /* 0x036000000b00780b */ /* 0x000fc80003f2e200 */
[----:B------:R-:W-:-:S08]  /*11e0*/  DFMA R14, R12, R14, R12 ;  /* 0x0000000e0c0e722b */ /* 0x000fd0000000000c */
[----:B------:R-:W-:-:S08]  /*11f0*/  DMUL R46, R10, R14 ;  /* 0x0000000e0a2e7228 */ /* 0x000fd00000000000 */
[----:B------:R-:W-:-:S08]  /*1200*/  DFMA R8, R46, R8, R10 ;  /* 0x000000082e08722b */ /* 0x000fd0000000000a */
[----:B------:R-:W-:-:S10]  /*1210*/  DFMA R46, R14, R8, R46 ;  /* 0x000000080e2e722b */ /* 0x000fd4000000002e */
[----:B------:R-:W-:-:S05]  /*1220*/  FFMA R8, RZ, -1.9267766475677490234, R47 ;  /* 0xbff6a09eff087823 */ /* 0x000fca000000002f */
[----:B------:R-:W-:-:S13]  /*1230*/  FSETP.GT.AND P0, PT, |R8|, 1.469367938527859385e-39, PT ;  /* 0x001000000800780b */ /* 0x000fda0003f04200 */
[----:B------:R-:W-:Y:S05]  /*1240*/  @P0 BRA P1, `(.L_x_95) ;  /* 0x0000000000180947 */ /* 0x000fea0000800000 */
[----:B------:R-:W-:Y:S01]  /*1250*/  IMAD.MOV.U32 R12, RZ, RZ, 0x667f3bcd ;  /* 0x667f3bcdff0c7424 */ /* 0x000fe200078e00ff */
[----:B------:R-:W-:Y:S01]  /*1260*/  MOV R8, 0x1290 ;  /* 0x0000129000087802 */ /* 0x000fe20000000f00 */
[----:B------:R-:W-:-:S07]  /*1270*/  IMAD.MOV.U32 R13, RZ, RZ, -0x40095f62 ;  /* 0xbff6a09eff0d7424 */ /* 0x000fce00078e00ff */
[----:B------:R-:W-:Y:S05]  /*1280*/  CALL.REL.NOINC `($__internal_2_$__cuda_sm20_div_rn_f64_full) ;  /* 0x0000003800607944 */ /* 0x000fea0003c00000 */
[----:B------:R-:W-:Y:S02]  /*1290*/  IMAD.MOV.U32 R46, RZ, RZ, R10 ;  /* 0x000000ffff2e7224 */ /* 0x000fe400078e000a */
[----:B------:R-:W-:-:S07]  /*12a0*/  IMAD.MOV.U32 R47, RZ, RZ, R11 ;  /* 0x000000ffff2f7224 */ /* 0x000fce00078e000b */
.L_x_95:
[----:B------:R-:W-:Y:S05]  /*12b0*/  BSYNC.RECONVERGENT B3 ;  /* 0x0000000000037941 */ /* 0x000fea0003800200 */
.L_x_94:
[----:B------:R-:W-:Y:S01]  /*12c0*/  MOV R8, 0xdb46fa5f ;  /* 0xdb46fa5f00087802 */ /* 0x000fe20000000f00 */
[----:B------:R-:W-:Y:S01]  /*12d0*/  IMAD.MOV.U32 R9, RZ, RZ, 0x3d47088f ;  /* 0x3d47088fff097424 */ /* 0x000fe200078e00ff */
[----:B------:R-:W-:Y:S01]  /*12e0*/  UMOV UR4, 0xfba6f279 ;  /* 0xfba6f27900047882 */ /* 0x000fe20000000000 */
[----:B------:R-:W-:Y:S01]  /*12f0*/  UMOV UR5, 0x3cf0679a ;  /* 0x3cf0679a00057882 */ /* 0x000fe20000000000 */
[----:B------:R-:W-:Y:S01]  /*1300*/  IMAD.MOV.U32 R12, RZ, RZ, -0x7649667 ;  /* 0xf89b6999ff0c7424 */ /* 0x000fe200078e00ff */
[----:B------:R-:W-:Y:S01]  /*1310*/  MOV R15, 0x3ff6a09e ;  /* 0x3ff6a09e000f7802 */ /* 0x000fe20000000f00 */
[----:B------:R-:W-:Y:S01]  /*1320*/  IMAD.MOV.U32 R13, RZ, RZ, 0x3e928a27 ;  /* 0x3e928a27ff0d7424 */ /* 0x000fe200078e00ff */
[----:B------:R-:W-:Y:S01]  /*1330*/  DFMA R8, |R46|, -UR4, R8 ;  /* 0x800000042e087c2b */ /* 0x000fe20008000208 */
[----:B------:R-:W-:Y:S01]  /*1340*/  UMOV UR4, 0xb976a9b2 ;  /* 0xb976a9b200047882 */ /* 0x000fe20000000000 */
[----:B------:R-:W-:Y:S01]  /*1350*/  UMOV UR5, 0x3d8df9f9 ;  /* 0x3d8df9f900057882 */ /* 0x000fe20000000000 */
[----:B------:R-:W-:Y:S01]  /*1360*/  IMAD.MOV.U32 R14, RZ, RZ, 0x667f3bcd ;  /* 0x667f3bcdff0e7424 */ /* 0x000fe200078e00ff */
[----:B------:R-:W-:Y:S01]  /*1370*/  FSETP.GEU.AND P1, PT, |R19|, 6.5827683646048100446e-37, PT ;  /* 0x036000001300780b */ /* 0x000fe20003f2e200 */
[----:B------:R-:W-:Y:S03]  /*1380*/  BSSY.RECONVERGENT B3, `(.L_x_96) ;  /* 0x000008b000037945 */ /* 0x000fe60003800200 */
        /* <DEDUP_REMOVED lines=67> */
[----:B------:R-:W0:Y:S02]  /*17c0*/  F2F.F32.F64 R10, -R16 ;  /* 0x80000010000a7310 */ /* 0x000e240000301000 */
[----:B0-----:R-:W-:-:S06]  /*17d0*/  FMUL R50, R10, 1.4426950216293334961 ;  /* 0x3fb8aa3b0a327820 */ /* 0x001fcc0000400000 */
[----:B------:R-:W0:Y:S08]  /*17e0*/  FRND R50, R50 ;  /* 0x0000003200327307 */ /* 0x000e300000201000 */
[----:B0-----:R-:W0:Y:S08]  /*17f0*/  F2F.F64.F32 R10, R50 ;  /* 0x00000032000a7310 */ /* 0x001e300000201800 */
[----:B------:R-:W1:Y:S01]  /*1800*/  MUFU.EX2 R48, R50 ;  /* 0x0000003200307308 */ /* 0x000e620000000800 */
[----:B0-----:R-:W-:Y:S01]  /*1810*/  DFMA R10, R10, -UR4, -R16 ;  /* 0x800000040a0a7c2b */ /* 0x001fe20008000810 */
[----:B------:R-:W-:Y:S01]  /*1820*/  UMOV UR4, 0xa4741b81 ;  /* 0xa4741b8100047882 */ /* 0x000fe20000000000 */
[----:B------:R-:W-:Y:S01]  /*1830*/  UMOV UR5, 0x3e5ae904 ;  /* 0x3e5ae90400057882 */ /* 0x000fe20000000000 */
[----:B------:R-:W-:-:S05]  /*1840*/  DADD R16, -R16, |R46| ;  /* 0x0000000010107229 */ /* 0x000fca000000052e */
[----:B------:R-:W-:Y:S01]  /*1850*/  DFMA R12, R10, UR4, R12 ;  /* 0x000000040a0c7c2b */ /* 0x000fe2000800000c */
[----:B------:R-:W-:Y:S01]  /*1860*/  UMOV UR4, 0x15ff7e07 ;  /* 0x15ff7e0700047882 */ /* 0x000fe20000000000 */
[----:B------:R-:W-:Y:S01]  /*1870*/  UMOV UR5, 0x3ec71de7 ;  /* 0x3ec71de700057882 */ /* 0x000fe20000000000 */
[----:B------:R-:W-:Y:S01]  /*1880*/  DFMA R16, R8, |R46|, R16 ;  /* 0x4000002e0810722b */ /* 0x000fe20000000010 */
[----:B-1----:R-:W0:Y:S04]  /*1890*/  F2F.F64.F32 R48, R48 ;  /* 0x0000003000307310 */ /* 0x002e280000201800 */
        /* <DEDUP_REMOVED lines=14> */
[----:B------:R-:W1:Y:S01]  /*1980*/  MUFU.RCP64H R13, -1.4142131805419921875 ;  /* 0xbff6a09e000d7908 */ /* 0x000e620000001800 */
[----:B------:R-:W-:Y:S01]  /*1990*/  IMAD.MOV.U32 R12, RZ, RZ, 0x1 ;  /* 0x00000001ff0c7424 */ /* 0x000fe200078e00ff */
[----:B------:R-:W-:-:S04]  /*19a0*/  UMOV UR5, 0x3fa55555 ;  /* 0x3fa5555500057882 */ /* 0x000fc80000000000 */
[----:B------:R-:W-:Y:S01]  /*19b0*/  DFMA R42, R10, R42, UR4 ;  /* 0x000000040a2a7e2b */ /* 0x000fe2000800002a */
[----:B------:R-:W-:Y:S01]  /*19c0*/  UMOV UR4, 0x55555540 ;  /* 0x5555554000047882 */ /* 0x000fe20000000000 */
[----:B------:R-:W-:-:S06]  /*19d0*/  UMOV UR5, 0x3fc55555 ;  /* 0x3fc5555500057882 */ /* 0x000fcc0000000000 */
[----:B------:R-:W-:Y:S01]  /*19e0*/  DFMA R42, R10, R42, UR4 ;  /* 0x000000040a2a7e2b */ /* 0x000fe2000800002a */
[----:B------:R-:W-:Y:S01]  /*19f0*/  UMOV UR4, 0x5 ;  /* 0x0000000500047882 */ /* 0x000fe20000000000 */
[----:B------:R-:W-:Y:S01]  /*1a00*/  UMOV UR5, 0x3fe00000 ;  /* 0x3fe0000000057882 */ /* 0x000fe20000000000 */
[----:B-1----:R-:W-:-:S05]  /*1a10*/  DFMA R44, R12, R14, 1 ;  /* 0x3ff000000c2c742b */ /* 0x002fca000000000e */
[----:B------:R-:W-:Y:S01]  /*1a20*/  DFMA R42, R10, R42, UR4 ;  /* 0x000000040a2a7e2b */ /* 0x000fe2000800002a */
[----:B------:R-:W-:Y:S01]  /*1a30*/  UMOV UR4, 0x8dc96626 ;  /* 0x8dc9662600047882 */ /* 0x000fe20000000000 */
[----:B------:R-:W-:Y:S01]  /*1a40*/  UMOV UR5, 0x4017afb4 ;  /* 0x4017afb400057882 */ /* 0x000fe20000000000 */
[----:B------:R-:W-:Y:S02]  /*1a50*/  DFMA R44, R44, R44, R44 ;  /* 0x0000002c2c2c722b */ /* 0x000fe4000000002c */
[----:B------:R-:W-:-:S03]  /*1a60*/  DSETP.GE.AND P0, PT, |R46|, UR4, PT ;  /* 0x000000042e007e2a */ /* 0x000fc6000bf06200 */
[----:B------:R-:W-:-:S03]  /*1a70*/  DMUL R42, R10, R42 ;  /* 0x0000002a0a2a7228 */ /* 0x000fc60000000000 */
[----:B------:R-:W-:Y:S02]  /*1a80*/  DFMA R44, R12, R44, R12 ;  /* 0x0000002c0c2c722b */ /* 0x000fe4000000000c */
[----:B0-----:R-:W-:-:S03]  /*1a90*/  DADD R12, -R48, 1 ;  /* 0x3ff00000300c7429 */ /* 0x001fc60000000100 */
[----:B------:R-:W-:-:S03]  /*1aa0*/  DFMA R16, R10, R42, -R16 ;  /* 0x0000002a0a10722b */ /* 0x000fc60000000810 */
[----:B------:R-:W-:-:S05]  /*1ab0*/  DFMA R8, R44, R14, 1 ;  /* 0x3ff000002c08742b */ /* 0x000fca000000000e */
[----:B------:R-:W-:-:S03]  /*1ac0*/  DADD R16, R10, R16 ;  /* 0x000000000a107229 */ /* 0x000fc60000000010 */
[----:B------:R-:W-:-:S05]  /*1ad0*/  DFMA R8, R44, R8, R44 ;  /* 0x000000082c08722b */ /* 0x000fca000000002c */
[----:B------:R-:W-:-:S03]  /*1ae0*/  DFMA R12, -R16, R48, R12 ;  /* 0x00000030100c722b */ /* 0x000fc6000000010c */
[----:B------:R-:W-:-:S07]  /*1af0*/  DMUL R10, R8, R18 ;  /* 0x00000012080a7228 */ /* 0x000fce0000000000 */
[----:B------:R-:W-:Y:S01]  /*1b00*/  FSEL R13, R13, 1.875, !P0 ;  /* 0x3ff000000d0d7808 */ /* 0x000fe20004000000 */
[----:B------:R-:W-:Y:S01]  /*1b10*/  DFMA R14, R10, R14, R18 ;  /* 0x0000000e0a0e722b */ /* 0x000fe20000000012 */
[----:B------:R-:W-:Y:S02]  /*1b20*/  FSEL R12, R12, RZ, !P0 ;  /* 0x000000ff0c0c7208 */ /* 0x000fe40004000000 */
[----:B------:R-:W-:-:S05]  /*1b30*/  LOP3.LUT R13, R13, 0x80000000, R47, 0xb8, !PT ;  /* 0x800000000d0d7812 */ /* 0x000fca00078eb82f */
[----:B------:R-:W-:Y:S02]  /*1b40*/  DFMA R8, R8, R14, R10 ;  /* 0x0000000e0808722b */ /* 0x000fe4000000000a */
[----:B------:R-:W-:-:S08]  /*1b50*/  DADD R12, R12, 1 ;  /* 0x3ff000000c0c7429 */ /* 0x000fd00000000000 */
[----:B------:R-:W-:Y:S01]  /*1b60*/  FFMA R10, RZ, -1.9267766475677490234, R9 ;  /* 0xbff6a09eff0a7823 */ /* 0x000fe20000000009 */
[----:B------:R-:W-:-:S04]  /*1b70*/  DMUL R12, R12, 0.5 ;  /* 0x3fe000000c0c7828 */ /* 0x000fc80000000000 */
[----:B------:R-:W-:-:S04]  /*1b80*/  FSETP.GT.AND P0, PT, |R10|, 1.469367938527859385e-39, PT ;  /* 0x001000000a00780b */ /* 0x000fc80003f04200 */
[----:B------:R-:W-:-:S09]  /*1b90*/  DMUL R16, R20, R12 ;  /* 0x0000000c14107228 */ /* 0x000fd20000000000 */
[----:B------:R-:W-:Y:S05]  /*1ba0*/  @P0 BRA P1, `(.L_x_97) ;  /* 0x0000000000200947 */ /* 0x000fea0000800000 */
[----:B------:R-:W-:Y:S01]  /*1bb0*/  IMAD.MOV.U32 R10, RZ, RZ, R18 ;  /* 0x000000ffff0a7224 */ /* 0x000fe200078e0012 */
[----:B------:R-:W-:Y:S01]  /*1bc0*/  MOV R13, 0xbff6a09e ;  /* 0xbff6a09e000d7802 */ /* 0x000fe20000000f00 */
[----:B------:R-:W-:Y:S01]  /*1bd0*/  IMAD.MOV.U32 R11, RZ, RZ, R19 ;  /* 0x000000ffff0b7224 */ /* 0x000fe200078e0013 */
[----:B------:R-:W-:Y:S01]  /*1be0*/  MOV R8, 0x1c10 ;  /* 0x00001c1000087802 */ /* 0x000fe20000000f00 */
[----:B------:R-:W-:-:S07]  /*1bf0*/  IMAD.MOV.U32 R12, RZ, RZ, 0x667f3bcd ;  /* 0x667f3bcdff0c7424 */ /* 0x000fce00078e00ff */
[----:B------:R-:W-:Y:S05]  /*1c00*/  CALL.REL.NOINC `($__internal_2_$__cuda_sm20_div_rn_f64_full) ;  /* 0x0000003000007944 */ /* 0x000fea0003c00000 */
[----:B------:R-:W-:Y:S02]  /*1c10*/  IMAD.MOV.U32 R8, RZ, RZ, R10 ;  /* 0x000000ffff087224 */ /* 0x000fe400078e000a */
[----:B------:R-:W-:-:S07]  /*1c20*/  IMAD.MOV.U32 R9, RZ, RZ, R11 ;  /* 0x000000ffff097224 */ /* 0x000fce00078e000b */
.L_x_97:
[----:B------:R-:W-:Y:S05]  /*1c30*/  BSYNC.RECONVERGENT B3 ;  /* 0x0000000000037941 */ /* 0x000fea0003800200 */
.L_x_96:
        /* <DEDUP_REMOVED lines=79> */
[----:B0-----:R0:W1:Y:S08]  /*2130*/  F2F.F64.F32 R10, R18 ;  /* 0x00000012000a7310 */ /* 0x0010700000201800 */
[----:B0-----:R-:W0:Y:S01]  /*2140*/  MUFU.EX2 R18, R18 ;  /* 0x0000001200127308 */ /* 0x001e220000000800 */
[----:B-1----:R-:W-:Y:S01]  /*2150*/  DFMA R10, R10, -UR4, -R14 ;  /* 0x800000040a0a7c2b */ /* 0x002fe2000800080e */
[----:B------:R-:W-:Y:S01]  /*2160*/  UMOV UR4, 0xa4741b81 ;  /* 0xa4741b8100047882 */ /* 0x000fe20000000000 */
[----:B------:R-:W-:-:S06]  /*2170*/  UMOV UR5, 0x3e5ae904 ;  /* 0x3e5ae90400057882 */ /* 0x000fcc0000000000 */
        /* <DEDUP_REMOVED lines=23> */
[----:B------:R-:W-:Y:S01]  /*22f0*/  UMOV UR5, 0x3fe00000 ;  /* 0x3fe0000000057882 */ /* 0x000fe20000000000 */
[----:B------:R-:W-:-:S05]  /*2300*/  DADD R42, -R14, |R8| ;  /* 0x000000000e2a7229 */ /* 0x000fca0000000508 */
[----:B------:R-:W-:Y:S01]  /*2310*/  DFMA R14, R10, R44, UR4 ;  /* 0x000000040a0e7e2b */ /* 0x000fe2000800002c */
[----:B------:R-:W-:Y:S01]  /*2320*/  UMOV UR4, 0x8dc96626 ;  /* 0x8dc9662600047882 */ /* 0x000fe20000000000 */
[----:B------:R-:W-:Y:S01]  /*2330*/  UMOV UR5, 0x4017afb4 ;  /* 0x4017afb400057882 */ /* 0x000fe20000000000 */
[----:B------:R-:W-:Y:S01]  /*2340*/  DFMA R42, R12, |R8|, R42 ;  /* 0x400000080c2a722b */ /* 0x000fe2000000002a */
[----:B0-----:R-:W0:Y:S01]  /*2350*/  F2F.F64.F32 R12, R18 ;  /* 0x00000012000c7310 */ /* 0x001e220000201800 */
[----:B------:R-:W-:-:S03]  /*2360*/  DSETP.GE.AND P0, PT, |R8|, UR4, PT ;  /* 0x0000000408007e2a */ /* 0x000fc6000bf06200 */
        /* <DEDUP_REMOVED lines=9> */
[----:B------:R-:W-:-:S08]  /*2400*/  DMUL R14, R14, 0.5 ;  /* 0x3fe000000e0e7828 */ /* 0x000fd00000000000 */
[----:B------:R-:W-:Y:S01]  /*2410*/  DFMA R16, -R38, R14, R16 ;  /* 0x0000000e2610722b */ /* 0x000fe20000000110 */
[----:B------:R-:W-:Y:S10]  /*2420*/  BRA `(.L_x_89) ;  /* 0x0000001800387947 */ /* 0x000ff40003800000 */
.L_x_88:
[----:B------:R-:W-:Y:S01]  /*2430*/  DSETP.GTU.AND P0, PT, R36, RZ, PT ;  /* 0x000000ff2400722a */ /* 0x000fe20003f0c000 */
[----:B------:R-:W-:Y:S02]  /*2440*/  IMAD.MOV.U32 R16, RZ, RZ, R26 ;  /* 0x000000ffff107224 */ /* 0x000fe400078e001a */
[----:B------:R-:W-:-:S11]  /*2450*/  IMAD.MOV.U32 R17, RZ, RZ, R27 ;  /* 0x000000ffff117224 */ /* 0x000fd600078e001b */
[----:B------:R-:W-:Y:S05]  /*2460*/  @!P0 BRA `(.L_x_89) ;  /* 0x0000001800288947 */ /* 0x000fea0003800000 */
[C---:B------:R-:W-:Y:S01]  /*2470*/  DMUL R18, R40.reuse, R30 ;  /* 0x0000001e28127228 */ /* 0x040fe20000000000 */
[----:B------:R-:W-:Y:S01]  /*2480*/  IMAD.MOV.U32 R48, RZ, RZ, 0x1 ;  /* 0x00000001ff307424 */ /* 0x000fe200078e00ff */
[----:B------:R-:W-:Y:S01]  /*2490*/  ISETP.GT.U32.AND P0, PT, R2, 0x7feffffe, PT ;  /* 0x7feffffe0200780c */ /* 0x000fe20003f04070 */
[----:B------:R-:W-:Y:S01]  /*24a0*/  DMUL R10, R40, 0.5 ;  /* 0x3fe00000280a7828 */ /* 0x000fe20000000000 */
[----:B------:R-:W-:Y:S01]  /*24b0*/  BSSY.RECONVERGENT B1, `(.L_x_98) ;  /* 0x0000045000017945 */ /* 0x000fe20003800200 */
[----:B------:R-:W-:Y:S01]  /*24c0*/  MOV R12, R22 ;  /* 0x00000016000c7202 */ /* 0x000fe20000000f00 */
[----:B------:R-:W0:Y:S01]  /*24d0*/  MUFU.RCP64H R49, R19 ;  /* 0x0000001300317308 */ /* 0x000e220000001800 */
[----:B------:R-:W-:Y:S01]  /*24e0*/  IMAD.MOV.U32 R13, RZ, RZ, R23 ;  /* 0x000000ffff0d7224 */ /* 0x000fe200078e0017 */
[----:B0-----:R-:W-:-:S08]  /*24f0*/  DFMA R8, -R18, R48, 1 ;  /* 0x3ff000001208742b */ /* 0x001fd00000000130 */
[----:B------:R-:W-:-:S08]  /*2500*/  DFMA R8, R8, R8, R8 ;  /* 0x000000080808722b */ /* 0x000fd00000000008 */
[----:B------:R-:W-:Y:S02]  /*2510*/  DFMA R48, R48, R8, R48 ;  /* 0x000000083030722b */ /* 0x000fe40000000030 */
[----:B------:R-:W-:-:S06]  /*2520*/  DFMA R8, R40, R10, R34 ;  /* 0x0000000a2808722b */ /* 0x000fcc0000000022 */
[----:B------:R-:W-:Y:S01]  /*2530*/  DFMA R46, -R18, R48, 1 ;  /* 0x3ff00000122e742b */ /* 0x000fe20000000130 */
[----:B------:R-:W-:Y:S10]  /*2540*/  @P0 BRA `(.L_x_99) ;  /* 0x0000000000ec0947 */ /* 0x000ff40003800000 */
[----:B------:R-:W-:Y:S01]  /*2550*/  ISETP.GT.U32.AND P0, PT, R5, 0x3ff6a09e, PT ;  /* 0x3ff6a09e0500780c */ /* 0x000fe20003f04070 */
[----:B------:R-:W-:Y:S01]  /*2560*/  IMAD.MOV.U32 R10, RZ, RZ, R28 ;  /* 0x000000ffff0a7224 */ /* 0x000fe200078e001c */
[----:B------:R-:W-:Y:S01]  /*2570*/  MOV R43, 0x3ed0ee25 ;  /* 0x3ed0ee25002b7802 */ /* 0x000fe20000000f00 */
[----:B------:R-:W-:Y:S01]  /*2580*/  IMAD.MOV.U32 R12, RZ, RZ, RZ ;  /* 0x000000ffff0c7224 */ /* 0x000fe200078e00ff */
[----:B------:R-:W-:Y:S01]  /*2590*/  FSEL R11, R0, R5, P0 ;  /* 0x00000005000b7208 */ /* 0x000fe20000000000 */
[----:B------:R-:W-:Y:S01]  /*25a0*/  IMAD.MOV.U32 R42, RZ, RZ, -0x748574fc ;  /* 0x8b7a8b04ff2a7424 */ /* 0x000fe200078e00ff */
[----:B------:R-:W-:Y:S01]  /*25b0*/  UMOV UR4, 0x3ae80f1e ;  /* 0x3ae80f1e00047882 */ /* 0x000fe20000000000 */
[----:B------:R-:W-:-:S03]  /*25c0*/  UMOV UR5, 0x3eb1380b ;  /* 0x3eb1380b00057882 */ /* 0x000fc60000000000 */
        /* <DEDUP_REMOVED lines=51> */
.L_x_99:
[----:B------:R-:W-:Y:S05]  /*2900*/  BSYNC.RECONVERGENT B1 ;  /* 0x0000000000017941 */ /* 0x000fea0003800200 */
.L_x_98:
        /* <DEDUP_REMOVED lines=15> */
[----:B------:R-:W-:Y:S05]  /*2a00*/  CALL.REL.NOINC `($__internal_2_$__cuda_sm20_div_rn_f64_full) ;  /* 0x0000002000807944 */ /* 0x000fea0003c00000 */
.L_x_101:
[----:B------:R-:W-:Y:S05]  /*2a10*/  BSYNC.RECONVERGENT B3 ;  /* 0x0000000000037941 */ /* 0x000fea0003800200 */
.L_x_100:
[----:B------:R-:W0:Y:S01]  /*2a20*/  MUFU.RCP64H R13, 1.4142131805419921875 ;  /* 0x3ff6a09e000d7908 */ /* 0x000e220000001800 */
[----:B------:R-:W-:Y:S01]  /*2a30*/  IMAD.MOV.U32 R8, RZ, RZ, 0x667f3bcd ;  /* 0x667f3bcdff087424 */ /* 0x000fe200078e00ff */
[----:B------:R-:W-:Y:S01]  /*2a40*/  MOV R12, 0x1 ;  /* 0x00000001000c7802 */ /* 0x000fe20000000f00 */
[----:B------:R-:W-:Y:S01]  /*2a50*/  IMAD.MOV.U32 R9, RZ, RZ, 0x3ff6a09e ;  /* 0x3ff6a09eff097424 */ /* 0x000fe200078e00ff */
[----:B------:R-:W-:Y:S01]  /*2a60*/  FSETP.GEU.AND P1, PT, |R11|, 6.5827683646048100446e-37, PT ;  /* 0x036000000b00780b */ /* 0x000fe20003f2e200 */
[----:B------:R-:W-:Y:S01]  /*2a70*/  BSSY.RECONVERGENT B3, `(.L_x_102) ;  /* 0x0000013000037945 */ /* 0x000fe20003800200 */
[----:B------:R-:W-:-:S03]  /*2a80*/  DADD R18, -R18, R10 ;  /* 0x0000000012127229 */ /* 0x000fc6000000010a */
        /* <DEDUP_REMOVED lines=11> */
[----:B------:R-:W-:Y:S01]  /*2b40*/  IMAD.MOV.U32 R12, RZ, RZ, 0x667f3bcd ;  /* 0x667f3bcdff0c7424 */ /* 0x000fe200078e00ff */
[----:B------:R-:W-:Y:S01]  /*2b50*/  MOV R8, 0x2b80 ;  /* 0x00002b8000087802 */ /* 0x000fe20000000f00 */
[----:B------:R-:W-:-:S07]  /*2b60*/  IMAD.MOV.U32 R13, RZ, RZ, 0x3ff6a09e ;  /* 0x3ff6a09eff0d7424 */ /* 0x000fce00078e00ff */
[----:B------:R-:W-:Y:S05]  /*2b70*/  CALL.REL.NOINC `($__internal_2_$__cuda_sm20_div_rn_f64_full) ;  /* 0x0000002000247944 */ /* 0x000fea0003c00000 */
[----:B------:R-:W-:Y:S02]  /*2b80*/  IMAD.MOV.U32 R8, RZ, RZ, R10 ;  /* 0x000000ffff087224 */ /* 0x000fe400078e000a */
[----:B------:R-:W-:-:S07]  /*2b90*/  IMAD.MOV.U32 R9, RZ, RZ, R11 ;  /* 0x000000ffff097224 */ /* 0x000fce00078e000b */
.L_x_103:
[----:B------:R-:W-:Y:S05]  /*2ba0*/  BSYNC.RECONVERGENT B3 ;  /* 0x0000000000037941 */ /* 0x000fea0003800200 */
.L_x_102:
        /* <DEDUP_REMOVED lines=108> */
[----:B------:R-:W1:Y:S01]  /*3270*/  MUFU.RCP64H R13, 1.4142131805419921875 ;  /* 0x3ff6a09e000d7908 */ /* 0x000e620000001800 */
[----:B------:R-:W-:Y:S01]  /*3280*/  UMOV UR5, 0x3fa55555 ;  /* 0x3fa5555500057882 */ /* 0x000fe20000000000 */
[----:B------:R-:W-:-:S04]  /*3290*/  IMAD.MOV.U32 R12, RZ, RZ, 0x1 ;  /* 0x00000001ff0c7424 */ /* 0x000fc800078e00ff */
[----:B------:R-:W-:Y:S01]  /*32a0*/  DFMA R42, R10, R42, UR4 ;  /* 0x000000040a2a7e2b */ /* 0x000fe2000800002a */
[----:B------:R-:W-:Y:S01]  /*32b0*/  UMOV UR4, 0x55555540 ;  /* 0x5555554000047882 */ /* 0x000fe20000000000 */
[----:B------:R-:W-:-:S06]  /*32c0*/  UMOV UR5, 0x3fc55555 ;  /* 0x3fc5555500057882 */ /* 0x000fcc0000000000 */
[----:B------:R-:W-:Y:S01]  /*32d0*/  DFMA R42, R10, R42, UR4 ;  /* 0x000000040a2a7e2b */ /* 0x000fe2000800002a */
[----:B------:R-:W-:Y:S01]  /*32e0*/  UMOV UR4, 0x5 ;  /* 0x0000000500047882 */ /* 0x000fe20000000000 */
[----:B------:R-:W-:Y:S01]  /*32f0*/  UMOV UR5, 0x3fe00000 ;  /* 0x3fe0000000057882 */ /* 0x000fe20000000000 */
[----:B-1----:R-:W-:-:S05]  /*3300*/  DFMA R44, R12, -R14, 1 ;  /* 0x3ff000000c2c742b */ /* 0x002fca000000080e */
[----:B------:R-:W-:Y:S01]  /*3310*/  DFMA R42, R10, R42, UR4 ;  /* 0x000000040a2a7e2b */ /* 0x000fe2000800002a */
[----:B------:R-:W-:Y:S01]  /*3320*/  UMOV UR4, 0x8dc96626 ;  /* 0x8dc9662600047882 */ /* 0x000fe20000000000 */
[----:B------:R-:W-:Y:S01]  /*3330*/  UMOV UR5, 0x4017afb4 ;  /* 0x4017afb400057882 */ /* 0x000fe20000000000 */
[----:B------:R-:W-:Y:S02]  /*3340*/  DFMA R44, R44, R44, R44 ;  /* 0x0000002c2c2c722b */ /* 0x000fe4000000002c */
[----:B------:R-:W-:-:S03]  /*3350*/  DSETP.GE.AND P0, PT, |R8|, UR4, PT ;  /* 0x0000000408007e2a */ /* 0x000fc6000bf06200 */
[----:B------:R-:W-:-:S03]  /*3360*/  DMUL R42, R10, R42 ;  /* 0x0000002a0a2a7228 */ /* 0x000fc60000000000 */
[----:B------:R-:W-:-:S05]  /*3370*/  DFMA R44, R12, R44, R12 ;  /* 0x0000002c0c2c722b */ /* 0x000fca000000000c */
[----:B------:R-:W-:Y:S02]  /*3380*/  DFMA R42, R10, R42, -R16 ;  /* 0x0000002a0a2a722b */ /* 0x000fe40000000810 */
[----:B0-----:R-:W-:Y:S02]  /*3390*/  DADD R16, -R48, 1 ;  /* 0x3ff0000030107429 */ /* 0x001fe40000000100 */
[----:B------:R-:W-:-:S04]  /*33a0*/  DFMA R12, R44, -R14, 1 ;  /* 0x3ff000002c0c742b */ /* 0x000fc8000000080e */
[----:B------:R-:W-:-:S04]  /*33b0*/  DADD R42, R10, R42 ;  /* 0x000000000a2a7229 */ /* 0x000fc8000000002a */
[----:B------:R-:W-:-:S04]  /*33c0*/  DFMA R12, R44, R12, R44 ;  /* 0x0000000c2c0c722b */ /* 0x000fc8000000002c */
[----:B------:R-:W-:-:S04]  /*33d0*/  DFMA R16, -R42, R48, R16 ;  /* 0x000000302a10722b */ /* 0x000fc80000000110 */
[----:B------:R-:W-:-:S06]  /*33e0*/  DMUL R10, R18, R12 ;  /* 0x0000000c120a7228 */ /* 0x000fcc0000000000 */
[----:B------:R-:W-:Y:S02]  /*33f0*/  FSEL R8, R17, 1.875, !P0 ;  /* 0x3ff0000011087808 */ /* 0x000fe40004000000 */
[----:B------:R-:W-:Y:S01]  /*3400*/  DFMA R14, R10, -R14, R18 ;  /* 0x8000000e0a0e722b */ /* 0x000fe20000000012 */
[----:B------:R-:W-:Y:S02]  /*3410*/  FSEL R16, R16, RZ, !P0 ;  /* 0x000000ff10107208 */ /* 0x000fe40004000000 */
[----:B------:R-:W-:-:S05]  /*3420*/  LOP3.LUT R17, R8, 0x80000000, R9, 0xb8, !PT ;  /* 0x8000000008117812 */ /* 0x000fca00078eb809 */
[----:B------:R-:W-:Y:S02]  /*3430*/  DFMA R8, R12, R14, R10 ;  /* 0x0000000e0c08722b */ /* 0x000fe4000000000a */
[----:B------:R-:W-:-:S08]  /*3440*/  DADD R16, R16, 1 ;  /* 0x3ff0000010107429 */ /* 0x000fd00000000000 */
[----:B------:R-:W-:Y:S01]  /*3450*/  FFMA R10, RZ, 1.9267766475677490234, R9 ;  /* 0x3ff6a09eff0a7823 */ /* 0x000fe20000000009 */
        /* <DEDUP_REMOVED lines=12> */
.L_x_105:
[----:B------:R-:W-:Y:S05]  /*3520*/  BSYNC.RECONVERGENT B3 ;  /* 0x0000000000037941 */ /* 0x000fea0003800200 */
.L_x_104:
        /* <DEDUP_REMOVED lines=125> */
[----:B------:R-:W-:-:S11]  /*3d00*/  DFMA R16, -R20, R14, R16 ;  /* 0x0000000e1410722b */ /* 0x000fd60000000110 */
.L_x_89:
[----:B------:R-:W-:Y:S05]  /*3d10*/  BSYNC.RECONVERGENT B2 ;  /* 0x0000000000027941 */ /* 0x000fea0003800200 */
.L_x_87:
[----:B------:R-:W-:-:S08]  /*3d20*/  DADD R16, -R32, R16 ;  /* 0x0000000020107229 */ /* 0x000fd00000000110 */
[----:B------:R-:W-:-:S14]  /*3d30*/  DSETP.GEU.AND P0, PT, |R16|, UR10, PT ;  /* 0x0000000a10007e2a */ /* 0x000fdc000bf0e200 */
[----:B------:R-:W-:Y:S05]  /*3d40*/  @!P0 BRA `(.L_x_106) ;  /* 0x0000000c009c8947 */ /* 0x000fea0003800000 */
[----:B------:R-:W-:Y:S01]  /*3d50*/  DSETP.GTU.AND P0, PT, R36, RZ, PT ;  /* 0x000000ff2400722a */ /* 0x000fe20003f0c000 */
[----:B------:R-:W-:Y:S01]  /*3d60*/  BSSY.RECONVERGENT B2, `(.L_x_107) ;  /* 0x00000b7000027945 */ /* 0x000fe20003800200 */
[----:B------:R-:W-:-:S12]  /*3d70*/  CS2R R12, SRZ ;  /* 0x00000000000c7805 */ /* 0x000fd8000001ff00 */
[----:B------:R-:W-:Y:S05]  /*3d80*/  @!P0 BRA `(.L_x_108) ;  /* 0x0000000800d08947 */ /* 0x000fea0003800000 */
[C---:B------:R-:W-:Y:S01]  /*3d90*/  DMUL R12, R40.reuse, R30 ;  /* 0x0000001e280c7228 */ /* 0x040fe20000000000 */
[----:B------:R-:W-:Y:S01]  /*3da0*/  IMAD.MOV.U32 R50, RZ, RZ, 0x1 ;  /* 0x00000001ff327424 */ /* 0x000fe200078e00ff */
[----:B------:R-:W-:Y:S01]  /*3db0*/  ISETP.GT.U32.AND P0, PT, R2, 0x7feffffe, PT ;  /* 0x7feffffe0200780c */ /* 0x000fe20003f04070 */
[----:B------:R-:W-:Y:S01]  /*3dc0*/  DMUL R10, R40, 0.5 ;  /* 0x3fe00000280a7828 */ /* 0x000fe20000000000 */
[----:B------:R-:W-:Y:S01]  /*3dd0*/  BSSY.RECONVERGENT B1, `(.L_x_109) ;  /* 0x0000045000017945 */ /* 0x000fe20003800200 */
[----:B------:R-:W-:Y:S01]  /*3de0*/  IMAD.MOV.U32 R18, RZ, RZ, R22 ;  /* 0x000000ffff127224 */ /* 0x000fe200078e0016 */
        /* <DEDUP_REMOVED lines=9> */
[----:B------:R-:W-:Y:S01]  /*3e80*/  IMAD.MOV.U32 R10, RZ, RZ, RZ ;  /* 0x000000ffff0a7224 */ /* 0x000fe200078e00ff */
[----:B------:R-:W-:Y:S01]  /*3e90*/  MOV R46, R28 ;  /* 0x0000001c002e7202 */ /* 0x000fe20000000f00 */
[----:B------:R-:W-:Y:S01]  /*3ea0*/  IMAD.MOV.U32 R42, RZ, RZ, -0x748574fc ;  /* 0x8b7a8b04ff2a7424 */ /* 0x000fe200078e00ff */
[----:B------:R-:W-:Y:S01]  /*3eb0*/  FSEL R47, R0, R5, P0 ;  /* 0x00000005002f7208 */ /* 0x000fe20000000000 */
[----:B------:R-:W-:Y:S01]  /*3ec0*/  IMAD.MOV.U32 R43, RZ, RZ, 0x3ed0ee25 ;  /* 0x3ed0ee25ff2b7424 */ /* 0x000fe200078e00ff */
        /* <DEDUP_REMOVED lines=20> */
[C---:B------:R-:W-:Y:S01]  /*4010*/  VIADD R46, R4.reuse, 0x1 ;  /* 0x00000001042e7836 */ /* 0x040fe20000000000 */
[----:B------:R-:W-:-:S03]  /*4020*/  @!P0 IADD3 R46, PT, PT, R4, RZ, RZ ;  /* 0x000000ff042e8210 */ /* 0x000fc60007ffe0ff */
        /* <DEDUP_REMOVED lines=12> */
[----:B------:R-:W-:Y:S01]  /*40f0*/  LOP3.LUT R42, R46, 0x80000000, RZ, 0x3c, !PT ;  /* 0x800000002e2a7812 */ /* 0x000fe200078e3cff */
[----:B------:R-:W-:Y:S01]  /*4100*/  IMAD.MOV.U32 R43, RZ, RZ, 0x43300000 ;  /* 0x43300000ff2b7424 */ /* 0x000fe200078e00ff */
[----:B------:R-:W-:-:S04]  /*4110*/  UMOV UR5, 0x3fb55555 ;  /* 0x3fb5555500057882 */ /* 0x000fc80000000000 */
[----:B------:R-:W-:Y:S01]  /*4120*/  DFMA R10, R18, R10, UR4 ;  /* 0x00000004120a7e2b */ /* 0x000fe2000800000a */
[----:B------:R-:W-:Y:S01]  /*4130*/  UMOV UR4, 0x80000000 ;  /* 0x8000000000047882 */ /* 0x000fe20000000000 */
[----:B------:R-:W-:Y:S02]  /*4140*/  UMOV UR5, 0x43300000 ;  /* 0x4330000000057882 */ /* 0x000fe40000000000 */
[----:B------:R-:W-:Y:S01]  /*4150*/  DADD R42, R42, -UR4 ;  /* 0x800000042a2a7e29 */ /* 0x000fe20008000000 */
[----:B------:R-:W-:Y:S01]  /*4160*/  UMOV UR4, 0xfefa39ef ;  /* 0xfefa39ef00047882 */ /* 0x000fe20000000000 */
[----:B------:R-:W-:Y:S02]  /*4170*/  UMOV UR5, 0x3fe62e42 ;  /* 0x3fe62e4200057882 */ /* 0x000fe40000000000 */
[----:B------:R-:W-:-:S04]  /*4180*/  DMUL R10, R18, R10 ;  /* 0x0000000a120a7228 */ /* 0x000fc80000000000 */
[----:B------:R-:W-:-:S04]  /*4190*/  DFMA R18, R42, UR4, R14 ;  /* 0x000000042a127c2b */ /* 0x000fc8000800000e */
[----:B------:R-:W-:-:S04]  /*41a0*/  DFMA R10, R14, R10, R44 ;  /* 0x0000000a0e0a722b */ /* 0x000fc8000000002c */
[----:B------:R-:W-:Y:S01]  /*41b0*/  DFMA R44, R42, -UR4, R18 ;  /* 0x800000042a2c7c2b */ /* 0x000fe20008000012 */
[----:B------:R-:W-:Y:S01]  /*41c0*/  UMOV UR4, 0x3b39803f ;  /* 0x3b39803f00047882 */ /* 0x000fe20000000000 */
[----:B------:R-:W-:-:S06]  /*41d0*/  UMOV UR5, 0x3c7abc9e ;  /* 0x3c7abc9e00057882 */ /* 0x000fcc0000000000 */
[----:B------:R-:W-:-:S08]  /*41e0*/  DADD R44, -R14, R44 ;  /* 0x000000000e2c7229 */ /* 0x000fd0000000012c */
[----:B------:R-:W-:-:S08]  /*41f0*/  DADD R10, R10, -R44 ;  /* 0x000000000a0a7229 */ /* 0x000fd0000000082c */
[----:B------:R-:W-:-:S08]  /*4200*/  DFMA R10, R42, UR4, R10 ;  /* 0x000000042a0a7c2b */ /* 0x000fd0000800000a */
[----:B------:R-:W-:-:S11]  /*4210*/  DADD R18, R18, R10 ;  /* 0x0000000012127229 */ /* 0x000fd6000000000a */
.L_x_110:
[----:B------:R-:W-:Y:S05]  /*4220*/  BSYNC.RECONVERGENT B1 ;  /* 0x0000000000017941 */ /* 0x000fea0003800200 */
.L_x_109:
        /* <DEDUP_REMOVED lines=10> */
[----:B------:R-:W-:-:S07]  /*42d0*/  MOV R8, 0x42f0 ;  /* 0x000042f000087802 */ /* 0x000fce0000000f00 */
[----:B------:R-:W-:Y:S05]  /*42e0*/  CALL.REL.NOINC `($__internal_2_$__cuda_sm20_div_rn_f64_full) ;  /* 0x0000000800487944 */ /* 0x000fea0003c00000 */
[----:B------:R-:W-:Y:S02]  /*42f0*/  IMAD.MOV.U32 R8, RZ, RZ, R10 ;  /* 0x000000ffff087224 */ /* 0x000fe400078e000a */
[----:B------:R-:W-:-:S07]  /*4300*/  IMAD.MOV.U32 R9, RZ, RZ, R11 ;  /* 0x000000ffff097224 */ /* 0x000fce00078e000b */
.L_x_112:
[----:B------:R-:W-:Y:S05]  /*4310*/  BSYNC.RECONVERGENT B3 ;  /* 0x0000000000037941 */ /* 0x000fea0003800200 */
.L_x_111:
[----:B------:R-:W-:Y:S01]  /*4320*/  DMUL R12, R8, -0.5 ;  /* 0xbfe00000080c7828 */ /* 0x000fe20000000000 */
[----:B------:R-:W-:Y:S01]  /*4330*/  IMAD.MOV.U32 R10, RZ, RZ, 0x652b82fe ;  /* 0x652b82feff0a7424 */ /* 0x000fe200078e00ff */
[----:B------:R-:W-:Y:S01]  /*4340*/  MOV R11, 0x3ff71547 ;  /* 0x3ff71547000b7802 */ /* 0x000fe20000000f00 */
[----:B------:R-:W-:Y:S01]  /*4350*/  UMOV UR4, 0xfefa39ef ;  /* 0xfefa39ef00047882 */ /* 0x000fe20000000000 */
[----:B------:R-:W-:Y:S01]  /*4360*/  UMOV UR5, 0x3fe62e42 ;  /* 0x3fe62e4200057882 */ /* 0x000fe20000000000 */
[----:B------:R-:W0:Y:S01]  /*4370*/  MUFU.RCP64H R19, 2.5066280364990234375 ;  /* 0x40040d9300137908 */ /* 0x000e220000001800 */
[----:B------:R-:W-:Y:S01]  /*4380*/  MOV R18, 0x1 ;  /* 0x0000000100127802 */ /* 0x000fe20000000f00 */
        /* <DEDUP_REMOVED lines=62> */
.L_x_114:
[----:B------:R-:W-:Y:S05]  /*4770*/  BSYNC.RECONVERGENT B1 ;  /* 0x0000000000017941 */ /* 0x000fea0003800200 */
.L_x_113:
        /* <DEDUP_REMOVED lines=18> */
.L_x_116:
[----:B------:R-:W-:Y:S05]  /*48a0*/  BSYNC.RECONVERGENT B3 ;  /* 0x0000000000037941 */ /* 0x000fea0003800200 */
.L_x_115:
[----:B------:R-:W-:-:S08]  /*48b0*/  DMUL R8, R38, R8 ;  /* 0x0000000826087228 */ /* 0x000fd00000000000 */
[----:B------:R-:W-:-:S11]  /*48c0*/  DMUL R12, R8, R30 ;  /* 0x0000001e080c7228 */ /* 0x000fd60000000000 */
.L_x_108:
[----:B------:R-:W-:Y:S05]  /*48d0*/  BSYNC.RECONVERGENT B2 ;  /* 0x0000000000027941 */ /* 0x000fea0003800200 */
.L_x_107:
[----:B------:R-:W-:Y:S01]  /*48e0*/  UMOV UR4, 0xe2308c3a ;  /* 0xe2308c3a00047882 */ /* 0x000fe20000000000 */
[----:B------:R-:W-:Y:S02]  /*48f0*/  UMOV UR5, 0x3e45798e ;  /* 0x3e45798e00057882 */ /* 0x000fe40000000000 */
[----:B------:R-:W-:-:S14]  /*4900*/  DSETP.GEU.AND P0, PT, |R12|, UR4, PT ;  /* 0x000000040c007e2a */ /* 0x000fdc000bf0e200 */
[----:B------:R-:W-:Y:S05]  /*4910*/  @!P0 BRA `(.L_x_106) ;  /* 0x0000000000a88947 */ /* 0x000fea0003800000 */
[----:B------:R-:W0:Y:S01]  /*4920*/  MUFU.RCP64H R9, R13 ;  /* 0x0000000d00097308 */ /* 0x000e220000001800 */
[----:B------:R-:W-:Y:S01]  /*4930*/  IMAD.MOV.U32 R8, RZ, RZ, 0x1 ;  /* 0x00000001ff087424 */ /* 0x000fe200078e00ff */
[----:B------:R-:W-:Y:S01]  /*4940*/  FSETP.GEU.AND P1, PT, |R17|, 6.5827683646048100446e-37, PT ;  /* 0x036000001100780b */ /* 0x000fe20003f2e200 */
[----:B------:R-:W-:Y:S04]  /*4950*/  BSSY.RECONVERGENT B2, `(.L_x_117) ;  /* 0x0000012000027945 */ /* 0x000fe80003800200 */
        /* <DEDUP_REMOVED lines=8> */
[----:B------:R-:W-:-:S05]  /*49e0*/  FFMA R10, RZ, R13, R9 ;  /* 0x0000000dff0a7223 */ /* 0x000fca0000000009 */
[----:B------:R-:W-:-:S13]  /*49f0*/  FSETP.GT.AND P0, PT, |R10|, 1.469367938527859385e-39, PT ;  /* 0x001000000a00780b */ /* 0x000fda0003f04200 */
[----:B------:R-:W-:Y:S05]  /*4a00*/  @P0 BRA P1, `(.L_x_118) ;  /* 0x0000000000180947 */ /* 0x000fea0000800000 */
[----:B------:R-:W-:Y:S01]  /*4a10*/  MOV R10, R16 ;  /* 0x00000010000a7202 */ /* 0x000fe20000000f00 */
[----:B------:R-:W-:Y:S01]  /*4a20*/  IMAD.MOV.U32 R11, RZ, RZ, R17 ;  /* 0x000000ffff0b7224 */ /* 0x000fe200078e0011 */
[----:B------:R-:W-:-:S07]  /*4a30*/  MOV R8, 0x4a50 ;  /* 0x00004a5000087802 */ /* 0x000fce0000000f00 */
[----:B------:R-:W-:Y:S05]  /*4a40*/  CALL.REL.NOINC `($__internal_2_$__cuda_sm20_div_rn_f64_full) ;  /* 0x0000000000707944 */ /* 0x000fea0003c00000 */
[----:B------:R-:W-:Y:S02]  /*4a50*/  IMAD.MOV.U32 R8, RZ, RZ, R10 ;  /* 0x000000ffff087224 */ /* 0x000fe400078e000a */
[----:B------:R-:W-:-:S07]  /*4a60*/  IMAD.MOV.U32 R9, RZ, RZ, R11 ;  /* 0x000000ffff097224 */ /* 0x000fce00078e000b */
.L_x_118:
[----:B------:R-:W-:Y:S05]  /*4a70*/  BSYNC.RECONVERGENT B2 ;  /* 0x0000000000027941 */ /* 0x000fea0003800200 */
.L_x_117:
[----:B------:R-:W-:Y:S01]  /*4a80*/  DADD R8, R40, -R8 ;  /* 0x0000000028087229 */ /* 0x000fe20000000808 */
[----:B------:R-:W-:Y:S01]  /*4a90*/  UMOV UR4, 0xd2f1a9fc ;  /* 0xd2f1a9fc00047882 */ /* 0x000fe20000000000 */
[----:B------:R-:W-:Y:S01]  /*4aa0*/  UMOV UR5, 0x3f50624d ;  /* 0x3f50624d00057882 */ /* 0x000fe20000000000 */
[----:B------:R-:W-:Y:S01]  /*4ab0*/  VIADD R3, R3, 0x1 ;  /* 0x0000000103037836 */ /* 0x000fe20000000000 */
[----:B------:R-:W-:-:S04]  /*4ac0*/  UMOV UR6, UR5 ;  /* 0x0000000500067c82 */ /* 0x000fc80008000000 */
[----:B------:R-:W-:Y:S02]  /*4ad0*/  DSETP.MAX.AND P0, P1, R8, UR4, PT ;  /* 0x0000000408007e2a */ /* 0x000fe4000b90f000 */
[----:B------:R-:W-:-:S04]  /*4ae0*/  IMAD.MOV.U32 R10, RZ, RZ, R9 ;  /* 0x000000ffff0a7224 */ /* 0x000fc800078e0009 */
[----:B------:R-:W-:Y:S02]  /*4af0*/  SEL R8, R8, UR4, P0 ;  /* 0x0000000408087c07 */ /* 0x000fe40008000000 */
[----:B------:R-:W-:Y:S02]  /*4b00*/  FSEL R11, R10, UR6, P0 ;  /* 0x000000060a0b7c08 */ /* 0x000fe40008000000 */
[----:B------:R-:W-:Y:S02]  /*4b10*/  MOV R10, UR6 ;  /* 0x00000006000a7c02 */ /* 0x000fe40008000f00 */
[----:B------:R-:W-:Y:S02]  /*4b20*/  ISETP.NE.AND P0, PT, R3, UR7, PT ;  /* 0x0000000703007c0c */ /* 0x000fe4000bf05270 */
[----:B------:R-:W-:-:S05]  /*4b30*/  @P1 LOP3.LUT R11, R10, 0x80000, RZ, 0xfc, !PT ;  /* 0x000800000a0b1812 */ /* 0x000fca00078efcff */
[----:B------:R-:W-:Y:S02]  /*4b40*/  IMAD.MOV.U32 R9, RZ, RZ, R11 ;  /* 0x000000ffff097224 */ /* 0x000fe400078e000b */
[----:B------:R-:W-:Y:S02]  /*4b50*/  IMAD.MOV.U32 R11, RZ, RZ, 0x80000 ;  /* 0x00080000ff0b7424 */ /* 0x000fe400078e00ff */
[----:B------:R-:W-:Y:S02]  /*4b60*/  IMAD.MOV.U32 R10, RZ, RZ, R9 ;  /* 0x000000ffff0a7224 */ /* 0x000fe400078e0009 */
[----:B------:R-:W-:-:S06]  /*4b70*/  DSETP.MIN.AND P1, P2, R8, 5, PT ;  /* 0x401400000800742a */ /* 0x000fcc0003a20000 */
[----:B------:R-:W-:Y:S02]  /*4b80*/  FSEL R41, R10, 2.3125, P1 ;  /* 0x401400000a297808 */ /* 0x000fe40000800000 */
[----:B------:R-:W-:-:S06]  /*4b90*/  SEL R40, R8, RZ, P1 ;  /* 0x000000ff08287207 */ /* 0x000fcc0000800000 */
[----:B------:R-:W-:Y:S01]  /*4ba0*/  @P2 LOP3.LUT R41, R11, 0x40140000, RZ, 0xfc, !PT ;  /* 0x401400000b292812 */ /* 0x000fe200078efcff */
[----:B------:R-:W-:Y:S06]  /*4bb0*/  @P0 BRA `(.L_x_119) ;  /* 0xffffffbc00d80947 */ /* 0x000fec000383ffff */
.L_x_106:
[----:B------:R-:W-:Y:S05]  /*4bc0*/  BSYNC.RECONVERGENT B0 ;  /* 0x0000000000007941 */ /* 0x000fea0003800200 */
.L_x_82:
[----:B------:R-:W0:Y:S02]  /*4bd0*/  LDC.64 R2, c[0x0][0x3a8] ;  /* 0x0000ea00ff027b82 */ /* 0x000e240000000a00 */
[----:B0-----:R-:W-:-:S05]  /*4be0*/  IMAD.WIDE R2, R7, 0x8, R2 ;  /* 0x0000000807027825 */ /* 0x001fca00078e0202 */
[----:B------:R-:W-:Y:S01]  /*4bf0*/  STG.E.64 desc[UR8][R2.64], R40 ;  /* 0x0000002802007986 */ /* 0x000fe2000c101b08 */
[----:B------:R-:W-:Y:S05]  /*4c00*/  EXIT ;  /* 0x000000000000794d */ /* 0x000fea0003800000 */
        .weak           $__internal_2_$__cuda_sm20_div_rn_f64_full
        .type           $__internal_2_$__cuda_sm20_div_rn_f64_full,@function
        .size           $__internal_2_$__cuda_sm20_div_rn_f64_full,($__internal_3_$__cuda_sm20_dsqrt_rn_f64_mediumpath_v1 - $__internal_2_$__cuda_sm20_div_rn_f64_full)
$__internal_2_$__cuda_sm20_div_rn_f64_full:
[C---:B------:R-:W-:Y:S01]  /*4c10*/  FSETP.GEU.AND P0, PT, |R13|.reuse, 1.469367938527859385e-39, PT ;  /* 0x001000000d00780b */ /* 0x040fe20003f0e200 */
[----:B------:R-:W-:Y:S01]  /*4c20*/  IMAD.MOV.U32 R50, RZ, RZ, 0x1 ;  /* 0x00000001ff327424 */ /* 0x000fe200078e00ff */
[----:B------:R-:W-:Y:S01]  /*4c30*/  LOP3.LUT R14, R13, 0x800fffff, RZ, 0xc0, !PT ;  /* 0x800fffff0d0e7812 */ /* 0x000fe200078ec0ff */
[----:B------:R-:W-:Y:S01]  /*4c40*/  IMAD.MOV.U32 R46, RZ, RZ, 0x1ca00000 ;  /* 0x1ca00000ff2e7424 */ /* 0x000fe200078e00ff */
[C---:B------:R-:W-:Y:S01]  /*4c50*/  FSETP.GEU.AND P2, PT, |R11|.reuse, 1.469367938527859385e-39, PT ;  /* 0x001000000b00780b */ /* 0x040fe20003f4e200 */
[----:B------:R-:W-:Y:S01]  /*4c60*/  BSSY.RECONVERGENT B1, `(.L_x_120) ;  /* 0x0000052000017945 */ /* 0x000fe20003800200 */
[----:B------:R-:W-:Y:S02]  /*4c70*/  LOP3.LUT R15, R14, 0x3ff00000, RZ, 0xfc, !PT ;  /* 0x3ff000000e0f7812 */ /* 0x000fe400078efcff */
[----:B------:R-:W-:Y:S02]  /*4c80*/  MOV R14, R12 ;  /* 0x0000000c000e7202 */ /* 0x000fe40000000f00 */
        /* <DEDUP_REMOVED lines=9> */
[----:B------:R-:W-:Y:S02]  /*4d20*/  LOP3.LUT R43, R43, 0x800fffff, R11, 0xf8, !PT ;  /* 0x800fffff2b2b7812 */ /* 0x000fe400078ef80b */
[----:B------:R-:W-:Y:S01]  /*4d30*/  @!P0 LOP3.LUT R48, R15, 0x7ff00000, RZ, 0xc0, !PT ;  /* 0x7ff000000f308812 */ /* 0x000fe200078ec0ff */
[----:B0-----:R-:W-:-:S08]  /*4d40*/  DFMA R44, R50, -R14, 1 ;  /* 0x3ff00000322c742b */ /* 0x001fd0000000080e */
[----:B------:R-:W-:-:S08]  /*4d50*/  DFMA R44, R44, R44, R44 ;  /* 0x0000002c2c2c722b */ /* 0x000fd0000000002c */
[----:B------:R-:W-:Y:S01]  /*4d60*/  DFMA R50, R50, R44, R50 ;  /* 0x0000002c3232722b */ /* 0x000fe20000000032 */
[----:B------:R-:W-:Y:S01]  /*4d70*/  @!P2 SEL R45, R46, 0x63400000, !P3 ;  /* 0x634000002e2da807 */ /* 0x000fe20005800000 */
[----:B------:R-:W-:-:S03]  /*4d80*/  @!P2 IMAD.MOV.U32 R44, RZ, RZ, RZ ;  /* 0x000000ffff2ca224 */ /* 0x000fc600078e00ff */
[----:B------:R-:W-:-:S03]  /*4d90*/  @!P2 LOP3.LUT R42, R45, 0x80000000, R11, 0xf8, !PT ;  /* 0x800000002d2aa812 */ /* 0x000fc600078ef80b */
[----:B------:R-:W-:Y:S01]  /*4da0*/  DFMA R52, R50, -R14, 1 ;  /* 0x3ff000003234742b */ /* 0x000fe2000000080e */
[----:B------:R-:W-:Y:S01]  /*4db0*/  @!P2 LOP3.LUT R45, R42, 0x100000, RZ, 0xfc, !PT ;  /* 0x001000002a2da812 */ /* 0x000fe200078efcff */
[----:B------:R-:W-:-:S06]  /*4dc0*/  IMAD.MOV.U32 R42, RZ, RZ, R10 ;  /* 0x000000ffff2a7224 */ /* 0x000fcc00078e000a */
[----:B------:R-:W-:Y:S02]  /*4dd0*/  DFMA R52, R50, R52, R50 ;  /* 0x000000343234722b */ /* 0x000fe40000000032 */
[----:B------:R-:W-:-:S08]  /*4de0*/  @!P2 DFMA R42, R42, 2, -R44 ;  /* 0x400000002a2aa82b */ /* 0x000fd0000000082c */
[----:B------:R-:W-:Y:S02]  /*4df0*/  DMUL R50, R52, R42 ;  /* 0x0000002a34327228 */ /* 0x000fe40000000000 */
[----:B------:R-:W-:-:S05]  /*4e00*/  @!P2 LOP3.LUT R47, R43, 0x7ff00000, RZ, 0xc0, !PT ;  /* 0x7ff000002b2fa812 */ /* 0x000fca00078ec0ff */
[----:B------:R-:W-:Y:S01]  /*4e10*/  VIADD R49, R47, 0xffffffff ;  /* 0xffffffff2f317836 */ /* 0x000fe20000000000 */
[----:B------:R-:W-:-:S04]  /*4e20*/  DFMA R44, R50, -R14, R42 ;  /* 0x8000000e322c722b */ /* 0x000fc8000000002a */
[----:B------:R-:W-:-:S04]  /*4e30*/  ISETP.GT.U32.AND P0, PT, R49, 0x7feffffe, PT ;  /* 0x7feffffe3100780c */ /* 0x000fc80003f04070 */
[----:B------:R-:W-:Y:S01]  /*4e40*/  DFMA R44, R52, R44, R50 ;  /* 0x0000002c342c722b */ /* 0x000fe20000000032 */
[----:B------:R-:W-:-:S05]  /*4e50*/  VIADD R50, R48, 0xffffffff ;  /* 0xffffffff30327836 */ /* 0x000fca0000000000 */
[----:B------:R-:W-:-:S13]  /*4e60*/  ISETP.GT.U32.OR P0, PT, R50, 0x7feffffe, P0 ;  /* 0x7feffffe3200780c */ /* 0x000fda0000704470 */
[----:B------:R-:W-:Y:S05]  /*4e70*/  @P0 BRA `(.L_x_121) ;  /* 0x00000000006c0947 */ /* 0x000fea0003800000 */
[----:B------:R-:W-:-:S04]  /*4e80*/  LOP3.LUT R10, R13, 0x7ff00000, RZ, 0xc0, !PT ;  /* 0x7ff000000d0a7812 */ /* 0x000fc800078ec0ff */
[CC--:B------:R-:W-:Y:S02]  /*4e90*/  VIADDMNMX R11, R9.reuse, -R10.reuse, 0xb9600000, !PT ;  /* 0xb9600000090b7446 */ /* 0x0c0fe4000780090a */
[----:B------:R-:W-:Y:S02]  /*4ea0*/  ISETP.GE.U32.AND P0, PT, R9, R10, PT ;  /* 0x0000000a0900720c */ /* 0x000fe40003f06070 */
[----:B------:R-:W-:Y:S02]  /*4eb0*/  VIMNMX R11, PT, PT, R11, 0x46a00000, PT ;  /* 0x46a000000b0b7848 */ /* 0x000fe40003fe0100 */
[----:B------:R-:W-:-:S05]  /*4ec0*/  SEL R46, R46, 0x63400000, !P0 ;  /* 0x634000002e2e7807 */ /* 0x000fca0004000000 */
[----:B------:R-:W-:Y:S01]  /*4ed0*/  IMAD.IADD R11, R11, 0x1, -R46 ;  /* 0x000000010b0b7824 */ /* 0x000fe200078e0a2e */
[----:B------:R-:W-:-:S03]  /*4ee0*/  MOV R46, RZ ;  /* 0x000000ff002e7202 */ /* 0x000fc60000000f00 */
[----:B------:R-:W-:-:S06]  /*4ef0*/  VIADD R47, R11, 0x7fe00000 ;  /* 0x7fe000000b2f7836 */ /* 0x000fcc0000000000 */
        /* <DEDUP_REMOVED lines=10> */
[----:B------:R-:W-:Y:S01]  /*4fa0*/  IADD3 R11, PT, PT, -R11, -0x43300000, RZ ;  /* 0xbcd000000b0b7810 */ /* 0x000fe20007ffe1ff */
[----:B------:R-:W-:-:S06]  /*4fb0*/  IMAD.MOV.U32 R14, RZ, RZ, RZ ;  /* 0x000000ffff0e7224 */ /* 0x000fcc00078e00ff */
[----:B------:R-:W-:Y:S02]  /*4fc0*/  DFMA R14, R50, -R14, R44 ;  /* 0x8000000e320e722b */ /* 0x000fe4000000002c */
[----:B------:R-:W-:-:S08]  /*4fd0*/  DMUL.RP R44, R44, R46 ;  /* 0x0000002e2c2c7228 */ /* 0x000fd00000008000 */
[----:B------:R-:W-:Y:S02]  /*4fe0*/  FSETP.NEU.AND P0, PT, |R15|, R11, PT ;  /* 0x0000000b0f00720b */ /* 0x000fe40003f0d200 */
[----:B------:R-:W-:Y:S02]  /*4ff0*/  LOP3.LUT R9, R45, R12, RZ, 0x3c, !PT ;  /* 0x0000000c2d097212 */ /* 0x000fe400078e3cff */
[----:B------:R-:W-:Y:S02]  /*5000*/  FSEL R50, R44, R50, !P0 ;  /* 0x000000322c327208 */ /* 0x000fe40004000000 */
[----:B------:R-:W-:Y:S01]  /*5010*/  FSEL R51, R9, R51, !P0 ;  /* 0x0000003309337208 */ /* 0x000fe20004000000 */
[----:B------:R-:W-:Y:S06]  /*5020*/  BRA `(.L_x_122) ;  /* 0x0000000000547947 */ /* 0x000fec0003800000 */
.L_x_121:
[----:B------:R-:W-:-:S14]  /*5030*/  DSETP.NAN.AND P0, PT, R10, R10, PT ;  /* 0x0000000a0a00722a */ /* 0x000fdc0003f08000 */
[----:B------:R-:W-:Y:S05]  /*5040*/  @P0 BRA `(.L_x_123) ;  /* 0x0000000000440947 */ /* 0x000fea0003800000 */
[----:B------:R-:W-:-:S14]  /*5050*/  DSETP.NAN.AND P0, PT, R12, R12, PT ;  /* 0x0000000c0c00722a */ /* 0x000fdc0003f08000 */
[----:B------:R-:W-:Y:S05]  /*5060*/  @P0 BRA `(.L_x_124) ;  /* 0x0000000000300947 */ /* 0x000fea0003800000 */
[----:B------:R-:W-:Y:S01]  /*5070*/  ISETP.NE.AND P0, PT, R47, R48, PT ;  /* 0x000000302f00720c */ /* 0x000fe20003f05270 */
[----:B------:R-:W-:Y:S01]  /*5080*/  IMAD.MOV.U32 R50, RZ, RZ, 0x0 ;  /* 0x00000000ff327424 */ /* 0x000fe200078e00ff */
[----:B------:R-:W-:-:S11]  /*5090*/  MOV R51, 0xfff80000 ;  /* 0xfff8000000337802 */ /* 0x000fd60000000f00 */
[----:B------:R-:W-:Y:S05]  /*50a0*/  @!P0 BRA `(.L_x_122) ;  /* 0x0000000000348947 */ /* 0x000fea0003800000 */
[----:B------:R-:W-:Y:S02]  /*50b0*/  ISETP.NE.AND P0, PT, R47, 0x7ff00000, PT ;  /* 0x7ff000002f00780c */ /* 0x000fe40003f05270 */
[----:B------:R-:W-:Y:S02]  /*50c0*/  LOP3.LUT R51, R11, 0x80000000, R13, 0x48, !PT ;  /* 0x800000000b337812 */ /* 0x000fe400078e480d */
[----:B------:R-:W-:-:S13]  /*50d0*/  ISETP.EQ.OR P0, PT, R48, RZ, !P0 ;  /* 0x000000ff3000720c */ /* 0x000fda0004702670 */
[----:B------:R-:W-:Y:S01]  /*50e0*/  @P0 LOP3.LUT R9, R51, 0x7ff00000, RZ, 0xfc, !PT ;  /* 0x7ff0000033090812 */ /* 0x000fe200078efcff */
[----:B------:R-:W-:Y:S02]  /*50f0*/  @!P0 IMAD.MOV.U32 R50, RZ, RZ, RZ ;  /* 0x000000ffff328224 */ /* 0x000fe400078e00ff */
[----:B------:R-:W-:Y:S02]  /*5100*/  @P0 IMAD.MOV.U32 R50, RZ, RZ, RZ ;  /* 0x000000ffff320224 */ /* 0x000fe400078e00ff */
[----:B------:R-:W-:Y:S01]  /*5110*/  @P0 IMAD.MOV.U32 R51, RZ, RZ, R9 ;  /* 0x000000ffff330224 */ /* 0x000fe200078e0009 */
[----:B------:R-:W-:Y:S06]  /*5120*/  BRA `(.L_x_122) ;  /* 0x0000000000147947 */ /* 0x000fec0003800000 */
.L_x_124:
[----:B------:R-:W-:Y:S01]  /*5130*/  LOP3.LUT R51, R13, 0x80000, RZ, 0xfc, !PT ;  /* 0x000800000d337812 */ /* 0x000fe200078efcff */
[----:B------:R-:W-:Y:S01]  /*5140*/  IMAD.MOV.U32 R50, RZ, RZ, R12 ;  /* 0x000000ffff327224 */ /* 0x000fe200078e000c */
[----:B------:R-:W-:Y:S06]  /*5150*/  BRA `(.L_x_122) ;  /* 0x0000000000087947 */ /* 0x000fec0003800000 */
.L_x_123:
[----:B------:R-:W-:Y:S02]  /*5160*/  LOP3.LUT R51, R11, 0x80000, RZ, 0xfc, !PT ;  /* 0x000800000b337812 */ /* 0x000fe400078efcff */
[----:B------:R-:W-:-:S07]  /*5170*/  MOV R50, R10 ;  /* 0x0000000a00327202 */ /* 0x000fce0000000f00 */
.L_x_122:
[----:B------:R-:W-:Y:S05]  /*5180*/  BSYNC.RECONVERGENT B1 ;  /* 0x0000000000017941 */ /* 0x000fea0003800200 */
.L_x_120:
[----:B------:R-:W-:Y:S02]  /*5190*/  IMAD.MOV.U32 R9, RZ, RZ, 0x0 ;  /* 0x00000000ff097424 */ /* 0x000fe400078e00ff */
[----:B------:R-:W-:Y:S02]  /*51a0*/  IMAD.MOV.U32 R10, RZ, RZ, R50 ;  /* 0x000000ffff0a7224 */ /* 0x000fe400078e0032 */
[----:B------:R-:W-:Y:S01]  /*51b0*/  IMAD.MOV.U32 R11, RZ, RZ, R51 ;  /* 0x000000ffff0b7224 */ /* 0x000fe200078e0033 */
[----:B------:R-:W-:Y:S06]  /*51c0*/  RET.REL.NODEC R8 `(_Z25implied_volatility_kernelPdS_S_S_S_S_Piidi) ;  /* 0xffffffac088c7950 */ /* 0x000fec0003c3ffff */
        .weak           $__internal_3_$__cuda_sm20_dsqrt_rn_f64_mediumpath_v1
        .type           $__internal_3_$__cuda_sm20_dsqrt_rn_f64_mediumpath_v1,@function
        .size           $__internal_3_$__cuda_sm20_dsqrt_rn_f64_mediumpath_v1,(.L_x_346 - $__internal_3_$__cuda_sm20_dsqrt_rn_f64_mediumpath_v1)
$__internal_3_$__cuda_sm20_dsqrt_rn_f64_mediumpath_v1:
[----:B------:R-:W-:Y:S01]  /*51d0*/  ISETP.GE.U32.AND P0, PT, R2, -0x3400000, PT ;  /* 0xfcc000000200780c */ /* 0x000fe20003f06070 */
[----:B------:R-:W-:Y:S01]  /*51e0*/  BSSY.RECONVERGENT B1, `(.L_x_125) ;  /* 0x0000026000017945 */ /* 0x000fe20003800200 */
[----:B------:R-:W-:Y:S01]  /*51f0*/  IMAD.MOV.U32 R9, RZ, RZ, R15 ;  /* 0x000000ffff097224 */ /* 0x000fe200078e000f */
[----:B------:R-:W-:Y:S01]  /*5200*/  MOV R2, R36 ;  /* 0x0000002400027202 */ /* 0x000fe20000000f00 */
[----:B------:R-:W-:-:S09]  /*5210*/  IMAD.MOV.U32 R3, RZ, RZ, R37 ;  /* 0x000000ffff037224 */ /* 0x000fd200078e0025 */
[----:B------:R-:W-:Y:S05]  /*5220*/  @!P0 BRA `(.L_x_126) ;  /* 0x0000000000208947 */ /* 0x000fea0003800000 */
[----:B------:R-:W-:-:S10]  /*5230*/  DFMA.RM R8, R12, R8, R10 ;  /* 0x000000080c08722b */ /* 0x000fd4000000400a */
[----:B------:R-:W-:-:S05]  /*5240*/  IADD3 R10, P0, PT, R8, 0x1, RZ ;  /* 0x00000001080a7810 */ /* 0x000fca0007f1e0ff */
[----:B------:R-:W-:-:S06]  /*5250*/  IMAD.X R11, RZ, RZ, R9, P0 ;  /* 0x000000ffff0b7224 */ /* 0x000fcc00000e0609 */
[----:B------:R-:W-:-:S08]  /*5260*/  DFMA.RP R2, -R8, R10, R2 ;  /* 0x0000000a0802722b */ /* 0x000fd00000008102 */
[----:B------:R-:W-:-:S06]  /*5270*/  DSETP.GT.AND P0, PT, R2, RZ, PT ;  /* 0x000000ff0200722a */ /* 0x000fcc0003f04000 */
[----:B------:R-:W-:Y:S02]  /*5280*/  FSEL R8, R10, R8, P0 ;  /* 0x000000080a087208 */ /* 0x000fe40000000000 */
[----:B------:R-:W-:Y:S01]  /*5290*/  FSEL R9, R11, R9, P0 ;  /* 0x000000090b097208 */ /* 0x000fe20000000000 */
[----:B------:R-:W-:Y:S06]  /*52a0*/  BRA `(.L_x_127) ;  /* 0x0000000000647947 */ /* 0x000fec0003800000 */
.L_x_126:
        /* <DEDUP_REMOVED lines=9> */
[----:B------:R-:W-:Y:S01]  /*5340*/  MOV R8, RZ ;  /* 0x000000ff00087202 */ /* 0x000fe20000000f00 */
[----:B------:R-:W-:Y:S02]  /*5350*/  IMAD.MOV.U32 R12, RZ, RZ, 0x0 ;  /* 0x00000000ff0c7424 */ /* 0x000fe400078e00ff */
[----:B------:R-:W-:Y:S02]  /*5360*/  IMAD.MOV.U32 R13, RZ, RZ, 0x3fd80000 ;  /* 0x3fd80000ff0d7424 */ /* 0x000fe400078e00ff */
        /* <DEDUP_REMOVED lines=12> */
.L_x_128:
[----:B------:R-:W-:-:S11]  /*5430*/  DADD R8, R2, R2 ;  /* 0x0000000002087229 */ /* 0x000fd60000000002 */
.L_x_127:
[----:B------:R-:W-:Y:S05]  /*5440*/  BSYNC.RECONVERGENT B1 ;  /* 0x0000000000017941 */ /* 0x000fea0003800200 */
.L_x_125:
[----:B------:R-:W-:Y:S01]  /*5450*/  IMAD.MOV.U32 R2, RZ, RZ, R0 ;  /* 0x000000ffff027224 */ /* 0x000fe200078e0000 */
[----:B------:R-:W-:Y:S01]  /*5460*/  MOV R30, R8 ;  /* 0x00000008001e7202 */ /* 0x000fe20000000f00 */
[----:B------:R-:W-:Y:S02]  /*5470*/  IMAD.MOV.U32 R3, RZ, RZ, 0x0 ;  /* 0x00000000ff037424 */ /* 0x000fe400078e00ff */
[----:B------:R-:W-:Y:S02]  /*5480*/  IMAD.MOV.U32 R31, RZ, RZ, R9 ;  /* 0x000000ffff1f7224 */ /* 0x000fe400078e0009 */
[----:B------:R-:W-:Y:S05]  /*5490*/  RET.REL.NODEC R2 `(_Z25implied_volatility_kernelPdS_S_S_S_S_Piidi) ;  /* 0xffffffa802d87950 */ /* 0x000fea0003c3ffff */
.L_x_129:
        /* <DEDUP_REMOVED lines=14> */
.L_x_346:


//--------------------- .text._Z21barrier_option_kernelPdS_S_S_S_S_S_Piiiiy --------------------------
	.section	.text._Z21barrier_option_kernelPdS_S_S_S_S_S_Piiiiy,"ax",@progbits
	.align	128
        .global         _Z21barrier_option_kernelPdS_S_S_S_S_S_Piiiiy
        .type           _Z21barrier_option_kernelPdS_S_S_S_S_S_Piiiiy,@function
        .size           _Z21barrier_option_kernelPdS_S_S_S_S_S_Piiiiy,(.L_x_348 - _Z21barrier_option_kernelPdS_S_S_S_S_S_Piiiiy)
        .other          _Z21barrier_option_kernelPdS_S_S_S_S_S_Piiiiy,@"STO_CUDA_ENTRY STV_DEFAULT"
_Z21barrier_option_kernelPdS_S_S_S_S_S_Piiiiy:
.text._Z21barrier_option_kernelPdS_S_S_S_S_S_Piiiiy:
        /* <DEDUP_REMOVED lines=8> */
[----:B------:R-:W0:Y:S01]  /*0080*/  LDC.64 R26, c[0x0][0x398] ;  /* 0x0000e600ff1a7b82 */ /* 0x000e220000000a00 */
[----:B------:R-:W1:Y:S01]  /*0090*/  LDCU.64 UR6, c[0x0][0x358] ;  /* 0x00006b00ff0677ac */ /* 0x000e620008000a00 */
[----:B------:R-:W2:Y:S06]  /*00a0*/  LDCU UR8, c[0x0][0x3c4] ;  /* 0x00007880ff0877ac */ /* 0x000eac0008000800 */
[----:B------:R-:W3:Y:S01]  /*00b0*/  LDC.64 R24, c[0x0][0x3a0] ;  /* 0x0000e800ff187b82 */ /* 0x000ee20000000a00 */
[----:B------:R-:W4:Y:S07]  /*00c0*/  LDCU.64 UR4, c[0x0][0x3d0] ;  /* 0x00007a00ff0477ac */ /* 0x000f2e0008000a00 */
[----:B------:R-:W4:Y:S01]  /*00d0*/  LDC.64 R16, c[0x0][0x390] ;  /* 0x0000e400ff107b82 */ /* 0x000f220000000a00 */
[----:B0-----:R-:W-:-:S06]  /*00e0*/  IMAD.WIDE R26, R2, 0x8, R26 ;  /* 0x00000008021a7825 */ /* 0x001fcc00078e021a */
[----:B-1----:R-:W5:Y:S01]  /*00f0*/  LDG.E.64 R26, desc[UR6][R26.64] ;  /* 0x000000061a1a7981 */ /* 0x002f62000c1e1b00 */
[----:B---3--:R-:W-:-:S06]  /*0100*/  IMAD.WIDE R24, R2, 0x8, R24 ;  /* 0x0000000802187825 */ /* 0x008fcc00078e0218 */
[----:B------:R-:W5:Y:S01]  /*0110*/  LDG.E.64 R24, desc[UR6][R24.64] ;  /* 0x0000000618187981 */ /* 0x000f62000c1e1b00 */
[----:B--2---:R-:W-:Y:S01]  /*0120*/  UISETP.GE.AND UP0, UPT, UR8, 0x1, UPT ;  /* 0x000000010800788c */ /* 0x004fe2000bf06270 */
[----:B----4-:R-:W-:Y:S02]  /*0130*/  IADD3 R0, P0, PT, R2, UR4, RZ ;  /* 0x0000000402007c10 */ /* 0x010fe4000ff1e0ff */
[----:B------:R-:W-:Y:S02]  /*0140*/  SHF.R.S32.HI R3, RZ, 0x1f, R2 ;  /* 0x0000001fff037819 */ /* 0x000fe40000011402 */
[----:B------:R-:W-:Y:S02]  /*0150*/  CS2R R22, SRZ ;  /* 0x0000000000167805 */ /* 0x000fe4000001ff00 */
[----:B------:R-:W-:Y:S02]  /*0160*/  IADD3.X R5, PT, PT, R3, UR5, RZ, P0, !PT ;  /* 0x0000000503057c10 */ /* 0x000fe400087fe4ff */
[----:B------:R-:W-:Y:S05]  /*0170*/  BRA.U !UP0, `(.L_x_130) ;  /* 0x00000021083c7547 */ /* 0x000fea000b800000 */
[----:B------:R-:W0:Y:S01]  /*0180*/  LDC.64 R20, c[0x0][0x380] ;  /* 0x0000e000ff147b82 */ /* 0x000e220000000a00 */
[----:B------:R-:W1:Y:S01]  /*0190*/  LDCU.64 UR4, c[0x0][0x3b8] ;  /* 0x00007700ff0477ac */ /* 0x000e620008000a00 */
[----:B------:R-:W2:Y:S06]  /*01a0*/  LDCU UR9, c[0x0][0x3c8] ;  /* 0x00007900ff0977ac */ /* 0x000eac0008000800 */
[----:B------:R-:W3:Y:S01]  /*01b0*/  LDC.64 R18, c[0x0][0x388] ;  /* 0x0000e200ff127b82 */ /* 0x000ee20000000a00 */
[----:B-1----:R-:W-:-:S04]  /*01c0*/  LEA R6, P0, R2, UR4, 0x2 ;  /* 0x0000000402067c11 */ /* 0x002fc8000f8010ff */
[C---:B------:R-:W-:Y:S01]  /*01d0*/  LEA.HI.X R7, R2.reuse, UR5, R3, 0x2, P0 ;  /* 0x0000000502077c11 */ /* 0x040fe200080f1403 */
[C---:B0-----:R-:W-:Y:S01]  /*01e0*/  IMAD.WIDE R20, R2.reuse, 0x8, R20 ;  /* 0x0000000802147825 */ /* 0x041fe200078e0214 */
[----:B------:R-:W0:Y:S03]  /*01f0*/  LDCU.64 UR4, c[0x0][0x3a8] ;  /* 0x00007500ff0477ac */ /* 0x000e260008000a00 */
[----:B------:R1:W5:Y:S01]  /*0200*/  LDG.E R4, desc[UR6][R6.64] ;  /* 0x0000000606047981 */ /* 0x000362000c1e1900 */
[----:B---3--:R-:W-:-:S03]  /*0210*/  IMAD.WIDE R18, R2, 0x8, R18 ;  /* 0x0000000802127825 */ /* 0x008fc600078e0212 */
[----:B------:R-:W5:Y:S04]  /*0220*/  LDG.E.64 R20, desc[UR6][R20.64] ;  /* 0x0000000614147981 */ /* 0x000f68000c1e1b00 */
[----:B------:R-:W5:Y:S01]  /*0230*/  LDG.E.64 R18, desc[UR6][R18.64] ;  /* 0x0000000612127981 */ /* 0x000f62000c1e1b00 */
[----:B--2---:R-:W-:Y:S01]  /*0240*/  UISETP.GE.AND UP0, UPT, UR9, 0x1, UPT ;  /* 0x000000010900788c */ /* 0x004fe2000bf06270 */
[----:B0-----:R-:W-:-:S04]  /*0250*/  LEA R14, P0, R2, UR4, 0x3 ;  /* 0x00000004020e7c11 */ /* 0x001fc8000f8018ff */
[----:B------:R-:W-:-:S04]  /*0260*/  LEA.HI.X R15, R2, UR5, R3, 0x3, P0 ;  /* 0x00000005020f7c11 */ /* 0x000fc800080f1c03 */
[----:B-1----:R-:W-:Y:S05]  /*0270*/  BRA.U !UP0, `(.L_x_131) ;  /* 0x0000001908a87547 */ /* 0x002fea000b800000 */
[----:B------:R-:W-:Y:S01]  /*0280*/  IMAD.WIDE R16, R2, 0x8, R16 ;  /* 0x0000000802107825 */ /* 0x000fe200078e0210 */
[----:B------:R-:W5:Y:S05]  /*0290*/  LDG.E.64 R14, desc[UR6][R14.64] ;  /* 0x000000060e0e7981 */ /* 0x000f6a000c1e1b00 */
[----:B------:R-:W5:Y:S01]  /*02a0*/  LDG.E.64 R16, desc[UR6][R16.64] ;  /* 0x0000000610107981 */ /* 0x000f62000c1e1b00 */
[----:B------:R-:W0:Y:S01]  /*02b0*/  I2F.F64 R8, UR9 ;  /* 0x0000000900087d12 */ /* 0x000e220008201c00 */
[----:B------:R-:W-:Y:S01]  /*02c0*/  IMAD.MOV.U32 R6, RZ, RZ, 0x1 ;  /* 0x00000001ff067424 */ /* 0x000fe200078e00ff */
[----:B-----5:R-:W-:Y:S01]  /*02d0*/  FSETP.GEU.AND P1, PT, |R27|, 6.5827683646048100446e-37, PT ;  /* 0x036000001b00780b */ /* 0x020fe20003f2e200 */
[----:B------:R-:W-:Y:S05]  /*02e0*/  BSSY.RECONVERGENT B0, `(.L_x_132) ;  /* 0x0000016000007945 */ /* 0x000fea0003800200 */
[----:B0-----:R-:W0:Y:S02]  /*02f0*/  MUFU.RCP64H R7, R9 ;  /* 0x0000000900077308 */ /* 0x001e240000001800 */
        /* <DEDUP_REMOVED lines=9> */
[----:B------:R-:W-:Y:S02]  /*0390*/  FSETP.GT.AND P0, PT, |R6|, 1.469367938527859385e-39, PT ;  /* 0x001000000600780b */ /* 0x000fe40003f04200 */
[----:B------:R-:W-:Y:S02]  /*03a0*/  LOP3.LUT R6, R0, 0xaad26b49, RZ, 0x3c, !PT ;  /* 0xaad26b4900067812 */ /* 0x000fe400078e3cff */
[----:B------:R-:W-:-:S03]  /*03b0*/  LOP3.LUT R0, R5, 0xf7dcefdd, RZ, 0x3c, !PT ;  /* 0xf7dcefdd05007812 */ /* 0x000fc600078e3cff */
[----:B------:R-:W-:-:S06]  /*03c0*/  IMAD R6, R6, 0x4182bed5, RZ ;  /* 0x4182bed506067824 */ /* 0x000fcc00078e02ff */
[----:B------:R-:W-:Y:S05]  /*03d0*/  @P0 BRA P1, `(.L_x_133) ;  /* 0x0000000000180947 */ /* 0x000fea0000800000 */
[----:B------:R-:W-:Y:S01]  /*03e0*/  IMAD.MOV.U32 R10, RZ, RZ, R8 ;  /* 0x000000ffff0a7224 */ /* 0x000fe200078e0008 */
[----:B------:R-:W-:Y:S01]  /*03f0*/  MOV R28, 0x440 ;  /* 0x00000440001c7802 */ /* 0x000fe20000000f00 */
[----:B------:R-:W-:Y:S02]  /*0400*/  IMAD.MOV.U32 R11, RZ, RZ, R9 ;  /* 0x000000ffff0b7224 */ /* 0x000fe400078e0009 */
[----:B------:R-:W-:Y:S02]  /*0410*/  IMAD.MOV.U32 R12, RZ, RZ, R26 ;  /* 0x000000ffff0c7224 */ /* 0x000fe400078e001a */
[----:B------:R-:W-:-:S07]  /*0420*/  IMAD.MOV.U32 R13, RZ, RZ, R27 ;  /* 0x000000ffff0d7224 */ /* 0x000fce00078e001b */
[----:B------:R-:W-:Y:S05]  /*0430*/  CALL.REL.NOINC `($__internal_4_$__cuda_sm20_div_rn_f64_full) ;  /* 0x0000002000f87944 */ /* 0x000fea0003c00000 */
.L_x_133:
[----:B------:R-:W-:Y:S05]  /*0440*/  BSYNC.RECONVERGENT B0 ;  /* 0x0000000000007941 */ /* 0x000fea0003800200 */
.L_x_132:
[----:B------:R-:W0:Y:S01]  /*0450*/  MUFU.RSQ64H R37, R13 ;  /* 0x0000000d00257308 */ /* 0x000e220000001c00 */
[----:B------:R-:W-:Y:S01]  /*0460*/  VIADD R36, R13, 0xfcb00000 ;  /* 0xfcb000000d247836 */ /* 0x000fe20000000000 */
[----:B------:R-:W-:Y:S01]  /*0470*/  BSSY.RECONVERGENT B0, `(.L_x_134) ;  /* 0x0000021000007945 */ /* 0x000fe20003800200 */
[----:B------:R-:W-:Y:S01]  /*0480*/  IMAD.MOV.U32 R10, RZ, RZ, 0x0 ;  /* 0x00000000ff0a7424 */ /* 0x000fe200078e00ff */
[----:B------:R-:W-:Y:S01]  /*0490*/  LOP3.LUT R44, R6, 0x159a55e5, RZ, 0x3c, !PT ;  /* 0x159a55e5062c7812 */ /* 0x000fe200078e3cff */
[----:B------:R-:W-:Y:S01]  /*04a0*/  IMAD.MOV.U32 R11, RZ, RZ, 0x3fd80000 ;  /* 0x3fd80000ff0b7424 */ /* 0x000fe200078e00ff */
[----:B------:R-:W-:Y:S01]  /*04b0*/  ISETP.GE.U32.AND P0, PT, R36, 0x7ca00000, PT ;  /* 0x7ca000002400780c */ /* 0x000fe20003f06070 */
[----:B------:R-:W-:Y:S02]  /*04c0*/  IMAD R7, R0, -0x658354e5, RZ ;  /* 0x9a7cab1b00077824 */ /* 0x000fe400078e02ff */
[C---:B------:R-:W-:Y:S02]  /*04d0*/  VIADD R5, R6.reuse, 0x583f19 ;  /* 0x00583f1906057836 */ /* 0x040fe40000000000 */
[C---:B------:R-:W-:Y:S01]  /*04e0*/  VIADD R31, R6.reuse, 0x75bcd15 ;  /* 0x075bcd15061f7836 */ /* 0x040fe20000000000 */
[----:B------:R-:W-:Y:S01]  /*04f0*/  IADD3 R6, PT, PT, R6, 0x64f0c9, R7 ;  /* 0x0064f0c906067810 */ /* 0x000fe20007ffe007 */
[C---:B------:R-:W-:Y:S01]  /*0500*/  VIADD R30, R7.reuse, 0x1f123bb5 ;  /* 0x1f123bb5071e7836 */ /* 0x040fe20000000000 */
[----:B------:R-:W-:Y:S01]  /*0510*/  LOP3.LUT R46, R7, 0x5491333, RZ, 0x3c, !PT ;  /* 0x05491333072e7812 */ /* 0x000fe200078e3cff */
[----:B0-----:R-:W-:-:S08]  /*0520*/  DMUL R8, R36, R36 ;  /* 0x0000002424087228 */ /* 0x001fd00000000000 */
[----:B------:R-:W-:-:S08]  /*0530*/  DFMA R8, -R8, R12, 1 ;  /* 0x3ff000000808742b */ /* 0x000fd0000000010c */
[----:B------:R-:W-:Y:S02]  /*0540*/  DFMA R10, R8, R10, 0.5 ;  /* 0x3fe00000080a742b */ /* 0x000fe4000000000a */
[----:B------:R-:W-:-:S08]  /*0550*/  DMUL R8, R36, R8 ;  /* 0x0000000824087228 */ /* 0x000fd00000000000 */
[----:B------:R-:W-:-:S08]  /*0560*/  DFMA R28, R10, R8, R36 ;  /* 0x000000080a1c722b */ /* 0x000fd00000000024 */
[----:B------:R-:W-:Y:S02]  /*0570*/  DMUL R8, R28, R12 ;  /* 0x0000000c1c087228 */ /* 0x000fe40000000000 */
[----:B------:R-:W-:Y:S02]  /*0580*/  VIADD R41, R29, 0xfff00000 ;  /* 0xfff000001d297836 */ /* 0x000fe40000000000 */
[----:B------:R-:W-:-:S04]  /*0590*/  IMAD.MOV.U32 R40, RZ, RZ, R28 ;  /* 0x000000ffff287224 */ /* 0x000fc800078e001c */
[----:B------:R-:W-:-:S08]  /*05a0*/  DFMA R10, R8, -R8, R12 ;  /* 0x80000008080a722b */ /* 0x000fd0000000000c */
[----:B------:R-:W-:Y:S01]  /*05b0*/  DFMA R22, R10, R40, R8 ;  /* 0x000000280a16722b */ /* 0x000fe20000000008 */
[----:B------:R-:W-:Y:S10]  /*05c0*/  @!P0 BRA `(.L_x_135) ;  /* 0x00000000002c8947 */ /* 0x000ff40003800000 */
[----:B------:R-:W-:Y:S01]  /*05d0*/  IMAD.MOV.U32 R40, RZ, RZ, R28 ;  /* 0x000000ffff287224 */ /* 0x000fe200078e001c */
[----:B------:R-:W-:Y:S01]  /*05e0*/  MOV R0, 0x660 ;  /* 0x0000066000007802 */ /* 0x000fe20000000f00 */
[----:B------:R-:W-:Y:S02]  /*05f0*/  IMAD.MOV.U32 R39, RZ, RZ, R10 ;  /* 0x000000ffff277224 */ /* 0x000fe400078e000a */
[----:B------:R-:W-:Y:S02]  /*0600*/  IMAD.MOV.U32 R38, RZ, RZ, R11 ;  /* 0x000000ffff267224 */ /* 0x000fe400078e000b */
[----:B------:R-:W-:Y:S02]  /*0610*/  IMAD.MOV.U32 R43, RZ, RZ, R8 ;  /* 0x000000ffff2b7224 */ /* 0x000fe400078e0008 */
[----:B------:R-:W-:Y:S02]  /*0620*/  IMAD.MOV.U32 R42, RZ, RZ, R9 ;  /* 0x000000ffff2a7224 */ /* 0x000fe400078e0009 */
[----:B------:R-:W-:-:S02]  /*0630*/  IMAD.MOV.U32 R37, RZ, RZ, R12 ;  /* 0x000000ffff257224 */ /* 0x000fc400078e000c */
[----:B------:R-:W-:-:S07]  /*0640*/  IMAD.MOV.U32 R47, RZ, RZ, R13 ;  /* 0x000000ffff2f7224 */ /* 0x000fce00078e000d */
[----:B------:R-:W-:Y:S05]  /*0650*/  CALL.REL.NOINC `($__internal_5_$__cuda_sm20_dsqrt_rn_f64_mediumpath_v1) ;  /* 0x0000002400e47944 */ /* 0x000fea0003c00000 */
[----:B------:R-:W-:Y:S02]  /*0660*/  IMAD.MOV.U32 R22, RZ, RZ, R50 ;  /* 0x000000ffff167224 */ /* 0x000fe400078e0032 */
[----:B------:R-:W-:-:S07]  /*0670*/  IMAD.MOV.U32 R23, RZ, RZ, R51 ;  /* 0x000000ffff177224 */ /* 0x000fce00078e0033 */
.L_x_135:
[----:B------:R-:W-:Y:S05]  /*0680*/  BSYNC.RECONVERGENT B0 ;  /* 0x0000000000007941 */ /* 0x000fea0003800200 */
.L_x_134:
[----:B------:R-:W-:Y:S01]  /*0690*/  DMUL R8, R14, -0.5 ;  /* 0xbfe000000e087828 */ /* 0x000fe20000000000 */
[----:B------:R-:W-:Y:S01]  /*06a0*/  IMAD.MOV.U32 R0, RZ, RZ, RZ ;  /* 0x000000ffff007224 */ /* 0x000fe200078e00ff */
[----:B------:R-:W-:Y:S01]  /*06b0*/  CS2R R32, SRZ ;  /* 0x0000000000207805 */ /* 0x000fe2000001ff00 */
[----:B------:R-:W-:-:S05]  /*06c0*/  UMOV UR4, URZ ;  /* 0x000000ff00047c82 */ /* 0x000fca0008000000 */
[C---:B------:R-:W-:Y:S02]  /*06d0*/  DFMA R8, R14.reuse, R8, R24 ;  /* 0x000000080e08722b */ /* 0x040fe40000000018 */
[----:B------:R-:W-:Y:S01]  /*06e0*/  DMUL R14, R14, R22 ;  /* 0x000000160e0e7228 */ /* 0x000fe20000000000 */
[----:B------:R-:W-:-:S05]  /*06f0*/  CS2R R22, SRZ ;  /* 0x0000000000167805 */ /* 0x000fca000001ff00 */
[----:B------:R-:W-:-:S11]  /*0700*/  DMUL R12, R8, R12 ;  /* 0x0000000c080c7228 */ /* 0x000fd60000000000 */
.L_x_147:
[----:B------:R-:W-:Y:S01]  /*0710*/  BSSY.RECONVERGENT B0, `(.L_x_136) ;  /* 0x0000145000007945 */ /* 0x000fe20003800200 */
[----:B------:R-:W-:Y:S01]  /*0720*/  PRMT R34, RZ, 0x7610, R34 ;  /* 0x00007610ff227816 */ /* 0x000fe20000000022 */
[----:B------:R-:W-:Y:S01]  /*0730*/  IMAD.MOV.U32 R7, RZ, RZ, RZ ;  /* 0x000000ffff077224 */ /* 0x000fe200078e00ff */
[----:B------:R-:W0:Y:S01]  /*0740*/  LDCU UR5, c[0x0][0x3c8] ;  /* 0x00007900ff0577ac */ /* 0x000e220008000800 */
[----:B------:R-:W-:Y:S02]  /*0750*/  IMAD.MOV.U32 R8, RZ, RZ, R5 ;  /* 0x000000ffff087224 */ /* 0x000fe400078e0005 */
[----:B------:R-:W-:Y:S02]  /*0760*/  IMAD.MOV.U32 R10, RZ, RZ, R20 ;  /* 0x000000ffff0a7224 */ /* 0x000fe400078e0014 */
[----:B------:R-:W-:-:S07]  /*0770*/  IMAD.MOV.U32 R11, RZ, RZ, R21 ;  /* 0x000000ffff0b7224 */ /* 0x000fce00078e0015 */
.L_x_146:
[----:B------:R-:W-:Y:S01]  /*0780*/  ISETP.NE.AND P0, PT, R0, 0x1, PT ;  /* 0x000000010000780c */ /* 0x000fe20003f05270 */
[----:B------:R-:W-:Y:S01]  /*0790*/  BSSY.RECONVERGENT B1, `(.L_x_137) ;  /* 0x00000ed000017945 */ /* 0x000fe20003800200 */
[----:B------:R-:W-:Y:S01]  /*07a0*/  PRMT R9, R34, 0x7610, R9 ;  /* 0x0000761022097816 */ /* 0x000fe20000000009 */
[----:B------:R-:W-:Y:S02]  /*07b0*/  IMAD.MOV.U32 R50, RZ, RZ, R32 ;  /* 0x000000ffff327224 */ /* 0x000fe400078e0020 */
[----:B------:R-:W-:Y:S02]  /*07c0*/  IMAD.MOV.U32 R51, RZ, RZ, R33 ;  /* 0x000000ffff337224 */ /* 0x000fe400078e0021 */
[----:B------:R-:W-:-:S06]  /*07d0*/  IMAD.MOV.U32 R0, RZ, RZ, RZ ;  /* 0x000000ffff007224 */ /* 0x000fcc00078e00ff */
[----:B------:R-:W-:Y:S05]  /*07e0*/  @!P0 BRA `(.L_x_138) ;  /* 0x0000000c009c8947 */ /* 0x000fea0003800000 */
[----:B------:R-:W-:Y:S01]  /*07f0*/  SHF.R.U32.HI R0, RZ, 0x2, R31 ;  /* 0x00000002ff007819 */ /* 0x000fe2000001161f */
[----:B------:R-:W-:Y:S01]  /*0800*/  IMAD.SHL.U32 R5, R8, 0x10, RZ ;  /* 0x0000001008057824 */ /* 0x000fe200078e00ff */
[----:B------:R-:W-:Y:S01]  /*0810*/  SHF.R.U32.HI R29, RZ, 0x2, R44 ;  /* 0x00000002ff1d7819 */ /* 0x000fe2000001162c */
[----:B------:R-:W-:Y:S01]  /*0820*/  BSSY.RECONVERGENT B2, `(.L_x_139) ;  /* 0x000007e000027945 */ /* 0x000fe20003800200 */
[----:B------:R-:W-:Y:S01]  /*0830*/  LOP3.LUT R0, R0, R31, RZ, 0x3c, !PT ;  /* 0x0000001f00007212 */ /* 0x000fe200078e3cff */
[----:B------:R-:W-:Y:S01]  /*0840*/  IMAD.MOV.U32 R47, RZ, RZ, -0x3ff ;  /* 0xfffffc01ff2f7424 */ /* 0x000fe200078e00ff */
[----:B------:R-:W-:-:S03]  /*0850*/  LOP3.LUT R29, R29, R44, RZ, 0x3c, !PT ;  /* 0x0000002c1d1d7212 */ /* 0x000fc600078e3cff */
[----:B------:R-:W-:-:S05]  /*0860*/  IMAD.SHL.U32 R28, R0, 0x2, RZ ;  /* 0x00000002001c7824 */ /* 0x000fca00078e00ff */
[----:B------:R-:W-:-:S04]  /*0870*/  LOP3.LUT R5, R8, R5, R28, 0x96, !PT ;  /* 0x0000000508057212 */ /* 0x000fc800078e961c */
[----:B------:R-:W-:Y:S01]  /*0880*/  LOP3.LUT R44, R5, R0, RZ, 0x3c, !PT ;  /* 0x00000000052c7212 */ /* 0x000fe200078e3cff */
[----:B------:R-:W-:-:S03]  /*0890*/  IMAD.SHL.U32 R5, R29, 0x2, RZ ;  /* 0x000000021d057824 */ /* 0x000fc600078e00ff */
[----:B------:R-:W-:Y:S01]  /*08a0*/  IADD3 R33, PT, PT, R6, 0x587c5, R44 ;  /* 0x000587c506217810 */ /* 0x000fe20007ffe02c */
[----:B------:R-:W-:-:S05]  /*08b0*/  IMAD.SHL.U32 R0, R44, 0x10, RZ ;  /* 0x000000102c007824 */ /* 0x000fca00078e00ff */
[----:B------:R-:W-:-:S04]  /*08c0*/  LOP3.LUT R5, R29, R5, R0, 0x96, !PT ;  /* 0x000000051d057212 */ /* 0x000fc800078e9600 */
[----:B------:R-:W-:Y:S02]  /*08d0*/  LOP3.LUT R45, R5, R44, RZ, 0x3c, !PT ;  /* 0x0000002c052d7212 */ /* 0x000fe400078e3cff */
[----:B------:R-:W-:Y:S02]  /*08e0*/  SHF.R.U32.HI R5, RZ, 0x2, R30 ;  /* 0x00000002ff057819 */ /* 0x000fe4000001161e */
[----:B------:R-:W-:Y:S01]  /*08f0*/  IADD3 R28, PT, PT, R6, 0xb0f8a, R45 ;  /* 0x000b0f8a061c7810 */ /* 0x000fe20007ffe02d */
[----:B------:R-:W-:Y:S01]  /*0900*/  IMAD.SHL.U32 R0, R45, 0x10, RZ ;  /* 0x000000102d007824 */ /* 0x000fe200078e00ff */
[----:B------:R-:W-:-:S03]  /*0910*/  LOP3.LUT R5, R5, R30, RZ, 0x3c, !PT ;  /* 0x0000001e05057212 */ /* 0x000fc600078e3cff */
[----:B------:R-:W-:-:S03]  /*0920*/  IMAD.WIDE.U32 R28, R28, 0x200000, RZ ;  /* 0x002000001c1c7825 */ /* 0x000fc600078e00ff */
[----:B------:R-:W-:Y:S01]  /*0930*/  LOP3.LUT R32, R28, R33, RZ, 0x3c, !PT ;  /* 0x000000211c207212 */ /* 0x000fe200078e3cff */
[C---:B------:R-:W-:Y:S02]  /*0940*/  IMAD.SHL.U32 R28, R5.reuse, 0x2, RZ ;  /* 0x00000002051c7824 */ /* 0x040fe400078e00ff */
[----:B------:R-:W-:Y:S01]  /*0950*/  IMAD.MOV.U32 R33, RZ, RZ, R29 ;  /* 0x000000ffff217224 */ /* 0x000fe200078e001d */
[----:B------:R-:W-:Y:S02]  /*0960*/  SHF.R.U32.HI R29, RZ, 0x2, R46 ;  /* 0x00000002ff1d7819 */ /* 0x000fe4000001162e */
[----:B------:R-:W-:Y:S01]  /*0970*/  LOP3.LUT R0, R5, R28, R0, 0x96, !PT ;  /* 0x0000001c05007212 */ /* 0x000fe200078e9600 */
[----:B------:R-:W1:Y:S01]  /*0980*/  I2F.F64.U64 R36, R32 ;  /* 0x0000002000247312 */ /* 0x000e620000301800 */
[----:B------:R-:W-:Y:S01]  /*0990*/  LOP3.LUT R5, R29, R46, RZ, 0x3c, !PT ;  /* 0x0000002e1d057212 */ /* 0x000fe200078e3cff */
[----:B------:R-:W-:Y:S01]  /*09a0*/  IMAD.MOV.U32 R28, RZ, RZ, 0x0 ;  /* 0x00000000ff1c7424 */ /* 0x000fe200078e00ff */
[----:B------:R-:W-:Y:S01]  /*09b0*/  LOP3.LUT R46, R0, R45, RZ, 0x3c, !PT ;  /* 0x0000002d002e7212 */ /* 0x000fe200078e3cff */
[----:B------:R-:W-:-:S02]  /*09c0*/  IMAD.MOV.U32 R29, RZ, RZ, 0x3ca00000 ;  /* 0x3ca00000ff1d7424 */ /* 0x000fc400078e00ff */
[----:B------:R-:W-:Y:S01]  /*09d0*/  IMAD.SHL.U32 R30, R5, 0x2, RZ ;  /* 0x00000002051e7824 */ /* 0x000fe200078e00ff */
[----:B------:R-:W-:Y:S01]  /*09e0*/  IADD3 R39, PT, PT, R6, 0x10974f, R46 ;  /* 0x0010974f06277810 */ /* 0x000fe20007ffe02e */
[----:B------:R-:W-:Y:S02]  /*09f0*/  IMAD.SHL.U32 R0, R46, 0x10, RZ ;  /* 0x000000102e007824 */ /* 0x000fe400078e00ff */
[----:B------:R-:W-:-:S03]  /*0a00*/  VIADD R6, R6, 0x161f14 ;  /* 0x00161f1406067836 */ /* 0x000fc60000000000 */
[----:B------:R-:W-:Y:S01]  /*0a10*/  LOP3.LUT R5, R5, R30, R0, 0x96, !PT ;  /* 0x0000001e05057212 */ /* 0x000fe200078e9600 */
[----:B-1----:R-:W-:-:S03]  /*0a20*/  DFMA R36, R36, R28, 5.5511151231257827021e-17 ;  /* 0x3c9000002424742b */ /* 0x002fc6000000001c */
[----:B------:R-:W-:-:S05]  /*0a30*/  LOP3.LUT R5, R5, R46, RZ, 0x3c, !PT ;  /* 0x0000002e05057212 */ /* 0x000fca00078e3cff */
[----:B------:R-:W-:Y:S02]  /*0a40*/  IMAD.IADD R32, R5, 0x1, R6 ;  /* 0x0000000105207824 */ /* 0x000fe400078e0206 */
[----:B------:R-:W-:Y:S02]  /*0a50*/  ISETP.GT.AND P1, PT, R37, 0xfffff, PT ;  /* 0x000fffff2500780c */ /* 0x000fe40003f24270 */
[----:B------:R-:W-:-:S04]  /*0a60*/  IMAD.WIDE.U32 R32, R32, 0x200000, RZ ;  /* 0x0020000020207825 */ /* 0x000fc800078e00ff */
[--C-:B------:R-:W-:Y:S01]  /*0a70*/  IMAD.MOV.U32 R30, RZ, RZ, R36.reuse ;  /* 0x000000ffff1e7224 */ /* 0x100fe200078e0024 */
[----:B------:R-:W-:Y:S01]  /*0a80*/  LOP3.LUT R38, R32, R39, RZ, 0x3c, !PT ;  /* 0x0000002720267212 */ /* 0x000fe200078e3cff */
[----:B------:R-:W-:Y:S02]  /*0a90*/  IMAD.MOV.U32 R39, RZ, RZ, R33 ;  /* 0x000000ffff277224 */ /* 0x000fe400078e0021 */
[--C-:B------:R-:W-:Y:S02]  /*0aa0*/  IMAD.MOV.U32 R31, RZ, RZ, R37.reuse ;  /* 0x000000ffff1f7224 */ /* 0x100fe400078e0025 */
[----:B------:R-:W1:Y:S01]  /*0ab0*/  I2F.F64.U64 R32, R38 ;  /* 0x0000002600207312 */ /* 0x000e620000301800 */
[----:B------:R-:W-:Y:S02]  /*0ac0*/  IMAD.MOV.U32 R48, RZ, RZ, R37 ;  /* 0x000000ffff307224 */ /* 0x000fe400078e0025 */
[----:B------:R-:W-:Y:S01]  /*0ad0*/  IMAD.MOV.U32 R42, RZ, RZ, R36 ;  /* 0x000000ffff2a7224 */ /* 0x000fe200078e0024 */
[----:B------:R-:W-:Y:S01]  /*0ae0*/  @!P1 DMUL R30, R30, 1.80143985094819840000e+16 ;  /* 0x435000001e1e9828 */ /* 0x000fe20000000000 */
[----:B------:R-:W-:-:S09]  /*0af0*/  @!P1 IMAD.MOV.U32 R47, RZ, RZ, -0x435 ;  /* 0xfffffbcbff2f9424 */ /* 0x000fd200078e00ff */
[----:B------:R-:W-:Y:S01]  /*0b00*/  @!P1 IMAD.MOV.U32 R48, RZ, RZ, R31 ;  /* 0x000000ffff309224 */ /* 0x000fe200078e001f */
[----:B-1----:R-:W-:Y:S01]  /*0b10*/  DFMA R28, R32, 2.2204460492503130808e-16, R28 ;  /* 0x3cb00000201c782b */ /* 0x002fe2000000001c */
[----:B------:R-:W-:Y:S02]  /*0b20*/  @!P1 IMAD.MOV.U32 R42, RZ, RZ, R30 ;  /* 0x000000ffff2a9224 */ /* 0x000fe400078e001e */
[----:B------:R-:W-:-:S05]  /*0b30*/  VIADD R0, R48, 0xffffffff ;  /* 0xffffffff30007836 */ /* 0x000fca0000000000 */
[----:B------:R-:W-:Y:S01]  /*0b40*/  ISETP.GE.U32.AND P2, PT, R0, 0x7fefffff, PT ;  /* 0x7fefffff0000780c */ /* 0x000fe20003f46070 */
[----:B------:R-:W-:Y:S01]  /*0b50*/  DMUL R32, RZ, R28 ;  /* 0x0000001cff207228 */ /* 0x000fe20000000000 */
[----:B------:R-:W-:-:S05]  /*0b60*/  IMAD.SHL.U32 R0, R29, 0x2, RZ ;  /* 0x000000021d007824 */ /* 0x000fca00078e00ff */
[----:B------:R-:W-:-:S04]  /*0b70*/  ISETP.GT.U32.AND P0, PT, R0, -0x79800000, PT ;  /* 0x868000000000780c */ /* 0x000fc80003f04070 */
[----:B------:R-:W-:Y:S02]  /*0b80*/  FSEL R0, R33, R29, P0 ;  /* 0x0000001d21007208 */ /* 0x000fe40000000000 */
[----:B------:R-:W-:Y:S01]  /*0b90*/  @P2 IMAD.MOV.U32 R34, RZ, RZ, 0x0 ;  /* 0x00000000ff222424 */ /* 0x000fe200078e00ff */
[----:B------:R-:W-:Y:S01]  /*0ba0*/  FSEL R28, R32, R28, P0 ;  /* 0x0000001c201c7208 */ /* 0x000fe20000000000 */
[----:B------:R-:W-:Y:S01]  /*0bb0*/  @P2 IMAD.MOV.U32 R35, RZ, RZ, 0x7ff00000 ;  /* 0x7ff00000ff232424 */ /* 0x000fe200078e00ff */
[----:B------:R-:W-:Y:S01]  /*0bc0*/  @P2 LOP3.LUT P0, RZ, R31, 0x7fffffff, RZ, 0xc0, !PT ;  /* 0x7fffffff1fff2812 */ /* 0x000fe2000780c0ff */
[----:B------:R-:W-:-:S04]  /*0bd0*/  VIADD R29, R0, 0x100000 ;  /* 0x00100000001d7836 */ /* 0x000fc80000000000 */
[----:B------:R1:W2:Y:S01]  /*0be0*/  FRND.F64 R32, R28 ;  /* 0x0000001c00207313 */ /* 0x0002a20000301800 */
[----:B------:R-:W-:-:S10]  /*0bf0*/  @P2 DFMA R34, R30, R34, +INF ;  /* 0x7ff000001e22242b */ /* 0x000fd40000000022 */
[----:B------:R-:W-:Y:S02]  /*0c00*/  @P2 FSEL R38, R34, RZ, P0 ;  /* 0x000000ff22262208 */ /* 0x000fe40000000000 */
[----:B------:R-:W-:Y:S01]  /*0c10*/  @P2 FSEL R39, R35, -QNAN , P0 ;  /* 0xfff0000023272808 */ /* 0x000fe20000000000 */
[----:B-1----:R-:W-:Y:S06]  /*0c20*/  @P2 BRA `(.L_x_140) ;  /* 0x0000000000f42947 */ /* 0x002fec0003800000 */
[----:B------:R-:W-:Y:S01]  /*0c30*/  LOP3.LUT R30, R48, 0xfffff, RZ, 0xc0, !PT ;  /* 0x000fffff301e7812 */ /* 0x000fe200078ec0ff */
[----:B------:R-:W-:Y:S01]  /*0c40*/  IMAD.MOV.U32 R36, RZ, RZ, -0x748574fc ;  /* 0x8b7a8b04ff247424 */ /* 0x000fe200078e00ff */
[----:B------:R-:W-:Y:S01]  /*0c50*/  UMOV UR8, 0x3ae80f1e ;  /* 0x3ae80f1e00087882 */ /* 0x000fe20000000000 */
[----:B------:R-:W-:Y:S01]  /*0c60*/  IMAD.MOV.U32 R37, RZ, RZ, 0x3ed0ee25 ;  /* 0x3ed0ee25ff257424 */ /* 0x000fe200078e00ff */
[----:B------:R-:W-:Y:S01]  /*0c70*/  LOP3.LUT R43, R30, 0x3ff00000, RZ, 0xfc, !PT ;  /* 0x3ff000001e2b7812 */ /* 0x000fe200078efcff */
[----:B------:R-:W-:Y:S01]  /*0c80*/  IMAD.MOV.U32 R30, RZ, RZ, RZ ;  /* 0x000000ffff1e7224 */ /* 0x000fe200078e00ff */
[----:B------:R-:W-:Y:S01]  /*0c90*/  UMOV UR9, 0x3eb1380b ;  /* 0x3eb1380b00097882 */ /* 0x000fe20000000000 */
[----:B------:R-:W-:Y:S02]  /*0ca0*/  LEA.HI R47, R48, R47, RZ, 0xc ;  /* 0x0000002f302f7211 */ /* 0x000fe400078f60ff */
[----:B------:R-:W-:-:S13]  /*0cb0*/  ISETP.GE.U32.AND P0, PT, R43, 0x3ff6a09f, PT ;  /* 0x3ff6a09f2b00780c */ /* 0x000fda0003f06070 */
[----:B------:R-:W-:Y:S02]  /*0cc0*/  @P0 VIADD R31, R43, 0xfff00000 ;  /* 0xfff000002b1f0836 */ /* 0x000fe40000000000 */
[----:B------:R-:W-:Y:S02]  /*0cd0*/  @P0 VIADD R47, R47, 0x1 ;  /* 0x000000012f2f0836 */ /* 0x000fe40000000000 */
[----:B------:R-:W-:-:S06]  /*0ce0*/  @P0 IMAD.MOV.U32 R43, RZ, RZ, R31 ;  /* 0x000000ffff2b0224 */ /* 0x000fcc00078e001f */
[C---:B------:R-:W-:Y:S02]  /*0cf0*/  DADD R40, R42.reuse, 1 ;  /* 0x3ff000002a287429 */ /* 0x040fe40000000000 */
[----:B------:R-:W-:-:S04]  /*0d00*/  DADD R42, R42, -1 ;  /* 0xbff000002a2a7429 */ /* 0x000fc80000000000 */
[----:B------:R-:W1:Y:S02]  /*0d10*/  MUFU.RCP64H R31, R41 ;  /* 0x00000029001f7308 */ /* 0x000e640000001800 */
[----:B-1----:R-:W-:-:S08]  /*0d20*/  DFMA R40, -R40, R30, 1 ;  /* 0x3ff000002828742b */ /* 0x002fd0000000011e */
        /* <DEDUP_REMOVED lines=13> */
[----:B------:R-:W-:-:S05]  /*0e00*/  DFMA R38, R42, -R30, R38 ;  /* 0x8000001e2a26722b */ /* 0x000fca0000000026 */
        /* <DEDUP_REMOVED lines=31> */
.L_x_140:
[----:B0-----:R-:W-:Y:S05]  /*1000*/  BSYNC.RECONVERGENT B2 ;  /* 0x0000000000027941 */ /* 0x001fea0003800200 */
.L_x_139:
[----:B------:R-:W-:Y:S01]  /*1010*/  IMAD.MOV.U32 R30, RZ, RZ, R28 ;  /* 0x000000ffff1e7224 */ /* 0x000fe200078e001c */
[----:B------:R-:W-:Y:S01]  /*1020*/  UMOV UR8, 0x33145c07 ;  /* 0x33145c0700087882 */ /* 0x000fe20000000000 */
[----:B------:R-:W-:Y:S01]  /*1030*/  IMAD.MOV.U32 R31, RZ, RZ, R0 ;  /* 0x000000ffff1f7224 */ /* 0x000fe200078e0000 */
[----:B------:R-:W-:Y:S01]  /*1040*/  UMOV UR9, 0x3ca1a626 ;  /* 0x3ca1a62600097882 */ /* 0x000fe20000000000 */
[----:B------:R-:W-:Y:S01]  /*1050*/  DMUL R38, R38, -2 ;  /* 0xc000000026267828 */ /* 0x000fe20000000000 */
[----:B------:R-:W-:Y:S01]  /*1060*/  IMAD.MOV.U32 R40, RZ, RZ, 0x2cb0d246 ;  /* 0x2cb0d246ff287424 */ /* 0x000fe200078e00ff */
[----:B------:R-:W-:Y:S01]  /*1070*/  BSSY.RECONVERGENT B2, `(.L_x_141) ;  /* 0x0000053000027945 */ /* 0x000fe20003800200 */
[----:B------:R-:W-:Y:S01]  /*1080*/  IMAD.MOV.U32 R41, RZ, RZ, 0x3e5ae5f1 ;  /* 0x3e5ae5f1ff297424 */ /* 0x000fe200078e00ff */
[----:B--2---:R-:W-:Y:S02]  /*1090*/  DFMA R34, R32, -0.5, R30 ;  /* 0xbfe000002022782b */ /* 0x004fe4000000001e */
[----:B------:R-:W0:Y:S01]  /*10a0*/  MUFU.RSQ64H R37, R39 ;  /* 0x0000002700257308 */ /* 0x000e220000001c00 */
[----:B------:R-:W-:-:S02]  /*10b0*/  IMAD.MOV.U32 R32, RZ, RZ, 0x0 ;  /* 0x00000000ff207424 */ /* 0x000fc400078e00ff */
[----:B------:R-:W-:Y:S02]  /*10c0*/  IMAD.MOV.U32 R33, RZ, RZ, 0x3fd80000 ;  /* 0x3fd80000ff217424 */ /* 0x000fe400078e00ff */
[----:B------:R-:W-:Y:S01]  /*10d0*/  VIADD R36, R39, 0xfcb00000 ;  /* 0xfcb0000027247836 */ /* 0x000fe20000000000 */
[----:B------:R-:W-:Y:S01]  /*10e0*/  DMUL R48, R34, UR8 ;  /* 0x0000000822307c28 */ /* 0x000fe20008000000 */
[----:B------:R-:W-:Y:S01]  /*10f0*/  UMOV UR8, 0x54442d18 ;  /* 0x54442d1800087882 */ /* 0x000fe20000000000 */
[----:B------:R-:W-:-:S06]  /*1100*/  UMOV UR9, 0x400921fb ;  /* 0x400921fb00097882 */ /* 0x000fcc0000000000 */
[----:B------:R-:W-:Y:S01]  /*1110*/  DFMA R48, R34, UR8, R48 ;  /* 0x0000000822307c2b */ /* 0x000fe20008000030 */
[----:B------:R-:W-:Y:S01]  /*1120*/  UMOV UR8, 0xf9785eba ;  /* 0xf9785eba00087882 */ /* 0x000fe20000000000 */
[----:B------:R-:W-:Y:S01]  /*1130*/  IMAD.MOV.U32 R34, RZ, RZ, -0x3e107ad8 ;  /* 0xc1ef8528ff227424 */ /* 0x000fe200078e00ff */
[----:B------:R-:W-:Y:S01]  /*1140*/  UMOV UR9, 0x3de5db65 ;  /* 0x3de5db6500097882 */ /* 0x000fe20000000000 */
[----:B------:R-:W-:Y:S01]  /*1150*/  IMAD.MOV.U32 R35, RZ, RZ, 0x3e21eea7 ;  /* 0x3e21eea7ff237424 */ /* 0x000fe200078e00ff */
[----:B0-----:R-:W-:-:S03]  /*1160*/  DMUL R52, R36, R36 ;  /* 0x0000002424347228 */ /* 0x001fc60000000000 */
[----:B------:R-:W-:-:S05]  /*1170*/  DMUL R42, R48, R48 ;  /* 0x00000030302a7228 */ /* 0x000fca0000000000 */
[----:B------:R-:W-:-:S03]  /*1180*/  DFMA R52, R38, -R52, 1 ;  /* 0x3ff000002634742b */ /* 0x000fc60000000834 */
[C---:B------:R-:W-:Y:S01]  /*1190*/  DFMA R40, R42.reuse, UR8, -R40 ;  /* 0x000000082a287c2b */ /* 0x040fe20008000828 */
[----:B------:R-:W-:Y:S01]  /*11a0*/  UMOV UR8, 0x20fd8164 ;  /* 0x20fd816400087882 */ /* 0x000fe20000000000 */
[----:B------:R-:W-:Y:S02]  /*11b0*/  UMOV UR9, 0x3da8ff83 ;  /* 0x3da8ff8300097882 */ /* 0x000fe40000000000 */
[----:B------:R-:W-:Y:S01]  /*11c0*/  DFMA R34, R42, -UR8, R34 ;  /* 0x800000082a227c2b */ /* 0x000fe20008000022 */
[----:B------:R-:W-:Y:S01]  /*11d0*/  UMOV UR8, 0x69ace392 ;  /* 0x69ace39200087882 */ /* 0x000fe20000000000 */
[----:B------:R-:W-:Y:S01]  /*11e0*/  UMOV UR9, 0x3ec71de3 ;  /* 0x3ec71de300097882 */ /* 0x000fe20000000000 */
[----:B------:R-:W-:Y:S02]  /*11f0*/  DFMA R32, R52, R32, 0.5 ;  /* 0x3fe000003420742b */ /* 0x000fe40000000020 */
[----:B------:R-:W-:Y:S01]  /*1200*/  DFMA R40, R42, R40, UR8 ;  /* 0x000000082a287e2b */ /* 0x000fe20008000028 */
[----:B------:R-:W-:Y:S01]  /*1210*/  UMOV UR8, 0x8e06e6d9 ;  /* 0x8e06e6d900087882 */ /* 0x000fe20000000000 */
[----:B------:R-:W-:Y:S01]  /*1220*/  UMOV UR9, 0x3e927e4f ;  /* 0x3e927e4f00097882 */ /* 0x000fe20000000000 */
[----:B------:R-:W-:-:S02]  /*1230*/  DMUL R52, R36, R52 ;  /* 0x0000003424347228 */ /* 0x000fc40000000000 */
[C---:B------:R-:W-:Y:S01]  /*1240*/  DFMA R34, R42.reuse, R34, -UR8 ;  /* 0x800000082a227e2b */ /* 0x040fe20008000022 */
[----:B------:R-:W-:Y:S01]  /*1250*/  UMOV UR8, 0x19db62a1 ;  /* 0x19db62a100087882 */ /* 0x000fe20000000000 */
[----:B------:R-:W-:Y:S02]  /*1260*/  UMOV UR9, 0x3f2a01a0 ;  /* 0x3f2a01a000097882 */ /* 0x000fe40000000000 */
[----:B------:R-:W-:Y:S01]  /*1270*/  DFMA R40, R42, R40, -UR8 ;  /* 0x800000082a287e2b */ /* 0x000fe20008000028 */
[----:B------:R-:W-:Y:S01]  /*1280*/  UMOV UR8, 0x19ddbce9 ;  /* 0x19ddbce900087882 */ /* 0x000fe20000000000 */
[----:B------:R-:W-:Y:S01]  /*1290*/  UMOV UR9, 0x3efa01a0 ;  /* 0x3efa01a000097882 */ /* 0x000fe20000000000 */
[----:B------:R-:W-:Y:S02]  /*12a0*/  DFMA R52, R32, R52, R36 ;  /* 0x000000342034722b */ /* 0x000fe40000000024 */
[C---:B------:R-:W-:Y:S01]  /*12b0*/  DFMA R34, R42.reuse, R34, UR8 ;  /* 0x000000082a227e2b */ /* 0x040fe20008000022 */
[----:B------:R-:W-:Y:S01]  /*12c0*/  UMOV UR8, 0x11110818 ;  /* 0x1111081800087882 */ /* 0x000fe20000000000 */
[----:B------:R-:W-:Y:S01]  /*12d0*/  UMOV UR9, 0x3f811111 ;  /* 0x3f81111100097882 */ /* 0x000fe20000000000 */
[----:B------:R-:W0:Y:S01]  /*12e0*/  F2I.S64.F64 R32, R28 ;  /* 0x0000001c00207311 */ /* 0x000e220000301900 */
[----:B------:R-:W-:Y:S01]  /*12f0*/  DFMA R40, R42, R40, UR8 ;  /* 0x000000082a287e2b */ /* 0x000fe20008000028 */
[----:B------:R-:W-:Y:S01]  /*1300*/  UMOV UR8, 0x16c15d47 ;  /* 0x16c15d4700087882 */ /* 0x000fe20000000000 */
[----:B------:R-:W-:-:S02]  /*1310*/  UMOV UR9, 0x3f56c16c ;  /* 0x3f56c16c00097882 */ /* 0x000fc40000000000 */
[C---:B------:R-:W-:Y:S01]  /*1320*/  DFMA R34, R42.reuse, R34, -UR8 ;  /* 0x800000082a227e2b */ /* 0x040fe20008000022 */
[----:B------:R-:W-:Y:S01]  /*1330*/  UMOV UR8, 0x55555554 ;  /* 0x5555555400087882 */ /* 0x000fe20000000000 */
[----:B------:R-:W-:Y:S02]  /*1340*/  UMOV UR9, 0x3fc55555 ;  /* 0x3fc5555500097882 */ /* 0x000fe40000000000 */
[C---:B------:R-:W-:Y:S01]  /*1350*/  DFMA R40, R42.reuse, R40, -UR8 ;  /* 0x800000082a287e2b */ /* 0x040fe20008000028 */
[----:B------:R-:W-:Y:S01]  /*1360*/  UMOV UR8, 0x55555551 ;  /* 0x5555555100087882 */ /* 0x000fe20000000000 */
[----:B------:R-:W-:Y:S02]  /*1370*/  UMOV UR9, 0x3fa55555 ;  /* 0x3fa5555500097882 */ /* 0x000fe40000000000 */
[----:B------:R-:W-:Y:S01]  /*1380*/  DFMA R34, R42, R34, UR8 ;  /* 0x000000082a227e2b */ /* 0x000fe20008000022 */
[----:B0-----:R-:W-:-:S03]  /*1390*/  LOP3.LUT R0, R32, 0x1, RZ, 0xc0, !PT ;  /* 0x0000000120007812 */ /* 0x001fc600078ec0ff */
[C---:B------:R-:W-:Y:S01]  /*13a0*/  DFMA R40, R42.reuse, R40, RZ ;  /* 0x000000282a28722b */ /* 0x040fe200000000ff */
[----:B------:R-:W-:Y:S02]  /*13b0*/  LOP3.LUT P1, RZ, R32, 0x2, RZ, 0xc0, !PT ;  /* 0x0000000220ff7812 */ /* 0x000fe4000782c0ff */
[----:B------:R-:W-:Y:S01]  /*13c0*/  ISETP.NE.U32.AND P0, PT, R0, 0x1, PT ;  /* 0x000000010000780c */ /* 0x000fe20003f05070 */
[----:B------:R-:W-:-:S03]  /*13d0*/  DFMA R34, R42, R34, -0.5 ;  /* 0xbfe000002a22742b */ /* 0x000fc60000000022 */
[----:B------:R-:W-:Y:S01]  /*13e0*/  ISETP.NE.U32.AND.EX P0, PT, RZ, RZ, PT, P0 ;  /* 0x000000ffff00720c */ /* 0x000fe20003f05100 */
[----:B------:R-:W-:Y:S02]  /*13f0*/  DFMA R40, R48, R40, R48 ;  /* 0x000000283028722b */ /* 0x000fe40000000030 */
[----:B------:R-:W-:Y:S02]  /*1400*/  DMUL R48, R38, R52 ;  /* 0x0000003426307228 */ /* 0x000fe40000000000 */
[----:B------:R-:W-:-:S06]  /*1410*/  DFMA R34, R42, R34, 1 ;  /* 0x3ff000002a22742b */ /* 0x000fcc0000000022 */
[----:B------:R-:W-:Y:S01]  /*1420*/  LOP3.LUT R0, R41, 0x80000000, RZ, 0x3c, !PT ;  /* 0x8000000029007812 */ /* 0x000fe200078e3cff */
[----:B------:R-:W-:-:S03]  /*1430*/  DFMA R42, R48, -R48, R38 ;  /* 0x80000030302a722b */ /* 0x000fc60000000026 */
[----:B------:R-:W-:Y:S02]  /*1440*/  FSEL R32, R34, R40, !P0 ;  /* 0x0000002822207208 */ /* 0x000fe40004000000 */
[----:B------:R-:W-:Y:S01]  /*1450*/  FSEL R33, R35, R41, !P0 ;  /* 0x0000002923217208 */ /* 0x000fe20004000000 */
[----:B------:R-:W-:Y:S01]  /*1460*/  VIADD R41, R53, 0xfff00000 ;  /* 0xfff0000035297836 */ /* 0x000fe20000000000 */
[----:B------:R-:W-:Y:S01]  /*1470*/  FSEL R34, R40, R34, !P0 ;  /* 0x0000002228227208 */ /* 0x000fe20004000000 */
[----:B------:R-:W-:Y:S01]  /*1480*/  IMAD.MOV.U32 R40, RZ, RZ, R52 ;  /* 0x000000ffff287224 */ /* 0x000fe200078e0034 */
[----:B------:R-:W-:Y:S02]  /*1490*/  FSEL R35, R0, R35, !P0 ;  /* 0x0000002300237208 */ /* 0x000fe40004000000 */
[----:B------:R-:W-:Y:S02]  /*14a0*/  ISETP.GE.U32.AND P0, PT, R36, 0x7ca00000, PT ;  /* 0x7ca000002400780c */ /* 0x000fe40003f06070 */
[----:B------:R-:W-:Y:S01]  /*14b0*/  @P1 LOP3.LUT R47, R33, 0x80000000, RZ, 0x3c, !PT ;  /* 0x80000000212f1812 */ /* 0x000fe200078e3cff */
[----:B------:R-:W-:Y:S01]  /*14c0*/  DFMA R50, R42, R40, R48 ;  /* 0x000000282a32722b */ /* 0x000fe20000000030 */
[----:B------:R-:W-:-:S03]  /*14d0*/  @P1 LOP3.LUT R0, R35, 0x80000000, RZ, 0x3c, !PT ;  /* 0x8000000023001812 */ /* 0x000fc600078e3cff */
[----:B------:R-:W-:Y:S02]  /*14e0*/  @P1 IMAD.MOV.U32 R33, RZ, RZ, R47 ;  /* 0x000000ffff211224 */ /* 0x000fe400078e002f */
[----:B------:R-:W-:-:S04]  /*14f0*/  @P1 IMAD.MOV.U32 R35, RZ, RZ, R0 ;  /* 0x000000ffff231224 */ /* 0x000fc800078e0000 */
[----:B------:R-:W-:Y:S05]  /*1500*/  @!P0 BRA `(.L_x_142) ;  /* 0x0000000000248947 */ /* 0x000fea0003800000 */
        /* <DEDUP_REMOVED lines=9> */
.L_x_142:
[----:B------:R-:W-:Y:S05]  /*15a0*/  BSYNC.RECONVERGENT B2 ;  /* 0x0000000000027941 */ /* 0x000fea0003800200 */
.L_x_141:
[----:B------:R-:W0:Y:S01]  /*15b0*/  FRND.F64.TRUNC R38, R30 ;  /* 0x0000001e00267313 */ /* 0x000e22000030d800 */
[----:B------:R-:W-:Y:S01]  /*15c0*/  DMUL R36, RZ, R30 ;  /* 0x0000001eff247228 */ /* 0x000fe20000000000 */
[----:B------:R-:W-:Y:S01]  /*15d0*/  IMAD.MOV.U32 R0, RZ, RZ, 0x1 ;  /* 0x00000001ff007424 */ /* 0x000fe200078e00ff */
[----:B------:R-:W-:Y:S02]  /*15e0*/  DADD R34, RZ, R34 ;  /* 0x00000000ff227229 */ /* 0x000fe40000000022 */
[----:B0-----:R-:W-:Y:S01]  /*15f0*/  DSETP.NEU.AND P0, PT, R30, R38, PT ;  /* 0x000000261e00722a */ /* 0x001fe20003f0d000 */
[----:B------:R-:W-:Y:S01]  /*1600*/  MOV R30, R45 ;  /* 0x0000002d001e7202 */ /* 0x000fe20000000f00 */
[----:B------:R-:W-:-:S04]  /*1610*/  IMAD.MOV.U32 R31, RZ, RZ, R8 ;  /* 0x000000ffff1f7224 */ /* 0x000fc800078e0008 */
[----:B------:R-:W-:Y:S02]  /*1620*/  FSEL R36, R36, R32, !P0 ;  /* 0x0000002024247208 */ /* 0x000fe40004000000 */
[----:B------:R-:W-:Y:S01]  /*1630*/  FSEL R37, R37, R33, !P0 ;  /* 0x0000002125257208 */ /* 0x000fe20004000000 */
[----:B------:R-:W-:-:S05]  /*1640*/  DMUL R32, R34, R50 ;  /* 0x0000003222207228 */ /* 0x000fca0000000000 */
[----:B------:R-:W-:-:S11]  /*1650*/  DMUL R50, R50, R36 ;  /* 0x0000002432327228 */ /* 0x000fd60000000000 */
.L_x_138:
[----:B0-----:R-:W-:Y:S05]  /*1660*/  BSYNC.RECONVERGENT B1 ;  /* 0x0000000000017941 */ /* 0x001fea0003800200 */
.L_x_137:
[----:B------:R-:W-:Y:S01]  /*1670*/  DFMA R34, R14, R50, R12 ;  /* 0x000000320e22722b */ /* 0x000fe2000000000c */
[----:B------:R-:W-:Y:S01]  /*1680*/  IMAD.MOV.U32 R36, RZ, RZ, 0x652b82fe ;  /* 0x652b82feff247424 */ /* 0x000fe200078e00ff */
[----:B------:R-:W-:Y:S01]  /*1690*/  UMOV UR8, 0xfefa39ef ;  /* 0xfefa39ef00087882 */ /* 0x000fe20000000000 */
[----:B------:R-:W-:Y:S01]  /*16a0*/  IMAD.MOV.U32 R37, RZ, RZ, 0x3ff71547 ;  /* 0x3ff71547ff257424 */ /* 0x000fe200078e00ff */
[----:B------:R-:W-:Y:S01]  /*16b0*/  UMOV UR9, 0x3fe62e42 ;  /* 0x3fe62e4200097882 */ /* 0x000fe20000000000 */
[----:B------:R-:W-:Y:S04]  /*16c0*/  BSSY.RECONVERGENT B1, `(.L_x_143) ;  /* 0x0000036000017945 */ /* 0x000fe80003800200 */
        /* <DEDUP_REMOVED lines=35> */
[----:B------:R-:W-:-:S08]  /*1900*/  DFMA R40, R38, R40, UR8 ;  /* 0x0000000826287e2b */ /* 0x000fd00008000028 */
[----:B------:R-:W-:-:S08]  /*1910*/  DFMA R40, R38, R40, 1 ;  /* 0x3ff000002628742b */ /* 0x000fd00000000028 */
[----:B------:R-:W-:-:S10]  /*1920*/  DFMA R38, R38, R40, 1 ;  /* 0x3ff000002626742b */ /* 0x000fd40000000028 */
        /* <DEDUP_REMOVED lines=12> */
[----:B------:R-:W-:Y:S01]  /*19f0*/  @!P1 LEA R35, R34, 0x3ff00000, 0x14 ;  /* 0x3ff0000022239811 */ /* 0x000fe200078ea0ff */
[----:B------:R-:W-:-:S06]  /*1a00*/  @!P1 IMAD.MOV.U32 R34, RZ, RZ, RZ ;  /* 0x000000ffff229224 */ /* 0x000fcc00078e00ff */
[----:B------:R-:W-:-:S11]  /*1a10*/  @!P1 DMUL R40, R38, R34 ;  /* 0x0000002226289228 */ /* 0x000fd60000000000 */
.L_x_144:
[----:B------:R-:W-:Y:S05]  /*1a20*/  BSYNC.RECONVERGENT B1 ;  /* 0x0000000000017941 */ /* 0x000fea0003800200 */
.L_x_143:
[----:B------:R-:W-:Y:S01]  /*1a30*/  DMUL R10, R40, R10 ;  /* 0x0000000a280a7228 */ /* 0x000fe20000000000 */
[----:B------:R-:W-:Y:S01]  /*1a40*/  ISETP.EQ.AND P1, PT, R4, RZ, PT ;  /* 0x000000ff0400720c */ /* 0x000fe20003f22270 */
[----:B------:R-:W-:-:S06]  /*1a50*/  IMAD.MOV.U32 R34, RZ, RZ, 0x1 ;  /* 0x00000001ff227424 */ /* 0x000fcc00078e00ff */
[----:B------:R-:W-:-:S14]  /*1a60*/  DSETP.GE.AND P0, PT, R10, R16, PT ;  /* 0x000000100a00722a */ /* 0x000fdc0003f06000 */
[----:B------:R-:W-:Y:S05]  /*1a70*/  @P0 BRA P1, `(.L_x_145) ;  /* 0x0000000000380947 */ /* 0x000fea0000800000 */
[----:B------:R-:W-:Y:S01]  /*1a80*/  DSETP.GTU.AND P2, PT, R10, R16, PT ;  /* 0x000000100a00722a */ /* 0x000fe20003f4c000 */
[----:B------:R-:W-:-:S13]  /*1a90*/  ISETP.EQ.AND P0, PT, R4, 0x1, PT ;  /* 0x000000010400780c */ /* 0x000fda0003f02270 */
[----:B------:R-:W-:Y:S05]  /*1aa0*/  @!P2 BRA P0, `(.L_x_145) ;  /* 0x00000000002ca947 */ /* 0x000fea0000000000 */
[C---:B------:R-:W-:Y:S01]  /*1ab0*/  ISETP.NE.AND P3, PT, R4.reuse, 0x3, PT ;  /* 0x000000030400780c */ /* 0x040fe20003f65270 */
[----:B------:R-:W-:Y:S01]  /*1ac0*/  VIADD R7, R7, 0x1 ;  /* 0x0000000107077836 */ /* 0x000fe20000000000 */
[----:B------:R-:W-:Y:S01]  /*1ad0*/  ISETP.NE.AND P1, PT, R4, 0x2, PT ;  /* 0x000000020400780c */ /* 0x000fe20003f25270 */
[----:B------:R-:W-:Y:S01]  /*1ae0*/  DSETP.GE.AND P0, PT, R10, R16, PT ;  /* 0x000000100a00722a */ /* 0x000fe20003f06000 */
[----:B------:R-:W-:-:S09]  /*1af0*/  IMAD.MOV.U32 R8, RZ, RZ, R5 ;  /* 0x000000ffff087224 */ /* 0x000fd200078e0005 */
[----:B------:R-:W-:Y:S02]  /*1b00*/  @!P3 SEL R9, R9, 0x1, P2 ;  /* 0x000000010909b807 */ /* 0x000fe40001000000 */
[----:B------:R-:W-:Y:S02]  /*1b10*/  ISETP.NE.AND P2, PT, R7, UR5, PT ;  /* 0x0000000507007c0c */ /* 0x000fe4000bf45270 */
[----:B------:R-:W-:-:S04]  /*1b20*/  @!P1 SEL R9, R9, 0x1, !P0 ;  /* 0x0000000109099807 */ /* 0x000fc80004000000 */
[----:B------:R-:W-:-:S07]  /*1b30*/  PRMT R34, R9, 0x7610, R34 ;  /* 0x0000761009227816 */ /* 0x000fce0000000022 */
[----:B------:R-:W-:Y:S05]  /*1b40*/  @P2 BRA `(.L_x_146) ;  /* 0xffffffec000c2947 */ /* 0x000fea000383ffff */
[----:B------:R-:W-:-:S07]  /*1b50*/  PRMT R34, R9, 0x7610, R34 ;  /* 0x0000761009227816 */ /* 0x000fce0000000022 */
.L_x_145:
[----:B------:R-:W-:Y:S05]  /*1b60*/  BSYNC.RECONVERGENT B0 ;  /* 0x0000000000007941 */ /* 0x000fea0003800200 */
.L_x_136:
[----:B------:R-:W-:Y:S01]  /*1b70*/  DADD R8, -R18, R10 ;  /* 0x0000000012087229 */ /* 0x000fe2000000010a */
[----:B------:R-:W-:Y:S01]  /*1b80*/  IMAD.MOV.U32 R7, RZ, RZ, RZ ;  /* 0x000000ffff077224 */ /* 0x000fe200078e00ff */
[----:B------:R-:W0:Y:S01]  /*1b90*/  LDCU UR8, c[0x0][0x3c4] ;  /* 0x00007880ff0877ac */ /* 0x000e220008000800 */
[----:B------:R-:W-:Y:S01]  /*1ba0*/  LOP3.LUT P0, RZ, R34, 0xff, RZ, 0xc0, !PT ;  /* 0x000000ff22ff7812 */ /* 0x000fe2000780c0ff */
[----:B------:R-:W-:-:S04]  /*1bb0*/  UIADD3 UR4, UPT, UPT, UR4, 0x1, URZ ;  /* 0x0000000104047890 */ /* 0x000fc8000fffe0ff */
[----:B------:R-:W-:Y:S02]  /*1bc0*/  DSETP.MAX.AND P1, P2, RZ, R8, PT ;  /* 0x00000008ff00722a */ /* 0x000fe40003a2f000 */
[----:B------:R-:W-:-:S05]  /*1bd0*/  IMAD.MOV.U32 R10, RZ, RZ, R9 ;  /* 0x000000ffff0a7224 */ /* 0x000fca00078e0009 */
[----:B------:R-:W-:Y:S01]  /*1be0*/  FSEL R11, R7, R10, P1 ;  /* 0x0000000a070b7208 */ /* 0x000fe20000800000 */
[----:B------:R-:W-:Y:S02]  /*1bf0*/  IMAD.MOV.U32 R7, RZ, RZ, R8 ;  /* 0x000000ffff077224 */ /* 0x000fe400078e0008 */
[----:B------:R-:W-:Y:S01]  /*1c00*/  IMAD.MOV.U32 R8, RZ, RZ, RZ ;  /* 0x000000ffff087224 */ /* 0x000fe200078e00ff */
[----:B0-----:R-:W-:-:S03]  /*1c10*/  UISETP.NE.AND UP0, UPT, UR4, UR8, UPT ;  /* 0x000000080400728c */ /* 0x001fc6000bf05270 */
[----:B------:R-:W-:Y:S02]  /*1c20*/  @P2 LOP3.LUT R11, R10, 0x80000, RZ, 0xfc, !PT ;  /* 0x000800000a0b2812 */ /* 0x000fe400078efcff */
[----:B------:R-:W-:Y:S02]  /*1c30*/  ISETP.GE.AND P2, PT, R4, 0x2, PT ;  /* 0x000000020400780c */ /* 0x000fe40003f46270 */
[----:B------:R-:W-:Y:S01]  /*1c40*/  SEL R8, R8, R7, P1 ;  /* 0x0000000708087207 */ /* 0x000fe20000800000 */
[----:B------:R-:W-:Y:S01]  /*1c50*/  IMAD.MOV.U32 R9, RZ, RZ, R11 ;  /* 0x000000ffff097224 */ /* 0x000fe200078e000b */
[----:B------:R-:W-:Y:S02]  /*1c60*/  ISETP.GT.AND P1, PT, R4, 0x1, PT ;  /* 0x000000010400780c */ /* 0x000fe40003f24270 */
[----:B------:R-:W-:Y:S02]  /*1c70*/  FSEL R7, R8, RZ, P0 ;  /* 0x000000ff08077208 */ /* 0x000fe40000000000 */
[----:B------:R-:W-:-:S02]  /*1c80*/  FSEL R10, R9, RZ, P0 ;  /* 0x000000ff090a7208 */ /* 0x000fc40000000000 */
[----:B------:R-:W-:Y:S02]  /*1c90*/  FSEL R7, R7, RZ, P1 ;  /* 0x000000ff07077208 */ /* 0x000fe40000800000 */
[----:B------:R-:W-:Y:S02]  /*1ca0*/  FSEL R10, R10, RZ, P1 ;  /* 0x000000ff0a0a7208 */ /* 0x000fe40000800000 */
[----:B------:R-:W-:Y:S02]  /*1cb0*/  @!P2 FSEL R7, R8, R7, !P0 ;  /* 0x000000070807a208 */ /* 0x000fe40004000000 */
[----:B------:R-:W-:-:S03]  /*1cc0*/  @!P2 FSEL R10, R9, R10, !P0 ;  /* 0x0000000a090aa208 */ /* 0x000fc60004000000 */
[----:B------:R-:W-:Y:S02]  /*1cd0*/  IMAD.MOV.U32 R8, RZ, RZ, R7 ;  /* 0x000000ffff087224 */ /* 0x000fe400078e0007 */
[----:B------:R-:W-:-:S06]  /*1ce0*/  IMAD.MOV.U32 R9, RZ, RZ, R10 ;  /* 0x000000ffff097224 */ /* 0x000fcc00078e000a */
[----:B------:R-:W-:Y:S01]  /*1cf0*/  DADD R22, R22, R8 ;  /* 0x0000000016167229 */ /* 0x000fe20000000008 */
[----:B------:R-:W-:Y:S10]  /*1d00*/  BRA.U !UP0, `(.L_x_130) ;  /* 0x0000000508587547 */ /* 0x000ff4000b800000 */
[----:B------:R-:W-:Y:S05]  /*1d10*/  BRA `(.L_x_147) ;  /* 0xffffffe8007c7947 */ /* 0x000fea000383ffff */
.L_x_131:
[----:B------:R-:W-:Y:S01]  /*1d20*/  UISETP.GE.U32.AND UP0, UPT, UR8, 0x4, UPT ;  /* 0x000000040800788c */ /* 0x000fe2000bf06070 */
[----:B------:R-:W-:Y:S01]  /*1d30*/  CS2R R22, SRZ ;  /* 0x0000000000167805 */ /* 0x000fe2000001ff00 */
[----:B------:R-:W-:-:S07]  /*1d40*/  ULOP3.LUT UR4, UR8, 0x3, URZ, 0xc0, !UPT ;  /* 0x0000000308047892 */ /* 0x000fce000f8ec0ff */
[----:B------:R-:W-:Y:S05]  /*1d50*/  BRA.U !UP0, `(.L_x_148) ;  /* 0x0000000108fc7547 */ /* 0x000fea000b800000 */
[----:B-----5:R-:W-:Y:S01]  /*1d60*/  DADD R6, R20, -R18 ;  /* 0x0000000014067229 */ /* 0x020fe20000000812 */
[----:B------:R-:W-:Y:S01]  /*1d70*/  ULOP3.LUT UR5, UR8, 0x7ffffffc, URZ, 0xc0, !UPT ;  /* 0x7ffffffc08057892 */ /* 0x000fe2000f8ec0ff */
[----:B------:R-:W-:Y:S01]  /*1d80*/  IMAD.MOV.U32 R0, RZ, RZ, RZ ;  /* 0x000000ffff007224 */ /* 0x000fe200078e00ff */
[----:B------:R-:W-:Y:S02]  /*1d90*/  CS2R R22, SRZ ;  /* 0x0000000000167805 */ /* 0x000fe4000001ff00 */
[----:B------:R-:W-:-:S03]  /*1da0*/  UIADD3 UR5, UPT, UPT, -UR5, URZ, URZ ;  /* 0x000000ff05057290 */ /* 0x000fc6000fffe1ff */
[----:B------:R-:W-:Y:S01]  /*1db0*/  DSETP.MAX.AND P0, P1, RZ, R6, PT ;  /* 0x00000006ff00722a */ /* 0x000fe2000390f000 */
[----:B------:R-:W-:Y:S01]  /*1dc0*/  UISETP.GE.AND UP0, UPT, UR5, URZ, UPT ;  /* 0x000000ff0500728c */ /* 0x000fe2000bf06270 */
[----:B------:R-:W-:Y:S02]  /*1dd0*/  IMAD.MOV.U32 R5, RZ, RZ, R6 ;  /* 0x000000ffff057224 */ /* 0x000fe400078e0006 */
[----:B------:R-:W-:Y:S02]  /*1de0*/  IMAD.MOV.U32 R6, RZ, RZ, RZ ;  /* 0x000000ffff067224 */ /* 0x000fe400078e00ff */
[----:B------:R-:W-:-:S03]  /*1df0*/  FSEL R9, R0, R7, P0 ;  /* 0x0000000700097208 */ /* 0x000fc60000000000 */
[----:B------:R-:W-:Y:S02]  /*1e00*/  SEL R6, R6, R5, P0 ;  /* 0x0000000506067207 */ /* 0x000fe40000000000 */
[----:B------:R-:W-:-:S03]  /*1e10*/  ISETP.GE.AND P0, PT, R4, 0x2, PT ;  /* 0x000000020400780c */ /* 0x000fc60003f06270 */
[----:B------:R-:W-:Y:S02]  /*1e20*/  @P1 LOP3.LUT R9, R7, 0x80000, RZ, 0xfc, !PT ;  /* 0x0008000007091812 */ /* 0x000fe400078efcff */
[----:B------:R-:W-:-:S03]  /*1e30*/  FSEL R6, R6, RZ, !P0 ;  /* 0x000000ff06067208 */ /* 0x000fc60004000000 */
[----:B------:R-:W-:-:S05]  /*1e40*/  IMAD.MOV.U32 R7, RZ, RZ, R9 ;  /* 0x000000ffff077224 */ /* 0x000fca00078e0009 */
[----:B------:R-:W-:Y:S01]  /*1e50*/  FSEL R7, R7, RZ, !P0 ;  /* 0x000000ff07077208 */ /* 0x000fe20004000000 */
[----:B------:R-:W-:Y:S06]  /*1e60*/  BRA.U UP0, `(.L_x_149) ;  /* 0x00000001009c7547 */ /* 0x000fec000b800000 */
[----:B------:R-:W-:Y:S02]  /*1e70*/  UIADD3 UR9, UPT, UPT, -UR5, URZ, URZ ;  /* 0x000000ff05097290 */ /* 0x000fe4000fffe1ff */
[----:B------:R-:W-:Y:S02]  /*1e80*/  UPLOP3.LUT UP0, UPT, UPT, UPT, UPT, 0x80, 0x8 ;  /* 0x000000000008789c */ /* 0x000fe40003f0f070 */
[----:B------:R-:W-:-:S09]  /*1e90*/  UISETP.GT.AND UP1, UPT, UR9, 0xc, UPT ;  /* 0x0000000c0900788c */ /* 0x000fd2000bf24270 */
[----:B------:R-:W-:Y:S05]  /*1ea0*/  BRA.U !UP1, `(.L_x_150) ;  /* 0x0000000109507547 */ /* 0x000fea000b800000 */
[----:B------:R-:W-:-:S11]  /*1eb0*/  UPLOP3.LUT UP0, UPT, UPT, UPT, UPT, 0x40, 0x4 ;  /* 0x000000000004789c */ /* 0x000fd60003f0e870 */
.L_x_151:
[----:B------:R-:W-:Y:S01]  /*1ec0*/  DADD R22, R6, R22 ;  /* 0x0000000006167229 */ /* 0x000fe20000000016 */
[----:B------:R-:W-:-:S04]  /*1ed0*/  UIADD3 UR5, UPT, UPT, UR5, 0x10, URZ ;  /* 0x0000001005057890 */ /* 0x000fc8000fffe0ff */
[----:B------:R-:W-:-:S03]  /*1ee0*/  UISETP.GE.AND UP1, UPT, UR5, -0xc, UPT ;  /* 0xfffffff40500788c */ /* 0x000fc6000bf26270 */
[----:B------:R-:W-:-:S08]  /*1ef0*/  DADD R22, R6, R22 ;  /* 0x0000000006167229 */ /* 0x000fd00000000016 */
        /* <DEDUP_REMOVED lines=13> */
[----:B------:R-:W-:Y:S01]  /*1fd0*/  DADD R22, R6, R22 ;  /* 0x0000000006167229 */ /* 0x000fe20000000016 */
[----:B------:R-:W-:Y:S10]  /*1fe0*/  BRA.U !UP1, `(.L_x_151) ;  /* 0xfffffffd09b47547 */ /* 0x000ff4000b83ffff */
.L_x_150:
[----:B------:R-:W-:-:S04]  /*1ff0*/  UIADD3 UR9, UPT, UPT, -UR5, URZ, URZ ;  /* 0x000000ff05097290 */ /* 0x000fc8000fffe1ff */
[----:B------:R-:W-:-:S09]  /*2000*/  UISETP.GT.AND UP1, UPT, UR9, 0x4, UPT ;  /* 0x000000040900788c */ /* 0x000fd2000bf24270 */
[----:B------:R-:W-:Y:S05]  /*2010*/  BRA.U !UP1, `(.L_x_152) ;  /* 0x0000000109287547 */ /* 0x000fea000b800000 */
[----:B------:R-:W-:Y:S01]  /*2020*/  DADD R22, R22, R6 ;  /* 0x0000000016167229 */ /* 0x000fe20000000006 */
[----:B------:R-:W-:Y:S02]  /*2030*/  UPLOP3.LUT UP0, UPT, UPT, UPT, UPT, 0x40, 0x4 ;  /* 0x000000000004789c */ /* 0x000fe40003f0e870 */
[----:B------:R-:W-:-:S05]  /*2040*/  UIADD3 UR5, UPT, UPT, UR5, 0x8, URZ ;  /* 0x0000000805057890 */ /* 0x000fca000fffe0ff */
[----:B------:R-:W-:-:S08]  /*2050*/  DADD R22, R6, R22 ;  /* 0x0000000006167229 */ /* 0x000fd00000000016 */
[----:B------:R-:W-:-:S08]  /*2060*/  DADD R22, R6, R22 ;  /* 0x0000000006167229 */ /* 0x000fd00000000016 */
[----:B------:R-:W-:-:S08]  /*2070*/  DADD R22, R6, R22 ;  /* 0x0000000006167229 */ /* 0x000fd00000000016 */
[----:B------:R-:W-:-:S08]  /*2080*/  DADD R22, R6, R22 ;  /* 0x0000000006167229 */ /* 0x000fd00000000016 */
[----:B------:R-:W-:-:S08]  /*2090*/  DADD R22, R6, R22 ;  /* 0x0000000006167229 */ /* 0x000fd00000000016 */
[----:B------:R-:W-:-:S08]  /*20a0*/  DADD R22, R6, R22 ;  /* 0x0000000006167229 */ /* 0x000fd00000000016 */
[----:B------:R-:W-:-:S11]  /*20b0*/  DADD R22, R6, R22 ;  /* 0x0000000006167229 */ /* 0x000fd60000000016 */
.L_x_152:
[----:B------:R-:W-:-:S09]  /*20c0*/  UISETP.NE.OR UP0, UPT, UR5, URZ, UP0 ;  /* 0x000000ff0500728c */ /* 0x000fd20008705670 */
[----:B------:R-:W-:Y:S05]  /*20d0*/  BRA.U !UP0, `(.L_x_148) ;  /* 0x00000001081c7547 */ /* 0x000fea000b800000 */
.L_x_149:
[----:B------:R-:W-:Y:S01]  /*20e0*/  DADD R22, R6, R22 ;  /* 0x0000000006167229 */ /* 0x000fe20000000016 */
[----:B------:R-:W-:-:S04]  /*20f0*/  UIADD3 UR5, UPT, UPT, UR5, 0x4, URZ ;  /* 0x0000000405057890 */ /* 0x000fc8000fffe0ff */
[----:B------:R-:W-:-:S03]  /*2100*/  UISETP.NE.AND UP0, UPT, UR5, URZ, UPT ;  /* 0x000000ff0500728c */ /* 0x000fc6000bf05270 */
[----:B------:R-:W-:-:S08]  /*2110*/  DADD R22, R6, R22 ;  /* 0x0000000006167229 */ /* 0x000fd00000000016 */
[----:B------:R-:W-:-:S08]  /*2120*/  DADD R22, R6, R22 ;  /* 0x0000000006167229 */ /* 0x000fd00000000016 */
[----:B------:R-:W-:Y:S01]  /*2130*/  DADD R22, R6, R22 ;  /* 0x0000000006167229 */ /* 0x000fe20000000016 */
[----:B------:R-:W-:Y:S10]  /*2140*/  BRA.U UP0, `(.L_x_149) ;  /* 0xfffffffd00e47547 */ /* 0x000ff4000b83ffff */
.L_x_148:
[----:B------:R-:W-:-:S09]  /*2150*/  UISETP.NE.AND UP0, UPT, UR4, URZ, UPT ;  /* 0x000000ff0400728c */ /* 0x000fd2000bf05270 */
[----:B------:R-:W-:Y:S05]  /*2160*/  BRA.U !UP0, `(.L_x_130) ;  /* 0x0000000108407547 */ /* 0x000fea000b800000 */
[----:B-----5:R-:W-:Y:S01]  /*2170*/  DADD R18, R20, -R18 ;  /* 0x0000000014127229 */ /* 0x020fe20000000812 */
[----:B------:R-:W-:Y:S01]  /*2180*/  IMAD.MOV.U32 R0, RZ, RZ, RZ ;  /* 0x000000ffff007224 */ /* 0x000fe200078e00ff */
[----:B------:R-:W-:Y:S01]  /*2190*/  UIADD3 UR4, UPT, UPT, -UR4, URZ, URZ ;  /* 0x000000ff04047290 */ /* 0x000fe2000fffe1ff */
[----:B------:R-:W-:-:S05]  /*21a0*/  IMAD.MOV.U32 R6, RZ, RZ, RZ ;  /* 0x000000ffff067224 */ /* 0x000fca00078e00ff */
[----:B------:R-:W-:Y:S02]  /*21b0*/  DSETP.MAX.AND P0, P1, RZ, R18, PT ;  /* 0x00000012ff00722a */ /* 0x000fe4000390f000 */
[----:B------:R-:W-:-:S04]  /*21c0*/  IMAD.MOV.U32 R5, RZ, RZ, R19 ;  /* 0x000000ffff057224 */ /* 0x000fc800078e0013 */
[----:B------:R-:W-:Y:S02]  /*21d0*/  SEL R6, R6, R18, P0 ;  /* 0x0000001206067207 */ /* 0x000fe40000000000 */
[----:B------:R-:W-:Y:S02]  /*21e0*/  FSEL R7, R0, R5, P0 ;  /* 0x0000000500077208 */ /* 0x000fe40000000000 */
[----:B------:R-:W-:-:S04]  /*21f0*/  ISETP.GE.AND P0, PT, R4, 0x2, PT ;  /* 0x000000020400780c */ /* 0x000fc80003f06270 */
[----:B------:R-:W-:Y:S02]  /*2200*/  @P1 LOP3.LUT R7, R5, 0x80000, RZ, 0xfc, !PT ;  /* 0x0008000005071812 */ /* 0x000fe400078efcff */
[----:B------:R-:W-:Y:S02]  /*2210*/  FSEL R4, R6, RZ, !P0 ;  /* 0x000000ff06047208 */ /* 0x000fe40004000000 */
[----:B------:R-:W-:-:S07]  /*2220*/  FSEL R5, R7, RZ, !P0 ;  /* 0x000000ff07057208 */ /* 0x000fce0004000000 */
.L_x_153:
[----:B------:R-:W-:Y:S01]  /*2230*/  UIADD3 UR4, UPT, UPT, UR4, 0x1, URZ ;  /* 0x0000000104047890 */ /* 0x000fe2000fffe0ff */
[----:B------:R-:W-:-:S03]  /*2240*/  DADD R22, R4, R22 ;  /* 0x0000000004167229 */ /* 0x000fc60000000016 */
[----:B------:R-:W-:-:S09]  /*2250*/  UISETP.NE.AND UP0, UPT, UR4, URZ, UPT ;  /* 0x000000ff0400728c */ /* 0x000fd2000bf05270 */
[----:B------:R-:W-:Y:S05]  /*2260*/  BRA.U UP0, `(.L_x_153) ;  /* 0xfffffffd00f07547 */ /* 0x000fea000b83ffff */
.L_x_130:
[----:B-----5:R-:W-:Y:S01]  /*2270*/  DMUL R24, R26, -R24 ;  /* 0x800000181a187228 */ /* 0x020fe20000000000 */
[----:B------:R-:W-:Y:S01]  /*2280*/  IMAD.MOV.U32 R8, RZ, RZ, 0x652b82fe ;  /* 0x652b82feff087424 */ /* 0x000fe200078e00ff */
[----:B------:R-:W-:Y:S01]  /*2290*/  UMOV UR4, 0xfefa39ef ;  /* 0xfefa39ef00047882 */ /* 0x000fe20000000000 */
[----:B------:R-:W-:Y:S01]  /*22a0*/  IMAD.MOV.U32 R9, RZ, RZ, 0x3ff71547 ;  /* 0x3ff71547ff097424 */ /* 0x000fe200078e00ff */
[----:B------:R-:W-:Y:S01]  /*22b0*/  UMOV UR5, 0x3fe62e42 ;  /* 0x3fe62e4200057882 */ /* 0x000fe20000000000 */
[----:B------:R-:W0:Y:S01]  /*22c0*/  I2F.F64 R6, UR8 ;  /* 0x0000000800067d12 */ /* 0x000e220008201c00 */
[----:B------:R-:W-:Y:S01]  /*22d0*/  IMAD.MOV.U32 R12, RZ, RZ, 0x1 ;  /* 0x00000001ff0c7424 */ /* 0x000fe200078e00ff */
[----:B------:R-:W-:Y:S01]  /*22e0*/  BSSY.RECONVERGENT B0, `(.L_x_154) ;  /* 0x0000042000007945 */ /* 0x000fe20003800200 */
[----:B------:R-:W-:Y:S01]  /*22f0*/  FSETP.GEU.AND P1, PT, |R23|, 6.5827683646048100446e-37, PT ;  /* 0x036000001700780b */ /* 0x000fe20003f2e200 */
[----:B------:R-:W-:Y:S01]  /*2300*/  DFMA R8, R24, R8, 6.75539944105574400000e+15 ;  /* 0x433800001808742b */ /* 0x000fe20000000008 */
[----:B------:R-:W-:-:S07]  /*2310*/  FSETP.GEU.AND P2, PT, |R25|, 4.1917929649353027344, PT ;  /* 0x4086232b1900780b */ /* 0x000fce0003f4e200 */
[----:B------:R-:W-:Y:S01]  /*2320*/  DADD R10, R8, -6.75539944105574400000e+15 ;  /* 0xc3380000080a7429 */ /* 0x000fe20000000000 */
[----:B0-----:R-:W0:Y:S07]  /*2330*/  MUFU.RCP64H R13, R7 ;  /* 0x00000007000d7308 */ /* 0x001e2e0000001800 */
[----:B------:R-:W-:Y:S01]  /*2340*/  DFMA R4, R10, -UR4, R24 ;  /* 0x800000040a047c2b */ /* 0x000fe20008000018 */
[----:B------:R-:W-:Y:S01]  /*2350*/  UMOV UR4, 0x3b39803f ;  /* 0x3b39803f00047882 */ /* 0x000fe20000000000 */
[----:B------:R-:W-:-:S06]  /*2360*/  UMOV UR5, 0x3c7abc9e ;  /* 0x3c7abc9e00057882 */ /* 0x000fcc0000000000 */
[----:B------:R-:W-:Y:S01]  /*2370*/  DFMA R10, R10, -UR4, R4 ;  /* 0x800000040a0a7c2b */ /* 0x000fe20008000004 */
[----:B------:R-:W-:Y:S01]  /*2380*/  UMOV UR4, 0x69ce2bdf ;  /* 0x69ce2bdf00047882 */ /* 0x000fe20000000000 */
[----:B------:R-:W-:Y:S01]  /*2390*/  IMAD.MOV.U32 R4, RZ, RZ, -0x35dec16 ;  /* 0xfca213eaff047424 */ /* 0x000fe200078e00ff */
[----:B------:R-:W-:Y:S01]  /*23a0*/  UMOV UR5, 0x3e5ade15 ;  /* 0x3e5ade1500057882 */ /* 0x000fe20000000000 */
[----:B------:R-:W-:Y:S01]  /*23b0*/  IMAD.MOV.U32 R5, RZ, RZ, 0x3e928af3 ;  /* 0x3e928af3ff057424 */ /* 0x000fe200078e00ff */
[----:B0-----:R-:W-:-:S05]  /*23c0*/  DFMA R14, -R6, R12, 1 ;  /* 0x3ff00000060e742b */ /* 0x001fca000000010c */
[----:B------:R-:W-:Y:S01]  /*23d0*/  DFMA R4, R10, UR4, R4 ;  /* 0x000000040a047c2b */ /* 0x000fe20008000004 */
[----:B------:R-:W-:Y:S01]  /*23e0*/  UMOV UR4, 0x62401315 ;  /* 0x6240131500047882 */ /* 0x000fe20000000000 */
[----:B------:R-:W-:Y:S01]  /*23f0*/  UMOV UR5, 0x3ec71dee ;  /* 0x3ec71dee00057882 */ /* 0x000fe20000000000 */
[----:B------:R-:W-:-:S05]  /*2400*/  DFMA R14, R14, R14, R14 ;  /* 0x0000000e0e0e722b */ /* 0x000fca000000000e */
[----:B------:R-:W-:Y:S01]  /*2410*/  DFMA R4, R10, R4, UR4 ;  /* 0x000000040a047e2b */ /* 0x000fe20008000004 */
[----:B------:R-:W-:Y:S01]  /*2420*/  UMOV UR4, 0x7c89eb71 ;  /* 0x7c89eb7100047882 */ /* 0x000fe20000000000 */
[----:B------:R-:W-:Y:S01]  /*2430*/  UMOV UR5, 0x3efa0199 ;  /* 0x3efa019900057882 */ /* 0x000fe20000000000 */
[----:B------:R-:W-:-:S05]  /*2440*/  DFMA R14, R12, R14, R12 ;  /* 0x0000000e0c0e722b */ /* 0x000fca000000000c */
[----:B------:R-:W-:Y:S01]  /*2450*/  DFMA R4, R10, R4, UR4 ;  /* 0x000000040a047e2b */ /* 0x000fe20008000004 */
[----:B------:R-:W-:Y:S01]  /*2460*/  UMOV UR4, 0x14761f65 ;  /* 0x14761f6500047882 */ /* 0x000fe20000000000 */
[----:B------:R-:W-:Y:S01]  /*2470*/  UMOV UR5, 0x3f2a01a0 ;  /* 0x3f2a01a000057882 */ /* 0x000fe20000000000 */
[----:B------:R-:W-:-:S05]  /*2480*/  DFMA R12, -R6, R14, 1 ;  /* 0x3ff00000060c742b */ /* 0x000fca000000010e */
[----:B------:R-:W-:Y:S01]  /*2490*/  DFMA R4, R10, R4, UR4 ;  /* 0x000000040a047e2b */ /* 0x000fe20008000004 */
[----:B------:R-:W-:Y:S01]  /*24a0*/  UMOV UR4, 0x1852b7af ;  /* 0x1852b7af00047882 */ /* 0x000fe20000000000 */
[----:B------:R-:W-:Y:S01]  /*24b0*/  UMOV UR5, 0x3f56c16c ;  /* 0x3f56c16c00057882 */ /* 0x000fe20000000000 */
[----:B------:R-:W-:-:S05]  /*24c0*/  DFMA R14, R14, R12, R14 ;  /* 0x0000000c0e0e722b */ /* 0x000fca000000000e */
[----:B------:R-:W-:Y:S01]  /*24d0*/  DFMA R4, R10, R4, UR4 ;  /* 0x000000040a047e2b */ /* 0x000fe20008000004 */
[----:B------:R-:W-:Y:S01]  /*24e0*/  UMOV UR4, 0x11122322 ;  /* 0x1112232200047882 */ /* 0x000fe20000000000 */
[----:B------:R-:W-:Y:S01]  /*24f0*/  UMOV UR5, 0x3f811111 ;  /* 0x3f81111100057882 */ /* 0x000fe20000000000 */
[----:B------:R-:W-:-:S05]  /*2500*/  DMUL R16, R14, R22 ;  /* 0x000000160e107228 */ /* 0x000fca0000000000 */
[----:B------:R-:W-:Y:S01]  /*2510*/  DFMA R4, R10, R4, UR4 ;  /* 0x000000040a047e2b */ /* 0x000fe20008000004 */
[----:B------:R-:W-:Y:S01]  /*2520*/  UMOV UR4, 0x555502a1 ;  /* 0x555502a100047882 */ /* 0x000fe20000000000 */
[----:B------:R-:W-:Y:S01]  /*2530*/  UMOV UR5, 0x3fa55555 ;  /* 0x3fa5555500057882 */ /* 0x000fe20000000000 */
[----:B------:R-:W-:-:S05]  /*2540*/  DFMA R18, -R6, R16, R22 ;  /* 0x000000100612722b */ /* 0x000fca0000000116 */
[----:B------:R-:W-:Y:S01]  /*2550*/  DFMA R4, R10, R4, UR4 ;  /* 0x000000040a047e2b */ /* 0x000fe20008000004 */
[----:B------:R-:W-:Y:S01]  /*2560*/  UMOV UR4, 0x55555511 ;  /* 0x5555551100047882 */ /* 0x000fe20000000000 */
[----:B------:R-:W-:-:S06]  /*2570*/  UMOV UR5, 0x3fc55555 ;  /* 0x3fc5555500057882 */ /* 0x000fcc0000000000 */
[----:B------:R-:W-:Y:S01]  /*2580*/  DFMA R4, R10, R4, UR4 ;  /* 0x000000040a047e2b */ /* 0x000fe20008000004 */
[----:B------:R-:W-:Y:S01]  /*2590*/  UMOV UR4, 0xb ;  /* 0x0000000b00047882 */ /* 0x000fe20000000000 */
[----:B------:R-:W-:-:S06]  /*25a0*/  UMOV UR5, 0x3fe00000 ;  /* 0x3fe0000000057882 */ /* 0x000fcc0000000000 */
[----:B------:R-:W-:Y:S02]  /*25b0*/  DFMA R12, R10, R4, UR4 ;  /* 0x000000040a0c7e2b */ /* 0x000fe40008000004 */
[----:B------:R-:W-:-:S06]  /*25c0*/  DFMA R4, R14, R18, R16 ;  /* 0x000000120e04722b */ /* 0x000fcc0000000010 */
[----:B------:R-:W-:-:S04]  /*25d0*/  DFMA R12, R10, R12, 1 ;  /* 0x3ff000000a0c742b */ /* 0x000fc8000000000c */
[----:B------:R-:W-:-:S04]  /*25e0*/  FFMA R0, RZ, R7, R5 ;  /* 0x00000007ff007223 */ /* 0x000fc80000000005 */
[----:B------:R-:W-:Y:S01]  /*25f0*/  DFMA R12, R10, R12, 1 ;  /* 0x3ff000000a0c742b */ /* 0x000fe2000000000c */
[----:B------:R-:W-:-:S09]  /*2600*/  FSETP.GT.AND P0, PT, |R0|, 1.469367938527859385e-39, PT ;  /* 0x001000000000780b */ /* 0x000fd20003f04200 */
        /* <DEDUP_REMOVED lines=15> */
.L_x_155:
[----:B------:R-:W-:Y:S05]  /*2700*/  BSYNC.RECONVERGENT B0 ;  /* 0x0000000000007941 */ /* 0x000fea0003800200 */
.L_x_154:
[----:B------:R-:W-:Y:S04]  /*2710*/  BSSY.RECONVERGENT B0, `(.L_x_156) ;  /* 0x000000a000007945 */ /* 0x000fe80003800200 */
[----:B------:R-:W-:Y:S05]  /*2720*/  @P0 BRA P1, `(.L_x_157) ;  /* 0x0000000000200947 */ /* 0x000fea0000800000 */
[----:B------:R-:W-:Y:S01]  /*2730*/  IMAD.MOV.U32 R12, RZ, RZ, R22 ;  /* 0x000000ffff0c7224 */ /* 0x000fe200078e0016 */
[----:B------:R-:W-:Y:S01]  /*2740*/  MOV R28, 0x2790 ;  /* 0x00002790001c7802 */ /* 0x000fe20000000f00 */
[----:B------:R-:W-:Y:S02]  /*2750*/  IMAD.MOV.U32 R13, RZ, RZ, R23 ;  /* 0x000000ffff0d7224 */ /* 0x000fe400078e0017 */
[----:B------:R-:W-:Y:S02]  /*2760*/  IMAD.MOV.U32 R10, RZ, RZ, R6 ;  /* 0x000000ffff0a7224 */ /* 0x000fe400078e0006 */
[----:B------:R-:W-:-:S07]  /*2770*/  IMAD.MOV.U32 R11, RZ, RZ, R7 ;  /* 0x000000ffff0b7224 */ /* 0x000fce00078e0007 */
[----:B------:R-:W-:Y:S05]  /*2780*/  CALL.REL.NOINC `($__internal_4_$__cuda_sm20_div_rn_f64_full) ;  /* 0x0000000000247944 */ /* 0x000fea0003c00000 */
[----:B------:R-:W-:Y:S01]  /*2790*/  MOV R4, R12 ;  /* 0x0000000c00047202 */ /* 0x000fe20000000f00 */
[----:B------:R-:W-:-:S07]  /*27a0*/  IMAD.MOV.U32 R5, RZ, RZ, R13 ;  /* 0x000000ffff057224 */ /* 0x000fce00078e000d */
.L_x_157:
[----:B------:R-:W-:Y:S05]  /*27b0*/  BSYNC.RECONVERGENT B0 ;  /* 0x0000000000007941 */ /* 0x000fea0003800200 */
.L_x_156:
[----:B------:R-:W0:Y:S01]  /*27c0*/  LDCU.64 UR4, c[0x0][0x3b0] ;  /* 0x00007600ff0477ac */ /* 0x000e220008000a00 */
[----:B------:R-:W-:Y:S01]  /*27d0*/  DMUL R4, R4, R14 ;  /* 0x0000000e04047228 */ /* 0x000fe20000000000 */
[----:B0-----:R-:W-:-:S04]  /*27e0*/  LEA R6, P0, R2, UR4, 0x3 ;  /* 0x0000000402067c11 */ /* 0x001fc8000f8018ff */
[----:B------:R-:W-:-:S05]  /*27f0*/  LEA.HI.X R7, R2, UR5, R3, 0x3, P0 ;  /* 0x0000000502077c11 */ /* 0x000fca00080f1c03 */
[----:B------:R-:W-:Y:S01]  /*2800*/  STG.E.64 desc[UR6][R6.64], R4 ;  /* 0x0000000406007986 */ /* 0x000fe2000c101b06 */
[----:B------:R-:W-:Y:S05]  /*2810*/  EXIT ;  /* 0x000000000000794d */ /* 0x000fea0003800000 */
        .weak           $__internal_4_$__cuda_sm20_div_rn_f64_full
        .type           $__internal_4_$__cuda_sm20_div_rn_f64_full,@function
        .size           $__internal_4_$__cuda_sm20_div_rn_f64_full,($__internal_5_$__cuda_sm20_dsqrt_rn_f64_mediumpath_v1 - $__internal_4_$__cuda_sm20_div_rn_f64_full)
$__internal_4_$__cuda_sm20_div_rn_f64_full:
[C---:B------:R-:W-:Y:S01]  /*2820*/  FSETP.GEU.AND P0, PT, |R11|.reuse, 1.469367938527859385e-39, PT ;  /* 0x001000000b00780b */ /* 0x040fe20003f0e200 */
[----:B------:R-:W-:Y:S01]  /*2830*/  IMAD.MOV.U32 R22, RZ, RZ, 0x1 ;  /* 0x00000001ff167424 */ /* 0x000fe200078e00ff */
[----:B------:R-:W-:Y:S01]  /*2840*/  LOP3.LUT R8, R11, 0x800fffff, RZ, 0xc0, !PT ;  /* 0x800fffff0b087812 */ /* 0x000fe200078ec0ff */
[----:B------:R-:W-:Y:S01]  /*2850*/  IMAD.MOV.U32 R7, RZ, RZ, 0x1ca00000 ;  /* 0x1ca00000ff077424 */ /* 0x000fe200078e00ff */
[C---:B------:R-:W-:Y:S01]  /*2860*/  FSETP.GEU.AND P2, PT, |R13|.reuse, 1.469367938527859385e-39, PT ;  /* 0x001000000d00780b */ /* 0x040fe20003f4e200 */
[----:B------:R-:W-:Y:S01]  /*2870*/  BSSY.RECONVERGENT B1, `(.L_x_158) ;  /* 0x0000052000017945 */ /* 0x000fe20003800200 */
[----:B------:R-:W-:Y:S01]  /*2880*/  LOP3.LUT R9, R8, 0x3ff00000, RZ, 0xfc, !PT ;  /* 0x3ff0000008097812 */ /* 0x000fe200078efcff */
[----:B------:R-:W-:Y:S01]  /*2890*/  IMAD.MOV.U32 R8, RZ, RZ, R10 ;  /* 0x000000ffff087224 */ /* 0x000fe200078e000a */
[----:B------:R-:W-:Y:S02]  /*28a0*/  LOP3.LUT R5, R13, 0x7ff00000, RZ, 0xc0, !PT ;  /* 0x7ff000000d057812 */ /* 0x000fe400078ec0ff */
[----:B------:R-:W-:-:S03]  /*28b0*/  LOP3.LUT R36, R11, 0x7ff00000, RZ, 0xc0, !PT ;  /* 0x7ff000000b247812 */ /* 0x000fc600078ec0ff */
[----:B------:R-:W-:Y:S01]  /*28c0*/  @!P0 DMUL R8, R10, 8.98846567431157953865e+307 ;  /* 0x7fe000000a088828 */ /* 0x000fe20000000000 */
[----:B------:R-:W-:Y:S01]  /*28d0*/  ISETP.GE.U32.AND P1, PT, R5, R36, PT ;  /* 0x000000240500720c */ /* 0x000fe20003f26070 */
[----:B------:R-:W-:Y:S02]  /*28e0*/  IMAD.MOV.U32 R37, RZ, RZ, R5 ;  /* 0x000000ffff257224 */ /* 0x000fe400078e0005 */
[----:B------:R-:W-:Y:S02]  /*28f0*/  @!P2 LOP3.LUT R32, R11, 0x7ff00000, RZ, 0xc0, !PT ;  /* 0x7ff000000b20a812 */ /* 0x000fe400078ec0ff */
[----:B------:R-:W0:Y:S02]  /*2900*/  MUFU.RCP64H R23, R9 ;  /* 0x0000000900177308 */ /* 0x000e240000001800 */
[----:B------:R-:W-:Y:S01]  /*2910*/  @!P2 ISETP.GE.U32.AND P3, PT, R5, R32, PT ;  /* 0x000000200500a20c */ /* 0x000fe20003f66070 */
[----:B------:R-:W-:Y:S01]  /*2920*/  @!P2 IMAD.MOV.U32 R32, RZ, RZ, RZ ;  /* 0x000000ffff20a224 */ /* 0x000fe200078e00ff */
[----:B------:R-:W-:-:S02]  /*2930*/  @!P0 LOP3.LUT R36, R9, 0x7ff00000, RZ, 0xc0, !PT ;  /* 0x7ff0000009248812 */ /* 0x000fc400078ec0ff */
[----:B------:R-:W-:-:S03]  /*2940*/  @!P2 SEL R33, R7, 0x63400000, !P3 ;  /* 0x634000000721a807 */ /* 0x000fc60005800000 */
[----:B------:R-:W-:Y:S01]  /*2950*/  VIADD R39, R36, 0xffffffff ;  /* 0xffffffff24277836 */ /* 0x000fe20000000000 */
[----:B------:R-:W-:-:S04]  /*2960*/  @!P2 LOP3.LUT R33, R33, 0x80000000, R13, 0xf8, !PT ;  /* 0x800000002121a812 */ /* 0x000fc800078ef80d */
[----:B------:R-:W-:Y:S01]  /*2970*/  @!P2 LOP3.LUT R33, R33, 0x100000, RZ, 0xfc, !PT ;  /* 0x001000002121a812 */ /* 0x000fe200078efcff */
[----:B0-----:R-:W-:-:S08]  /*2980*/  DFMA R30, R22, -R8, 1 ;  /* 0x3ff00000161e742b */ /* 0x001fd00000000808 */
[----:B------:R-:W-:-:S08]  /*2990*/  DFMA R30, R30, R30, R30 ;  /* 0x0000001e1e1e722b */ /* 0x000fd0000000001e */
[----:B------:R-:W-:Y:S01]  /*29a0*/  DFMA R30, R22, R30, R22 ;  /* 0x0000001e161e722b */ /* 0x000fe20000000016 */
[----:B------:R-:W-:Y:S01]  /*29b0*/  SEL R23, R7, 0x63400000, !P1 ;  /* 0x6340000007177807 */ /* 0x000fe20004800000 */
[----:B------:R-:W-:-:S03]  /*29c0*/  IMAD.MOV.U32 R22, RZ, RZ, R12 ;  /* 0x000000ffff167224 */ /* 0x000fc600078e000c */
[----:B------:R-:W-:-:S03]  /*29d0*/  LOP3.LUT R23, R23, 0x800fffff, R13, 0xf8, !PT ;  /* 0x800fffff17177812 */ /* 0x000fc600078ef80d */
[----:B------:R-:W-:-:S03]  /*29e0*/  DFMA R34, R30, -R8, 1 ;  /* 0x3ff000001e22742b */ /* 0x000fc60000000808 */
[----:B------:R-:W-:-:S05]  /*29f0*/  @!P2 DFMA R22, R22, 2, -R32 ;  /* 0x400000001616a82b */ /* 0x000fca0000000820 */
[----:B------:R-:W-:-:S05]  /*2a00*/  DFMA R30, R30, R34, R30 ;  /* 0x000000221e1e722b */ /* 0x000fca000000001e */
[----:B------:R-:W-:-:S03]  /*2a10*/  @!P2 LOP3.LUT R37, R23, 0x7ff00000, RZ, 0xc0, !PT ;  /* 0x7ff000001725a812 */ /* 0x000fc600078ec0ff */
[----:B------:R-:W-:Y:S02]  /*2a20*/  DMUL R32, R30, R22 ;  /* 0x000000161e207228 */ /* 0x000fe40000000000 */
[----:B------:R-:W-:-:S05]  /*2a30*/  VIADD R38, R37, 0xffffffff ;  /* 0xffffffff25267836 */ /* 0x000fca0000000000 */
[----:B------:R-:W-:Y:S01]  /*2a40*/  ISETP.GT.U32.AND P0, PT, R38, 0x7feffffe, PT ;  /* 0x7feffffe2600780c */ /* 0x000fe20003f04070 */
[----:B------:R-:W-:-:S03]  /*2a50*/  DFMA R34, R32, -R8, R22 ;  /* 0x800000082022722b */ /* 0x000fc60000000016 */
[----:B------:R-:W-:-:S05]  /*2a60*/  ISETP.GT.U32.OR P0, PT, R39, 0x7feffffe, P0 ;  /* 0x7feffffe2700780c */ /* 0x000fca0000704470 */
[----:B------:R-:W-:-:S08]  /*2a70*/  DFMA R30, R30, R34, R32 ;  /* 0x000000221e1e722b */ /* 0x000fd00000000020 */
[----:B------:R-:W-:Y:S05]  /*2a80*/  @P0 BRA `(.L_x_159) ;  /* 0x00000000006c0947 */ /* 0x000fea0003800000 */
[----:B------:R-:W-:-:S04]  /*2a90*/  LOP3.LUT R32, R11, 0x7ff00000, RZ, 0xc0, !PT ;  /* 0x7ff000000b207812 */ /* 0x000fc800078ec0ff */
[CC--:B------:R-:W-:Y:S02]  /*2aa0*/  VIADDMNMX R12, R5.reuse, -R32.reuse, 0xb9600000, !PT ;  /* 0xb9600000050c7446 */ /* 0x0c0fe40007800920 */
[----:B------:R-:W-:Y:S02]  /*2ab0*/  ISETP.GE.U32.AND P0, PT, R5, R32, PT ;  /* 0x000000200500720c */ /* 0x000fe40003f06070 */
[----:B------:R-:W-:Y:S02]  /*2ac0*/  VIMNMX R12, PT, PT, R12, 0x46a00000, PT ;  /* 0x46a000000c0c7848 */ /* 0x000fe40003fe0100 */
[----:B------:R-:W-:-:S05]  /*2ad0*/  SEL R5, R7, 0x63400000, !P0 ;  /* 0x6340000007057807 */ /* 0x000fca0004000000 */
[----:B------:R-:W-:Y:S02]  /*2ae0*/  IMAD.IADD R5, R12, 0x1, -R5 ;  /* 0x000000010c057824 */ /* 0x000fe400078e0a05 */
[----:B------:R-:W-:Y:S02]  /*2af0*/  IMAD.MOV.U32 R12, RZ, RZ, RZ ;  /* 0x000000ffff0c7224 */ /* 0x000fe400078e00ff */
        /* <DEDUP_REMOVED lines=11> */
[----:B------:R-:W-:Y:S01]  /*2bb0*/  DMUL.RP R12, R30, R12 ;  /* 0x0000000c1e0c7228 */ /* 0x000fe20000008000 */
[----:B------:R-:W-:Y:S01]  /*2bc0*/  IMAD.MOV.U32 R8, RZ, RZ, RZ ;  /* 0x000000ffff087224 */ /* 0x000fe200078e00ff */
[----:B------:R-:W-:-:S05]  /*2bd0*/  IADD3 R5, PT, PT, -R5, -0x43300000, RZ ;  /* 0xbcd0000005057810 */ /* 0x000fca0007ffe1ff */
[----:B------:R-:W-:-:S03]  /*2be0*/  DFMA R8, R32, -R8, R30 ;  /* 0x800000082008722b */ /* 0x000fc6000000001e */
[----:B------:R-:W-:-:S07]  /*2bf0*/  LOP3.LUT R11, R13, R11, RZ, 0x3c, !PT ;  /* 0x0000000b0d0b7212 */ /* 0x000fce00078e3cff */
[----:B------:R-:W-:-:S04]  /*2c00*/  FSETP.NEU.AND P0, PT, |R9|, R5, PT ;  /* 0x000000050900720b */ /* 0x000fc80003f0d200 */
[----:B------:R-:W-:Y:S02]  /*2c10*/  FSEL R32, R12, R32, !P0 ;  /* 0x000000200c207208 */ /* 0x000fe40004000000 */
[----:B------:R-:W-:Y:S01]  /*2c20*/  FSEL R33, R11, R33, !P0 ;  /* 0x000000210b217208 */ /* 0x000fe20004000000 */
[----:B------:R-:W-:Y:S06]  /*2c30*/  BRA `(.L_x_160) ;  /* 0x0000000000547947 */ /* 0x000fec0003800000 */
.L_x_159:
        /* <DEDUP_REMOVED lines=16> */
.L_x_162:
[----:B------:R-:W-:Y:S01]  /*2d40*/  LOP3.LUT R33, R11, 0x80000, RZ, 0xfc, !PT ;  /* 0x000800000b217812 */ /* 0x000fe200078efcff */
[----:B------:R-:W-:Y:S01]  /*2d50*/  IMAD.MOV.U32 R32, RZ, RZ, R10 ;  /* 0x000000ffff207224 */ /* 0x000fe200078e000a */
[----:B------:R-:W-:Y:S06]  /*2d60*/  BRA `(.L_x_160) ;  /* 0x0000000000087947 */ /* 0x000fec0003800000 */
.L_x_161:
[----:B------:R-:W-:Y:S01]  /*2d70*/  LOP3.LUT R33, R13, 0x80000, RZ, 0xfc, !PT ;  /* 0x000800000d217812 */ /* 0x000fe200078efcff */
[----:B------:R-:W-:-:S07]  /*2d80*/  IMAD.MOV.U32 R32, RZ, RZ, R12 ;  /* 0x000000ffff207224 */ /* 0x000fce00078e000c */
.L_x_160:
[----:B------:R-:W-:Y:S05]  /*2d90*/  BSYNC.RECONVERGENT B1 ;  /* 0x0000000000017941 */ /* 0x000fea0003800200 */
.L_x_158:
[----:B------:R-:W-:Y:S02]  /*2da0*/  IMAD.MOV.U32 R8, RZ, RZ, R28 ;  /* 0x000000ffff087224 */ /* 0x000fe400078e001c */
[----:B------:R-:W-:Y:S02]  /*2db0*/  IMAD.MOV.U32 R9, RZ, RZ, 0x0 ;  /* 0x00000000ff097424 */ /* 0x000fe400078e00ff */
[----:B------:R-:W-:Y:S02]  /*2dc0*/  IMAD.MOV.U32 R12, RZ, RZ, R32 ;  /* 0x000000ffff0c7224 */ /* 0x000fe400078e0020 */
[----:B------:R-:W-:Y:S01]  /*2dd0*/  IMAD.MOV.U32 R13, RZ, RZ, R33 ;  /* 0x000000ffff0d7224 */ /* 0x000fe200078e0021 */
[----:B------:R-:W-:Y:S06]  /*2de0*/  RET.REL.NODEC R8 `(_Z21barrier_option_kernelPdS_S_S_S_S_S_Piiiiy) ;  /* 0xffffffd008847950 */ /* 0x000fec0003c3ffff */
        .weak           $__internal_5_$__cuda_sm20_dsqrt_rn_f64_mediumpath_v1
        .type           $__internal_5_$__cuda_sm20_dsqrt_rn_f64_mediumpath_v1,@function
        .size           $__internal_5_$__cuda_sm20_dsqrt_rn_f64_mediumpath_v1,(.L_x_348 - $__internal_5_$__cuda_sm20_dsqrt_rn_f64_mediumpath_v1)
$__internal_5_$__cuda_sm20_dsqrt_rn_f64_mediumpath_v1:
[----:B------:R-:W-:Y:S01]  /*2df0*/  ISETP.GE.U32.AND P0, PT, R36, -0x3400000, PT ;  /* 0xfcc000002400780c */ /* 0x000fe20003f06070 */
[----:B------:R-:W-:Y:S01]  /*2e00*/  BSSY.RECONVERGENT B3, `(.L_x_163) ;  /* 0x000002b000037945 */ /* 0x000fe20003800200 */
[----:B------:R-:W-:Y:S01]  /*2e10*/  LOP3.LUT R39, R39, R38, RZ, 0x3c, !PT ;  /* 0x0000002627277212 */ /* 0x000fe200078e3cff */
[----:B------:R-:W-:Y:S01]  /*2e20*/  IMAD.MOV.U32 R36, RZ, RZ, R37 ;  /* 0x000000ffff247224 */ /* 0x000fe200078e0025 */
[----:B------:R-:W-:Y:S01]  /*2e30*/  LOP3.LUT R43, R43, R42, RZ, 0x3c, !PT ;  /* 0x0000002a2b2b7212 */ /* 0x000fe200078e3cff */
[----:B------:R-:W-:Y:S01]  /*2e40*/  IMAD.MOV.U32 R37, RZ, RZ, R47 ;  /* 0x000000ffff257224 */ /* 0x000fe200078e002f */
[----:B------:R-:W-:Y:S02]  /*2e50*/  LOP3.LUT R38, R39, R38, RZ, 0x3c, !PT ;  /* 0x0000002627267212 */ /* 0x000fe400078e3cff */
[----:B------:R-:W-:Y:S02]  /*2e60*/  LOP3.LUT R42, R43, R42, RZ, 0x3c, !PT ;  /* 0x0000002a2b2a7212 */ /* 0x000fe400078e3cff */
[----:B------:R-:W-:-:S02]  /*2e70*/  LOP3.LUT R39, R39, R38, RZ, 0x3c, !PT ;  /* 0x0000002627277212 */ /* 0x000fc400078e3cff */
[----:B------:R-:W-:Y:S01]  /*2e80*/  LOP3.LUT R43, R43, R42, RZ, 0x3c, !PT ;  /* 0x0000002a2b2b7212 */ /* 0x000fe200078e3cff */
[----:B------:R-:W-:Y:S06]  /*2e90*/  @!P0 BRA `(.L_x_164) ;  /* 0x0000000000208947 */ /* 0x000fec0003800000 */
        /* <DEDUP_REMOVED lines=8> */
.L_x_164:
        /* <DEDUP_REMOVED lines=9> */
[----:B------:R-:W-:Y:S02]  /*2fb0*/  IMAD.MOV.U32 R40, RZ, RZ, 0x0 ;  /* 0x00000000ff287424 */ /* 0x000fe400078e00ff */
[----:B------:R-:W-:Y:S02]  /*2fc0*/  IMAD.MOV.U32 R36, RZ, RZ, RZ ;  /* 0x000000ffff247224 */ /* 0x000fe400078e00ff */
[----:B------:R-:W-:Y:S01]  /*2fd0*/  IMAD.MOV.U32 R41, RZ, RZ, 0x3fd80000 ;  /* 0x3fd80000ff297424 */ /* 0x000fe200078e00ff */
[----:B------:R-:W0:Y:S03]  /*2fe0*/  MUFU.RSQ64H R37, R43 ;  /* 0x0000002b00257308 */ /* 0x000e260000001c00 */
        /* <DEDUP_REMOVED lines=11> */
.L_x_166:
[----:B------:R-:W-:-:S11]  /*30a0*/  DADD R38, R36, R36 ;  /* 0x0000000024267229 */ /* 0x000fd60000000024 */
.L_x_165:
[----:B------:R-:W-:Y:S05]  /*30b0*/  BSYNC.RECONVERGENT B3 ;  /* 0x0000000000037941 */ /* 0x000fea0003800200 */
.L_x_163:
[----:B------:R-:W-:Y:S02]  /*30c0*/  IMAD.MOV.U32 R36, RZ, RZ, R0 ;  /* 0x000000ffff247224 */ /* 0x000fe400078e0000 */
[----:B------:R-:W-:Y:S02]  /*30d0*/  IMAD.MOV.U32 R37, RZ, RZ, 0x0 ;  /* 0x00000000ff257424 */ /* 0x000fe400078e00ff */
[----:B------:R-:W-:Y:S02]  /*30e0*/  IMAD.MOV.U32 R50, RZ, RZ, R38 ;  /* 0x000000ffff327224 */ /* 0x000fe400078e0026 */
[----:B------:R-:W-:Y:S01]  /*30f0*/  IMAD.MOV.U32 R51, RZ, RZ, R39 ;  /* 0x000000ffff337224 */ /* 0x000fe200078e0027 */
[----:B------:R-:W-:Y:S06]  /*3100*/  RET.REL.NODEC R36 `(_Z21barrier_option_kernelPdS_S_S_S_S_S_Piiiiy) ;  /* 0xffffffcc24bc7950 */ /* 0x000fec0003c3ffff */
.L_x_167:
        /* <DEDUP_REMOVED lines=15> */
.L_x_348:


//--------------------- .text._Z19asian_option_kernelPdS_S_S_S_S_iiiy --------------------------
	.section	.text._Z19asian_option_kernelPdS_S_S_S_S_iiiy,"ax",@progbits
	.align	128
        .global         _Z19asian_option_kernelPdS_S_S_S_S_iiiy
        .type           _Z19asian_option_kernelPdS_S_S_S_S_iiiy,@function
        .size           _Z19asian_option_kernelPdS_S_S_S_S_iiiy,(.L_x_350 - _Z19asian_option_kernelPdS_S_S_S_S_iiiy)
        .other          _Z19asian_option_kernelPdS_S_S_S_S_iiiy,@"STO_CUDA_ENTRY STV_DEFAULT"
_Z19asian_option_kernelPdS_S_S_S_S_iiiy:
.text._Z19asian_option_kernelPdS_S_S_S_S_iiiy:
        /* <DEDUP_REMOVED lines=12> */
[----:B------:R-:W4:Y:S01]  /*00c0*/  LDCU.64 UR4, c[0x0][0x3c0] ;  /* 0x00007800ff0477ac */ /* 0x000f220008000a00 */
        /* <DEDUP_REMOVED lines=11> */
[----:B------:R-:W1:Y:S01]  /*0180*/  LDCU UR6, c[0x0][0x3b8] ;  /* 0x00007700ff0677ac */ /* 0x000e620008000800 */
[----:B------:R-:W2:Y:S06]  /*0190*/  LDCU.64 UR4, c[0x0][0x3a0] ;  /* 0x00007400ff0477ac */ /* 0x000eac0008000a00 */
[----:B------:R-:W3:Y:S01]  /*01a0*/  LDC.64 R22, c[0x0][0x380] ;  /* 0x0000e000ff167b82 */ /* 0x000ee20000000a00 */
[----:B0-----:R-:W-:-:S06]  /*01b0*/  IMAD.WIDE R24, R2, 0x8, R24 ;  /* 0x0000000802187825 */ /* 0x001fcc00078e0218 */
[----:B------:R-:W5:Y:S01]  /*01c0*/  LDG.E.64 R24, desc[UR8][R24.64] ;  /* 0x0000000818187981 */ /* 0x000f62000c1e1b00 */
[----:B-1----:R-:W0:Y:S01]  /*01d0*/  I2F.F64 R4, UR6 ;  /* 0x0000000600047d12 */ /* 0x002e220008201c00 */
[----:B------:R-:W-:Y:S01]  /*01e0*/  UISETP.GE.AND UP0, UPT, UR6, 0x1, UPT ;  /* 0x000000010600788c */ /* 0x000fe2000bf06270 */
[----:B--2---:R-:W-:-:S04]  /*01f0*/  LEA R20, P0, R2, UR4, 0x3 ;  /* 0x0000000402147c11 */ /* 0x004fc8000f8018ff */
[----:B------:R-:W-:Y:S02]  /*0200*/  LEA.HI.X R21, R2, UR5, R3, 0x3, P0 ;  /* 0x0000000502157c11 */ /* 0x000fe400080f1c03 */
[----:B0-----:R-:W-:Y:S02]  /*0210*/  R2UR UR10, R4 ;  /* 0x00000000040a72ca */ /* 0x001fe400000e0000 */
[----:B------:R-:W-:Y:S01]  /*0220*/  R2UR UR11, R5 ;  /* 0x00000000050b72ca */ /* 0x000fe200000e0000 */
[----:B---3--:R-:W-:-:S14]  /*0230*/  BRA.U !UP0, `(.L_x_169) ;  /* 0x0000001908a47547 */ /* 0x008fdc000b800000 */
[----:B------:R-:W-:Y:S01]  /*0240*/  IMAD.WIDE R22, R2, 0x8, R22 ;  /* 0x0000000802167825 */ /* 0x000fe200078e0216 */
[----:B------:R-:W5:Y:S05]  /*0250*/  LDG.E.64 R20, desc[UR8][R20.64] ;  /* 0x0000000814147981 */ /* 0x000f6a000c1e1b00 */
[----:B------:R-:W5:Y:S01]  /*0260*/  LDG.E.64 R22, desc[UR8][R22.64] ;  /* 0x0000000816167981 */ /* 0x000f62000c1e1b00 */
[----:B------:R-:W0:Y:S01]  /*0270*/  MUFU.RCP64H R5, UR11 ;  /* 0x0000000b00057d08 */ /* 0x000e220008001800 */
[----:B------:R-:W-:Y:S01]  /*0280*/  IMAD.U32 R6, RZ, RZ, UR10 ;  /* 0x0000000aff067e24 */ /* 0x000fe2000f8e00ff */
[----:B-----5:R-:W-:Y:S01]  /*0290*/  FSETP.GEU.AND P1, PT, |R31|, 6.5827683646048100446e-37, PT ;  /* 0x036000001f00780b */ /* 0x020fe20003f2e200 */
[----:B------:R-:W-:Y:S01]  /*02a0*/  IMAD.U32 R7, RZ, RZ, UR11 ;  /* 0x0000000bff077e24 */ /* 0x000fe2000f8e00ff */
[----:B------:R-:W-:Y:S01]  /*02b0*/  LOP3.LUT R8, R8, 0xaad26b49, RZ, 0x3c, !PT ;  /* 0xaad26b4908087812 */ /* 0x000fe200078e3cff */
[----:B------:R-:W-:Y:S01]  /*02c0*/  IMAD.MOV.U32 R4, RZ, RZ, 0x1 ;  /* 0x00000001ff047424 */ /* 0x000fe200078e00ff */
[----:B------:R-:W-:Y:S03]  /*02d0*/  BSSY.RECONVERGENT B0, `(.L_x_170) ;  /* 0x000001e000007945 */ /* 0x000fe60003800200 */
[----:B------:R-:W-:-:S02]  /*02e0*/  IMAD R8, R8, 0x4182bed5, RZ ;  /* 0x4182bed508087824 */ /* 0x000fc400078e02ff */
[----:B0-----:R-:W-:-:S08]  /*02f0*/  DFMA R6, R4, -R6, 1 ;  /* 0x3ff000000406742b */ /* 0x001fd00000000806 */
[----:B------:R-:W-:-:S08]  /*0300*/  DFMA R6, R6, R6, R6 ;  /* 0x000000060606722b */ /* 0x000fd00000000006 */
[----:B------:R-:W-:Y:S01]  /*0310*/  DFMA R6, R4, R6, R4 ;  /* 0x000000060406722b */ /* 0x000fe20000000004 */
[----:B------:R-:W-:Y:S02]  /*0320*/  IMAD.U32 R4, RZ, RZ, UR10 ;  /* 0x0000000aff047e24 */ /* 0x000fe4000f8e00ff */
[----:B------:R-:W-:-:S06]  /*0330*/  IMAD.U32 R5, RZ, RZ, UR11 ;  /* 0x0000000bff057e24 */ /* 0x000fcc000f8e00ff */
[----:B------:R-:W-:-:S08]  /*0340*/  DFMA R4, R6, -R4, 1 ;  /* 0x3ff000000604742b */ /* 0x000fd00000000804 */
[----:B------:R-:W-:-:S08]  /*0350*/  DFMA R4, R6, R4, R6 ;  /* 0x000000040604722b */ /* 0x000fd00000000006 */
[----:B------:R-:W-:-:S08]  /*0360*/  DMUL R18, R30, R4 ;  /* 0x000000041e127228 */ /* 0x000fd00000000000 */
[----:B------:R-:W-:-:S08]  /*0370*/  DFMA R6, R18, -UR10, R30 ;  /* 0x8000000a12067c2b */ /* 0x000fd0000800001e */
[----:B------:R-:W-:Y:S01]  /*0380*/  DFMA R18, R4, R6, R18 ;  /* 0x000000060412722b */ /* 0x000fe20000000012 */
[----:B------:R-:W-:-:S05]  /*0390*/  LOP3.LUT R5, R0, 0xf7dcefdd, RZ, 0x3c, !PT ;  /* 0xf7dcefdd00057812 */ /* 0x000fca00078e3cff */
[----:B------:R-:W-:-:S04]  /*03a0*/  IMAD R5, R5, -0x658354e5, RZ ;  /* 0x9a7cab1b05057824 */ /* 0x000fc800078e02ff */
[----:B------:R-:W-:-:S05]  /*03b0*/  FFMA R4, RZ, UR11, R19 ;  /* 0x0000000bff047c23 */ /* 0x000fca0008000013 */
[----:B------:R-:W-:Y:S02]  /*03c0*/  FSETP.GT.AND P0, PT, |R4|, 1.469367938527859385e-39, PT ;  /* 0x001000000400780b */ /* 0x000fe40003f04200 */
[----:B------:R-:W-:-:S11]  /*03d0*/  IADD3 R4, PT, PT, R8, 0x64f0c9, R5 ;  /* 0x0064f0c908047810 */ /* 0x000fd60007ffe005 */
[----:B------:R-:W-:Y:S05]  /*03e0*/  @P0 BRA P1, `(.L_x_171) ;  /* 0x0000000000300947 */ /* 0x000fea0000800000 */
[----:B------:R-:W-:Y:S01]  /*03f0*/  MOV R11, UR11 ;  /* 0x0000000b000b7c02 */ /* 0x000fe20008000f00 */
[----:B------:R-:W-:Y:S01]  /*0400*/  IMAD.U32 R6, RZ, RZ, UR10 ;  /* 0x0000000aff067e24 */ /* 0x000fe2000f8e00ff */
[----:B------:R-:W-:Y:S01]  /*0410*/  MOV R12, 0x490 ;  /* 0x00000490000c7802 */ /* 0x000fe20000000f00 */
[----:B------:R-:W-:Y:S02]  /*0420*/  IMAD.U32 R7, RZ, RZ, UR11 ;  /* 0x0000000bff077e24 */ /* 0x000fe4000f8e00ff */
[----:B------:R-:W-:Y:S02]  /*0430*/  IMAD.U32 R10, RZ, RZ, UR10 ;  /* 0x0000000aff0a7e24 */ /* 0x000fe4000f8e00ff */
[----:B------:R-:W-:Y:S02]  /*0440*/  IMAD.MOV.U32 R16, RZ, RZ, R30 ;  /* 0x000000ffff107224 */ /* 0x000fe400078e001e */
[----:B------:R-:W-:Y:S02]  /*0450*/  IMAD.MOV.U32 R14, RZ, RZ, R6 ;  /* 0x000000ffff0e7224 */ /* 0x000fe400078e0006 */
[----:B------:R-:W-:-:S02]  /*0460*/  IMAD.MOV.U32 R15, RZ, RZ, R11 ;  /* 0x000000ffff0f7224 */ /* 0x000fc400078e000b */
[----:B------:R-:W-:-:S07]  /*0470*/  IMAD.MOV.U32 R17, RZ, RZ, R31 ;  /* 0x000000ffff117224 */ /* 0x000fce00078e001f */
[----:B------:R-:W-:Y:S05]  /*0480*/  CALL.REL.NOINC `($__internal_6_$__cuda_sm20_div_rn_f64_full) ;  /* 0x0000002000cc7944 */ /* 0x000fea0003c00000 */
[----:B------:R-:W-:Y:S02]  /*0490*/  IMAD.MOV.U32 R18, RZ, RZ, R36 ;  /* 0x000000ffff127224 */ /* 0x000fe400078e0024 */
[----:B------:R-:W-:-:S07]  /*04a0*/  IMAD.MOV.U32 R19, RZ, RZ, R37 ;  /* 0x000000ffff137224 */ /* 0x000fce00078e0025 */
.L_x_171:
[----:B------:R-:W-:Y:S05]  /*04b0*/  BSYNC.RECONVERGENT B0 ;  /* 0x0000000000007941 */ /* 0x000fea0003800200 */
.L_x_170:
[----:B------:R-:W0:Y:S01]  /*04c0*/  MUFU.RSQ64H R33, R19 ;  /* 0x0000001300217308 */ /* 0x000e220000001c00 */
[----:B------:R-:W-:Y:S01]  /*04d0*/  VIADD R32, R19, 0xfcb00000 ;  /* 0xfcb0000013207836 */ /* 0x000fe20000000000 */
[----:B------:R-:W-:Y:S01]  /*04e0*/  MOV R11, 0x3fd80000 ;  /* 0x3fd80000000b7802 */ /* 0x000fe20000000f00 */
[----:B------:R-:W-:Y:S01]  /*04f0*/  IMAD.MOV.U32 R10, RZ, RZ, 0x0 ;  /* 0x00000000ff0a7424 */ /* 0x000fe200078e00ff */
[----:B------:R-:W-:Y:S01]  /*0500*/  BSSY.RECONVERGENT B0, `(.L_x_172) ;  /* 0x0000018000007945 */ /* 0x000fe20003800200 */
[----:B------:R-:W-:Y:S02]  /*0510*/  LOP3.LUT R13, R5, 0x5491333, RZ, 0x3c, !PT ;  /* 0x05491333050d7812 */ /* 0x000fe400078e3cff */
[----:B------:R-:W-:Y:S01]  /*0520*/  ISETP.GE.U32.AND P0, PT, R32, 0x7ca00000, PT ;  /* 0x7ca000002000780c */ /* 0x000fe20003f06070 */
[----:B0-----:R-:W-:-:S08]  /*0530*/  DMUL R6, R32, R32 ;  /* 0x0000002020067228 */ /* 0x001fd00000000000 */
[----:B------:R-:W-:-:S08]  /*0540*/  DFMA R6, -R6, R18, 1 ;  /* 0x3ff000000606742b */ /* 0x000fd00000000112 */
[----:B------:R-:W-:Y:S02]  /*0550*/  DFMA R10, R6, R10, 0.5 ;  /* 0x3fe00000060a742b */ /* 0x000fe4000000000a */
[----:B------:R-:W-:-:S08]  /*0560*/  DMUL R6, R32, R6 ;  /* 0x0000000620067228 */ /* 0x000fd00000000000 */
[----:B------:R-:W-:Y:S01]  /*0570*/  DFMA R14, R10, R6, R32 ;  /* 0x000000060a0e722b */ /* 0x000fe20000000020 */
[----:B------:R-:W-:Y:S01]  /*0580*/  VIADD R6, R5, 0x1f123bb5 ;  /* 0x1f123bb505067836 */ /* 0x000fe20000000000 */
[C---:B------:R-:W-:Y:S01]  /*0590*/  LOP3.LUT R7, R8.reuse, 0x159a55e5, RZ, 0x3c, !PT ;  /* 0x159a55e508077812 */ /* 0x040fe200078e3cff */
[C---:B------:R-:W-:Y:S02]  /*05a0*/  VIADD R5, R8.reuse, 0x583f19 ;  /* 0x00583f1908057836 */ /* 0x040fe40000000000 */
[----:B------:R-:W-:-:S03]  /*05b0*/  VIADD R8, R8, 0x75bcd15 ;  /* 0x075bcd1508087836 */ /* 0x000fc60000000000 */
        /* <DEDUP_REMOVED lines=9> */
[----:B------:R-:W-:-:S07]  /*0650*/  IMAD.MOV.U32 R33, RZ, RZ, R19 ;  /* 0x000000ffff217224 */ /* 0x000fce00078e0013 */
[----:B------:R-:W-:Y:S05]  /*0660*/  CALL.REL.NOINC `($__internal_7_$__cuda_sm20_dsqrt_rn_f64_mediumpath_v1) ;  /* 0x0000002400c07944 */ /* 0x000fea0003c00000 */
[----:B------:R-:W-:-:S07]  /*0670*/  MOV R11, R49 ;  /* 0x00000031000b7202 */ /* 0x000fce0000000f00 */
.L_x_173:
[----:B------:R-:W-:Y:S05]  /*0680*/  BSYNC.RECONVERGENT B0 ;  /* 0x0000000000007941 */ /* 0x000fea0003800200 */
.L_x_172:
[----:B------:R-:W-:Y:S01]  /*0690*/  DMUL R14, R20, -0.5 ;  /* 0xbfe00000140e7828 */ /* 0x000fe20000000000 */
[----:B------:R-:W-:Y:S02]  /*06a0*/  CS2R R26, SRZ ;  /* 0x00000000001a7805 */ /* 0x000fe4000001ff00 */
[----:B------:R-:W-:Y:S01]  /*06b0*/  CS2R R32, SRZ ;  /* 0x0000000000207805 */ /* 0x000fe2000001ff00 */
[----:B------:R-:W-:Y:S01]  /*06c0*/  UMOV UR4, URZ ;  /* 0x000000ff00047c82 */ /* 0x000fe20008000000 */
[----:B------:R-:W-:-:S03]  /*06d0*/  UMOV UR5, URZ ;  /* 0x000000ff00057c82 */ /* 0x000fc60008000000 */
[C---:B------:R-:W-:Y:S02]  /*06e0*/  DFMA R14, R20.reuse, R14, R28 ;  /* 0x0000000e140e722b */ /* 0x040fe4000000001c */
[----:B------:R-:W-:-:S06]  /*06f0*/  DMUL R20, R20, R10 ;  /* 0x0000000a14147228 */ /* 0x000fcc0000000000 */
[----:B------:R-:W-:-:S11]  /*0700*/  DMUL R18, R14, R18 ;  /* 0x000000120e127228 */ /* 0x000fd60000000000 */
.L_x_184:
[----:B------:R-:W0:Y:S01]  /*0710*/  LDCU UR6, c[0x0][0x3b8] ;  /* 0x00007700ff0677ac */ /* 0x000e220008000800 */
[----:B------:R-:W-:Y:S01]  /*0720*/  CS2R R16, SRZ ;  /* 0x0000000000107805 */ /* 0x000fe2000001ff00 */
[----:B------:R-:W-:Y:S02]  /*0730*/  IMAD.MOV.U32 R14, RZ, RZ, R22 ;  /* 0x000000ffff0e7224 */ /* 0x000fe400078e0016 */
[----:B------:R-:W-:Y:S01]  /*0740*/  IMAD.MOV.U32 R15, RZ, RZ, R23 ;  /* 0x000000ffff0f7224 */ /* 0x000fe200078e0017 */
[----:B0-----:R-:W-:-:S12]  /*0750*/  UIADD3 UR6, UPT, UPT, -UR6, URZ, URZ ;  /* 0x000000ff06067290 */ /* 0x001fd8000fffe1ff */
.L_x_181:
[----:B------:R-:W-:Y:S01]  /*0760*/  UISETP.NE.AND UP0, UPT, UR5, 0x1, UPT ;  /* 0x000000010500788c */ /* 0x000fe2000bf05270 */
[----:B------:R-:W-:Y:S01]  /*0770*/  IMAD.MOV.U32 R48, RZ, RZ, R32 ;  /* 0x000000ffff307224 */ /* 0x000fe200078e0020 */
[----:B------:R-:W-:Y:S01]  /*0780*/  UIADD3 UR6, UPT, UPT, UR6, 0x1, URZ ;  /* 0x0000000106067890 */ /* 0x000fe2000fffe0ff */
[----:B------:R-:W-:Y:S01]  /*0790*/  IMAD.MOV.U32 R49, RZ, RZ, R33 ;  /* 0x000000ffff317224 */ /* 0x000fe200078e0021 */
[----:B------:R-:W-:Y:S02]  /*07a0*/  UMOV UR5, URZ ;  /* 0x000000ff00057c82 */ /* 0x000fe40008000000 */
[----:B------:R-:W-:-:S03]  /*07b0*/  UISETP.NE.AND UP1, UPT, UR6, URZ, UPT ;  /* 0x000000ff0600728c */ /* 0x000fc6000bf25270 */
[----:B------:R-:W-:Y:S08]  /*07c0*/  BRA.U !UP0, `(.L_x_174) ;  /* 0x0000000d088c7547 */ /* 0x000ff0000b800000 */
[----:B------:R-:W-:Y:S01]  /*07d0*/  SHF.R.U32.HI R9, RZ, 0x2, R8 ;  /* 0x00000002ff097819 */ /* 0x000fe20000011608 */
[----:B------:R-:W-:Y:S01]  /*07e0*/  IMAD.SHL.U32 R0, R5, 0x10, RZ ;  /* 0x0000001005007824 */ /* 0x000fe200078e00ff */
[----:B------:R-:W-:Y:S01]  /*07f0*/  SHF.R.U32.HI R10, RZ, 0x2, R7 ;  /* 0x00000002ff0a7819 */ /* 0x000fe20000011607 */
[----:B------:R-:W-:Y:S01]  /*0800*/  IMAD.MOV.U32 R32, RZ, RZ, 0x0 ;  /* 0x00000000ff207424 */ /* 0x000fe200078e00ff */
[----:B------:R-:W-:Y:S01]  /*0810*/  LOP3.LUT R9, R9, R8, RZ, 0x3c, !PT ;  /* 0x0000000809097212 */ /* 0x000fe200078e3cff */
[----:B------:R-:W-:Y:S01]  /*0820*/  BSSY.RECONVERGENT B0, `(.L_x_175) ;  /* 0x000007d000007945 */ /* 0x000fe20003800200 */
[----:B------:R-:W-:Y:S02]  /*0830*/  LOP3.LUT R10, R10, R7, RZ, 0x3c, !PT ;  /* 0x000000070a0a7212 */ /* 0x000fe400078e3cff */
[----:B------:R-:W-:Y:S01]  /*0840*/  SHF.R.U32.HI R11, RZ, 0x2, R6 ;  /* 0x00000002ff0b7819 */ /* 0x000fe20000011606 */
        /* <DEDUP_REMOVED lines=8> */
[----:B------:R-:W-:Y:S02]  /*08d0*/  LOP3.LUT R0, R11, R6, RZ, 0x3c, !PT ;  /* 0x000000060b007212 */ /* 0x000fe400078e3cff */
[----:B------:R-:W-:Y:S01]  /*08e0*/  IADD3 R10, PT, PT, R4, 0xb0f8a, R9 ;  /* 0x000b0f8a040a7810 */ /* 0x000fe20007ffe009 */
[----:B------:R-:W-:Y:S01]  /*08f0*/  IMAD.SHL.U32 R33, R9, 0x10, RZ ;  /* 0x0000001009217824 */ /* 0x000fe200078e00ff */
[----:B------:R-:W-:-:S03]  /*0900*/  SHF.L.U32 R6, R0, 0x1, RZ ;  /* 0x0000000100067819 */ /* 0x000fc600000006ff */
[----:B------:R-:W-:Y:S01]  /*0910*/  IMAD.WIDE.U32 R10, R10, 0x200000, RZ ;  /* 0x002000000a0a7825 */ /* 0x000fe200078e00ff */
[----:B------:R-:W-:Y:S02]  /*0920*/  LOP3.LUT R6, R0, R6, R33, 0x96, !PT ;  /* 0x0000000600067212 */ /* 0x000fe400078e9621 */
[----:B------:R-:W-:Y:S01]  /*0930*/  SHF.R.U32.HI R0, RZ, 0x2, R13 ;  /* 0x00000002ff007819 */ /* 0x000fe2000001160d */
[----:B------:R-:W-:Y:S01]  /*0940*/  IMAD.MOV.U32 R33, RZ, RZ, 0x3ca00000 ;  /* 0x3ca00000ff217424 */ /* 0x000fe200078e00ff */
[----:B------:R-:W-:Y:S01]  /*0950*/  LOP3.LUT R36, R10, R37, RZ, 0x3c, !PT ;  /* 0x000000250a247212 */ /* 0x000fe200078e3cff */
[----:B------:R-:W-:Y:S01]  /*0960*/  IMAD.MOV.U32 R37, RZ, RZ, R11 ;  /* 0x000000ffff257224 */ /* 0x000fe200078e000b */
[----:B------:R-:W-:Y:S02]  /*0970*/  LOP3.LUT R0, R0, R13, RZ, 0x3c, !PT ;  /* 0x0000000d00007212 */ /* 0x000fe400078e3cff */
[----:B------:R-:W-:Y:S01]  /*0980*/  LOP3.LUT R13, R6, R9, RZ, 0x3c, !PT ;  /* 0x00000009060d7212 */ /* 0x000fe200078e3cff */
[----:B------:R-:W0:Y:S02]  /*0990*/  I2F.F64.U64 R38, R36 ;  /* 0x0000002400267312 */ /* 0x000e240000301800 */
[----:B------:R-:W-:Y:S01]  /*09a0*/  IMAD.SHL.U32 R6, R0, 0x2, RZ ;  /* 0x0000000200067824 */ /* 0x000fe200078e00ff */
[----:B------:R-:W-:Y:S01]  /*09b0*/  IADD3 R41, PT, PT, R4, 0x10974f, R13 ;  /* 0x0010974f04297810 */ /* 0x000fe20007ffe00d */
[----:B------:R-:W-:-:S02]  /*09c0*/  IMAD.SHL.U32 R11, R13, 0x10, RZ ;  /* 0x000000100d0b7824 */ /* 0x000fc400078e00ff */
[----:B------:R-:W-:-:S03]  /*09d0*/  VIADD R4, R4, 0x161f14 ;  /* 0x00161f1404047836 */ /* 0x000fc60000000000 */
[----:B------:R-:W-:-:S04]  /*09e0*/  LOP3.LUT R6, R0, R6, R11, 0x96, !PT ;  /* 0x0000000600067212 */ /* 0x000fc800078e960b */
[----:B------:R-:W-:Y:S01]  /*09f0*/  LOP3.LUT R11, R6, R13, RZ, 0x3c, !PT ;  /* 0x0000000d060b7212 */ /* 0x000fe200078e3cff */
[----:B0-----:R-:W-:-:S04]  /*0a00*/  DFMA R38, R38, R32, 5.5511151231257827021e-17 ;  /* 0x3c9000002626742b */ /* 0x001fc80000000020 */
[----:B------:R-:W-:-:S04]  /*0a10*/  IMAD.IADD R34, R11, 0x1, R4 ;  /* 0x000000010b227824 */ /* 0x000fc800078e0204 */
[----:B------:R-:W-:Y:S02]  /*0a20*/  IMAD.WIDE.U32 R34, R34, 0x200000, RZ ;  /* 0x0020000022227825 */ /* 0x000fe400078e00ff */
[----:B------:R-:W-:Y:S02]  /*0a30*/  ISETP.GT.AND P1, PT, R39, 0xfffff, PT ;  /* 0x000fffff2700780c */ /* 0x000fe40003f24270 */
[----:B------:R-:W-:Y:S01]  /*0a40*/  IMAD.MOV.U32 R37, RZ, RZ, R39 ;  /* 0x000000ffff257224 */ /* 0x000fe200078e0027 */
[----:B------:R-:W-:Y:S01]  /*0a50*/  LOP3.LUT R40, R34, R41, RZ, 0x3c, !PT ;  /* 0x0000002922287212 */ /* 0x000fe200078e3cff */
[----:B------:R-:W-:Y:S01]  /*0a60*/  IMAD.MOV.U32 R41, RZ, RZ, R35 ;  /* 0x000000ffff297224 */ /* 0x000fe200078e0023 */
[----:B------:R-:W-:-:S03]  /*0a70*/  MOV R36, R38 ;  /* 0x0000002600247202 */ /* 0x000fc60000000f00 */
[----:B------:R-:W0:Y:S05]  /*0a80*/  I2F.F64.U64 R34, R40 ;  /* 0x0000002800227312 */ /* 0x000e2a0000301800 */
[----:B------:R-:W-:Y:S02]  /*0a90*/  @!P1 DMUL R36, R36, 1.80143985094819840000e+16 ;  /* 0x4350000024249828 */ /* 0x000fe40000000000 */
[----:B0-----:R-:W-:-:S08]  /*0aa0*/  DFMA R32, R34, 2.2204460492503130808e-16, R32 ;  /* 0x3cb000002220782b */ /* 0x001fd00000000020 */
[----:B------:R-:W-:Y:S02]  /*0ab0*/  @!P1 IMAD.MOV.U32 R39, RZ, RZ, R37 ;  /* 0x000000ffff279224 */ /* 0x000fe400078e0025 */
[----:B------:R-:W-:Y:S02]  /*0ac0*/  @!P1 IMAD.MOV.U32 R38, RZ, RZ, R36 ;  /* 0x000000ffff269224 */ /* 0x000fe400078e0024 */
[----:B------:R-:W-:Y:S01]  /*0ad0*/  VIADD R0, R39, 0xffffffff ;  /* 0xffffffff27007836 */ /* 0x000fe20000000000 */
[----:B------:R-:W-:-:S04]  /*0ae0*/  DMUL R34, RZ, R32 ;  /* 0x00000020ff227228 */ /* 0x000fc80000000000 */
[----:B------:R-:W-:Y:S01]  /*0af0*/  ISETP.GE.U32.AND P2, PT, R0, 0x7fefffff, PT ;  /* 0x7fefffff0000780c */ /* 0x000fe20003f46070 */
[----:B------:R-:W-:-:S05]  /*0b00*/  IMAD.SHL.U32 R0, R33, 0x2, RZ ;  /* 0x0000000221007824 */ /* 0x000fca00078e00ff */
[----:B------:R-:W-:Y:S02]  /*0b10*/  ISETP.GT.U32.AND P0, PT, R0, -0x79800000, PT ;  /* 0x868000000000780c */ /* 0x000fe40003f04070 */
[----:B------:R-:W-:Y:S01]  /*0b20*/  MOV R0, 0xfffffc01 ;  /* 0xfffffc0100007802 */ /* 0x000fe20000000f00 */
[----:B------:R-:W-:Y:S01]  /*0b30*/  @!P1 IMAD.MOV.U32 R0, RZ, RZ, -0x435 ;  /* 0xfffffbcbff009424 */ /* 0x000fe200078e00ff */
[----:B------:R-:W-:Y:S02]  /*0b40*/  FSEL R45, R35, R33, P0 ;  /* 0x00000021232d7208 */ /* 0x000fe40000000000 */
[----:B------:R-:W-:Y:S01]  /*0b50*/  FSEL R34, R34, R32, P0 ;  /* 0x0000002022227208 */ /* 0x000fe20000000000 */
[----:B------:R-:W-:Y:S01]  /*0b60*/  @P2 IMAD.MOV.U32 R40, RZ, RZ, 0x0 ;  /* 0x00000000ff282424 */ /* 0x000fe200078e00ff */
[----:B------:R-:W-:Y:S01]  /*0b70*/  @P2 LOP3.LUT P0, RZ, R37, 0x7fffffff, RZ, 0xc0, !PT ;  /* 0x7fffffff25ff2812 */ /* 0x000fe2000780c0ff */
[----:B------:R-:W-:Y:S02]  /*0b80*/  VIADD R35, R45, 0x100000 ;  /* 0x001000002d237836 */ /* 0x000fe40000000000 */
[----:B------:R-:W-:-:S02]  /*0b90*/  @P2 IMAD.MOV.U32 R41, RZ, RZ, 0x7ff00000 ;  /* 0x7ff00000ff292424 */ /* 0x000fc400078e00ff */
[----:B------:R-:W0:Y:S01]  /*0ba0*/  FRND.F64 R32, R34 ;  /* 0x0000002200207313 */ /* 0x000e220000301800 */
[----:B------:R-:W-:-:S03]  /*0bb0*/  IMAD.MOV.U32 R44, RZ, RZ, R34 ;  /* 0x000000ffff2c7224 */ /* 0x000fc600078e0022 */
[----:B------:R-:W-:-:S10]  /*0bc0*/  @P2 DFMA R40, R36, R40, +INF ;  /* 0x7ff000002428242b */ /* 0x000fd40000000028 */
[----:B------:R-:W-:Y:S01]  /*0bd0*/  @P2 FSEL R46, R40, RZ, P0 ;  /* 0x000000ff282e2208 */ /* 0x000fe20000000000 */
[----:B0-----:R-:W-:Y:S01]  /*0be0*/  DFMA R32, R32, -0.5, R44 ;  /* 0xbfe000002020782b */ /* 0x001fe2000000002c */
[----:B------:R-:W-:Y:S01]  /*0bf0*/  @P2 FSEL R47, R41, -QNAN , P0 ;  /* 0xfff00000292f2808 */ /* 0x000fe20000000000 */
[----:B------:R-:W-:Y:S09]  /*0c00*/  @P2 BRA `(.L_x_176) ;  /* 0x0000000000f82947 */ /* 0x000ff20003800000 */
[C---:B------:R-:W-:Y:S01]  /*0c10*/  LOP3.LUT R6, R39.reuse, 0xfffff, RZ, 0xc0, !PT ;  /* 0x000fffff27067812 */ /* 0x040fe200078ec0ff */
[----:B------:R-:W-:Y:S01]  /*0c20*/  IMAD.MOV.U32 R36, RZ, RZ, R38 ;  /* 0x000000ffff247224 */ /* 0x000fe200078e0026 */
[----:B------:R-:W-:Y:S01]  /*0c30*/  UMOV UR12, 0x3ae80f1e ;  /* 0x3ae80f1e000c7882 */ /* 0x000fe20000000000 */
[----:B------:R-:W-:Y:S01]  /*0c40*/  IMAD.MOV.U32 R40, RZ, RZ, RZ ;  /* 0x000000ffff287224 */ /* 0x000fe200078e00ff */
[----:B------:R-:W-:Y:S01]  /*0c50*/  LOP3.LUT R37, R6, 0x3ff00000, RZ, 0xfc, !PT ;  /* 0x3ff0000006257812 */ /* 0x000fe200078efcff */
[----:B------:R-:W-:Y:S01]  /*0c60*/  UMOV UR13, 0x3eb1380b ;  /* 0x3eb1380b000d7882 */ /* 0x000fe20000000000 */
[----:B------:R-:W-:Y:S02]  /*0c70*/  LEA.HI R39, R39, R0, RZ, 0xc ;  /* 0x0000000027277211 */ /* 0x000fe400078f60ff */
[----:B------:R-:W-:-:S13]  /*0c80*/  ISETP.GE.U32.AND P0, PT, R37, 0x3ff6a09f, PT ;  /* 0x3ff6a09f2500780c */ /* 0x000fda0003f06070 */
[----:B------:R-:W-:Y:S02]  /*0c90*/  @P0 VIADD R41, R37, 0xfff00000 ;  /* 0xfff0000025290836 */ /* 0x000fe40000000000 */
[----:B------:R-:W-:Y:S02]  /*0ca0*/  @P0 VIADD R39, R39, 0x1 ;  /* 0x0000000127270836 */ /* 0x000fe40000000000 */
[----:B------:R-:W-:-:S03]  /*0cb0*/  @P0 IMAD.MOV.U32 R37, RZ, RZ, R41 ;  /* 0x000000ffff250224 */ /* 0x000fc600078e0029 */
[----:B------:R-:W-:Y:S01]  /*0cc0*/  LOP3.LUT R38, R39, 0x80000000, RZ, 0x3c, !PT ;  /* 0x8000000027267812 */ /* 0x000fe200078e3cff */
[----:B------:R-:W-:Y:S02]  /*0cd0*/  IMAD.MOV.U32 R39, RZ, RZ, 0x43300000 ;  /* 0x43300000ff277424 */ /* 0x000fe400078e00ff */
[----:B------:R-:W-:-:S06]  /*0ce0*/  DADD R46, R36, 1 ;  /* 0x3ff00000242e7429 */ /* 0x000fcc0000000000 */
[----:B------:R-:W0:Y:S02]  /*0cf0*/  MUFU.RCP64H R41, R47 ;  /* 0x0000002f00297308 */ /* 0x000e240000001800 */
[----:B0-----:R-:W-:Y:S01]  /*0d00*/  DFMA R42, -R46, R40, 1 ;  /* 0x3ff000002e2a742b */ /* 0x001fe20000000128 */
[----:B------:R-:W-:Y:S01]  /*0d10*/  IMAD.MOV.U32 R46, RZ, RZ, -0x748574fc ;  /* 0x8b7a8b04ff2e7424 */ /* 0x000fe200078e00ff */
[----:B------:R-:W-:-:S06]  /*0d20*/  MOV R47, 0x3ed0ee25 ;  /* 0x3ed0ee25002f7802 */ /* 0x000fcc0000000f00 */
[----:B------:R-:W-:-:S08]  /*0d30*/  DFMA R42, R42, R42, R42 ;  /* 0x0000002a2a2a722b */ /* 0x000fd0000000002a */
[----:B------:R-:W-:Y:S02]  /*0d40*/  DFMA R40, R40, R42, R40 ;  /* 0x0000002a2828722b */ /* 0x000fe40000000028 */
[----:B------:R-:W-:-:S08]  /*0d50*/  DADD R42, R36, -1 ;  /* 0xbff00000242a7429 */ /* 0x000fd00000000000 */
[----:B------:R-:W-:-:S08]  /*0d60*/  DMUL R36, R42, R40 ;  /* 0x000000282a247228 */ /* 0x000fd00000000000 */
[----:B------:R-:W-:-:S08]  /*0d70*/  DFMA R36, R42, R40, R36 ;  /* 0x000000282a24722b */ /* 0x000fd00000000024 */
[----:B------:R-:W-:-:S08]  /*0d80*/  DADD R48, R42, -R36 ;  /* 0x000000002a307229 */ /* 0x000fd00000000824 */
[----:B------:R-:W-:-:S08]  /*0d90*/  DADD R48, R48, R48 ;  /* 0x0000000030307229 */ /* 0x000fd00000000030 */
[-C--:B------:R-:W-:Y:S02]  /*0da0*/  DFMA R48, R42, -R36.reuse, R48 ;  /* 0x800000242a30722b */ /* 0x080fe40000000030 */
[----:B------:R-:W-:-:S06]  /*0db0*/  DMUL R42, R36, R36 ;  /* 0x00000024242a7228 */ /* 0x000fcc0000000000 */
[----:B------:R-:W-:Y:S02]  /*0dc0*/  DMUL R40, R40, R48 ;  /* 0x0000003028287228 */ /* 0x000fe40000000000 */
        /* <DEDUP_REMOVED lines=24> */
[----:B------:R-:W-:-:S08]  /*0f50*/  DMUL R46, R42, R46 ;  /* 0x0000002e2a2e7228 */ /* 0x000fd00000000000 */
[----:B------:R-:W-:Y:S02]  /*0f60*/  DFMA R40, R36, R46, R40 ;  /* 0x0000002e2428722b */ /* 0x000fe40000000028 */
[----:B------:R-:W-:-:S08]  /*0f70*/  DFMA R46, R38, UR12, R36 ;  /* 0x0000000c262e7c2b */ /* 0x000fd00008000024 */
[----:B------:R-:W-:Y:S01]  /*0f80*/  DFMA R42, R38, -UR12, R46 ;  /* 0x8000000c262a7c2b */ /* 0x000fe2000800002e */
[----:B------:R-:W-:Y:S01]  /*0f90*/  UMOV UR12, 0x3b39803f ;  /* 0x3b39803f000c7882 */ /* 0x000fe20000000000 */
[----:B------:R-:W-:-:S06]  /*0fa0*/  UMOV UR13, 0x3c7abc9e ;  /* 0x3c7abc9e000d7882 */ /* 0x000fcc0000000000 */
[----:B------:R-:W-:-:S08]  /*0fb0*/  DADD R42, -R36, R42 ;  /* 0x00000000242a7229 */ /* 0x000fd0000000012a */
[----:B------:R-:W-:-:S08]  /*0fc0*/  DADD R40, R40, -R42 ;  /* 0x0000000028287229 */ /* 0x000fd0000000082a */
[----:B------:R-:W-:-:S08]  /*0fd0*/  DFMA R40, R38, UR12, R40 ;  /* 0x0000000c26287c2b */ /* 0x000fd00008000028 */
[----:B------:R-:W-:-:S11]  /*0fe0*/  DADD R46, R46, R40 ;  /* 0x000000002e2e7229 */ /* 0x000fd60000000028 */
.L_x_176:
[----:B------:R-:W-:Y:S05]  /*0ff0*/  BSYNC.RECONVERGENT B0 ;  /* 0x0000000000007941 */ /* 0x000fea0003800200 */
.L_x_175:
[----:B------:R-:W-:Y:S01]  /*1000*/  UMOV UR12, 0x33145c07 ;  /* 0x33145c07000c7882 */ /* 0x000fe20000000000 */
[----:B------:R-:W-:Y:S01]  /*1010*/  UMOV UR13, 0x3ca1a626 ;  /* 0x3ca1a626000d7882 */ /* 0x000fe20000000000 */
[----:B------:R-:W-:Y:S01]  /*1020*/  IMAD.MOV.U32 R40, RZ, RZ, 0x2cb0d246 ;  /* 0x2cb0d246ff287424 */ /* 0x000fe200078e00ff */
[----:B------:R-:W-:Y:S01]  /*1030*/  DMUL R38, R32, UR12 ;  /* 0x0000000c20267c28 */ /* 0x000fe20008000000 */
[----:B------:R-:W-:Y:S01]  /*1040*/  UMOV UR12, 0x54442d18 ;  /* 0x54442d18000c7882 */ /* 0x000fe20000000000 */
[----:B------:R-:W-:Y:S01]  /*1050*/  UMOV UR13, 0x400921fb ;  /* 0x400921fb000d7882 */ /* 0x000fe20000000000 */
[----:B------:R-:W-:Y:S01]  /*1060*/  IMAD.MOV.U32 R41, RZ, RZ, 0x3e5ae5f1 ;  /* 0x3e5ae5f1ff297424 */ /* 0x000fe200078e00ff */
[----:B------:R-:W-:Y:S01]  /*1070*/  UMOV UR14, 0xf9785eba ;  /* 0xf9785eba000e7882 */ /* 0x000fe20000000000 */
[----:B------:R-:W-:Y:S01]  /*1080*/  UMOV UR15, 0x3de5db65 ;  /* 0x3de5db65000f7882 */ /* 0x000fe20000000000 */
[----:B------:R-:W-:Y:S01]  /*1090*/  DMUL R46, R46, -2 ;  /* 0xc00000002e2e7828 */ /* 0x000fe20000000000 */
[----:B------:R-:W0:Y:S01]  /*10a0*/  F2I.S64.F64 R34, R34 ;  /* 0x0000002200227311 */ /* 0x000e220000301900 */
[----:B------:R-:W-:Y:S01]  /*10b0*/  DFMA R38, R32, UR12, R38 ;  /* 0x0000000c20267c2b */ /* 0x000fe20008000026 */
[----:B------:R-:W-:Y:S01]  /*10c0*/  UMOV UR12, 0x20fd8164 ;  /* 0x20fd8164000c7882 */ /* 0x000fe20000000000 */
[----:B------:R-:W-:Y:S01]  /*10d0*/  IMAD.MOV.U32 R32, RZ, RZ, -0x3e107ad8 ;  /* 0xc1ef8528ff207424 */ /* 0x000fe200078e00ff */
[----:B------:R-:W-:Y:S01]  /*10e0*/  UMOV UR13, 0x3da8ff83 ;  /* 0x3da8ff83000d7882 */ /* 0x000fe20000000000 */
[----:B------:R-:W-:Y:S01]  /*10f0*/  IMAD.MOV.U32 R33, RZ, RZ, 0x3e21eea7 ;  /* 0x3e21eea7ff217424 */ /* 0x000fe200078e00ff */
[----:B------:R-:W-:Y:S01]  /*1100*/  MOV R51, 0x3fd80000 ;  /* 0x3fd8000000337802 */ /* 0x000fe20000000f00 */
[----:B------:R-:W-:Y:S01]  /*1110*/  IMAD.MOV.U32 R50, RZ, RZ, 0x0 ;  /* 0x00000000ff327424 */ /* 0x000fe200078e00ff */
[----:B------:R-:W-:Y:S01]  /*1120*/  BSSY.RECONVERGENT B0, `(.L_x_177) ;  /* 0x0000041000007945 */ /* 0x000fe20003800200 */
[----:B------:R-:W-:Y:S01]  /*1130*/  DMUL R36, R38, R38 ;  /* 0x0000002626247228 */ /* 0x000fe20000000000 */
[----:B0-----:R-:W-:-:S07]  /*1140*/  LOP3.LUT R0, R34, 0x1, RZ, 0xc0, !PT ;  /* 0x0000000122007812 */ /* 0x001fce00078ec0ff */
[C---:B------:R-:W-:Y:S01]  /*1150*/  DFMA R32, R36.reuse, -UR12, R32 ;  /* 0x8000000c24207c2b */ /* 0x040fe20008000020 */
[----:B------:R-:W-:Y:S01]  /*1160*/  UMOV UR12, 0x8e06e6d9 ;  /* 0x8e06e6d9000c7882 */ /* 0x000fe20000000000 */
[C---:B------:R-:W-:Y:S01]  /*1170*/  DFMA R40, R36.reuse, UR14, -R40 ;  /* 0x0000000e24287c2b */ /* 0x040fe20008000828 */
[----:B------:R-:W-:Y:S01]  /*1180*/  UMOV UR13, 0x3e927e4f ;  /* 0x3e927e4f000d7882 */ /* 0x000fe20000000000 */
[----:B------:R-:W-:Y:S01]  /*1190*/  UMOV UR14, 0x69ace392 ;  /* 0x69ace392000e7882 */ /* 0x000fe20000000000 */
[----:B------:R-:W-:Y:S01]  /*11a0*/  UMOV UR15, 0x3ec71de3 ;  /* 0x3ec71de3000f7882 */ /* 0x000fe20000000000 */
[----:B------:R-:W-:Y:S02]  /*11b0*/  LOP3.LUT P1, RZ, R34, 0x2, RZ, 0xc0, !PT ;  /* 0x0000000222ff7812 */ /* 0x000fe4000782c0ff */
[C---:B------:R-:W-:Y:S01]  /*11c0*/  DFMA R32, R36.reuse, R32, -UR12 ;  /* 0x8000000c24207e2b */ /* 0x040fe20008000020 */
[----:B------:R-:W-:Y:S01]  /*11d0*/  UMOV UR12, 0x19ddbce9 ;  /* 0x19ddbce9000c7882 */ /* 0x000fe20000000000 */
[----:B------:R-:W-:Y:S01]  /*11e0*/  DFMA R40, R36, R40, UR14 ;  /* 0x0000000e24287e2b */ /* 0x000fe20008000028 */
[----:B------:R-:W-:Y:S01]  /*11f0*/  UMOV UR13, 0x3efa01a0 ;  /* 0x3efa01a0000d7882 */ /* 0x000fe20000000000 */
[----:B------:R-:W-:Y:S01]  /*1200*/  UMOV UR14, 0x19db62a1 ;  /* 0x19db62a1000e7882 */ /* 0x000fe20000000000 */
[----:B------:R-:W-:Y:S01]  /*1210*/  UMOV UR15, 0x3f2a01a0 ;  /* 0x3f2a01a0000f7882 */ /* 0x000fe20000000000 */
[----:B------:R-:W-:-:S02]  /*1220*/  ISETP.NE.U32.AND P0, PT, R0, 0x1, PT ;  /* 0x000000010000780c */ /* 0x000fc40003f05070 */
[C---:B------:R-:W-:Y:S01]  /*1230*/  DFMA R32, R36.reuse, R32, UR12 ;  /* 0x0000000c24207e2b */ /* 0x040fe20008000020 */
[----:B------:R-:W-:Y:S01]  /*1240*/  UMOV UR12, 0x16c15d47 ;  /* 0x16c15d47000c7882 */ /* 0x000fe20000000000 */
[C---:B------:R-:W-:Y:S01]  /*1250*/  DFMA R40, R36.reuse, R40, -UR14 ;  /* 0x8000000e24287e2b */ /* 0x040fe20008000028 */
[----:B------:R-:W-:Y:S01]  /*1260*/  UMOV UR13, 0x3f56c16c ;  /* 0x3f56c16c000d7882 */ /* 0x000fe20000000000 */
[----:B------:R-:W-:Y:S01]  /*1270*/  UMOV UR14, 0x11110818 ;  /* 0x11110818000e7882 */ /* 0x000fe20000000000 */
[----:B------:R-:W-:Y:S01]  /*1280*/  UMOV UR15, 0x3f811111 ;  /* 0x3f811111000f7882 */ /* 0x000fe20000000000 */
[----:B------:R-:W-:Y:S02]  /*1290*/  ISETP.NE.U32.AND.EX P0, PT, RZ, RZ, PT, P0 ;  /* 0x000000ffff00720c */ /* 0x000fe40003f05100 */
[C---:B------:R-:W-:Y:S01]  /*12a0*/  DFMA R32, R36.reuse, R32, -UR12 ;  /* 0x8000000c24207e2b */ /* 0x040fe20008000020 */
[----:B------:R-:W-:Y:S01]  /*12b0*/  UMOV UR12, 0x55555551 ;  /* 0x55555551000c7882 */ /* 0x000fe20000000000 */
[----:B------:R-:W-:Y:S01]  /*12c0*/  DFMA R42, R36, R40, UR14 ;  /* 0x0000000e242a7e2b */ /* 0x000fe20008000028 */
[----:B------:R-:W-:Y:S01]  /*12d0*/  UMOV UR13, 0x3fa55555 ;  /* 0x3fa55555000d7882 */ /* 0x000fe20000000000 */
[----:B------:R-:W-:Y:S01]  /*12e0*/  UMOV UR14, 0x55555554 ;  /* 0x55555554000e7882 */ /* 0x000fe20000000000 */
[----:B------:R-:W-:-:S03]  /*12f0*/  UMOV UR15, 0x3fc55555 ;  /* 0x3fc55555000f7882 */ /* 0x000fc60000000000 */
[C---:B------:R-:W-:Y:S02]  /*1300*/  DFMA R40, R36.reuse, R32, UR12 ;  /* 0x0000000c24287e2b */ /* 0x040fe40008000020 */
[----:B------:R-:W-:-:S06]  /*1310*/  DFMA R32, R36, R42, -UR14 ;  /* 0x8000000e24207e2b */ /* 0x000fcc000800002a */
[C---:B------:R-:W-:Y:S02]  /*1320*/  DFMA R40, R36.reuse, R40, -0.5 ;  /* 0xbfe000002428742b */ /* 0x040fe40000000028 */
[----:B------:R-:W-:Y:S02]  /*1330*/  DFMA R42, R36, R32, RZ ;  /* 0x00000020242a722b */ /* 0x000fe400000000ff */
[----:B------:R-:W0:Y:S01]  /*1340*/  MUFU.RSQ64H R33, R47 ;  /* 0x0000002f00217308 */ /* 0x000e220000001c00 */
[----:B------:R-:W-:-:S03]  /*1350*/  VIADD R32, R47, 0xfcb00000 ;  /* 0xfcb000002f207836 */ /* 0x000fc60000000000 */
[----:B------:R-:W-:Y:S02]  /*1360*/  DFMA R36, R36, R40, 1 ;  /* 0x3ff000002424742b */ /* 0x000fe40000000028 */
[----:B------:R-:W-:-:S10]  /*1370*/  DFMA R38, R38, R42, R38 ;  /* 0x0000002a2626722b */ /* 0x000fd40000000026 */
[----:B------:R-:W-:Y:S01]  /*1380*/  LOP3.LUT R41, R39, 0x80000000, RZ, 0x3c, !PT ;  /* 0x8000000027297812 */ /* 0x000fe200078e3cff */
[----:B0-----:R-:W-:Y:S01]  /*1390*/  DMUL R34, R32, R32 ;  /* 0x0000002020227228 */ /* 0x001fe20000000000 */
[----:B------:R-:W-:Y:S02]  /*13a0*/  FSEL R43, R37, R39, !P0 ;  /* 0x00000027252b7208 */ /* 0x000fe40004000000 */
[----:B------:R-:W-:Y:S02]  /*13b0*/  FSEL R42, R36, R38, !P0 ;  /* 0x00000026242a7208 */ /* 0x000fe40004000000 */
[----:B------:R-:W-:Y:S02]  /*13c0*/  FSEL R40, R38, R36, !P0 ;  /* 0x0000002426287208 */ /* 0x000fe40004000000 */
[----:B------:R-:W-:Y:S01]  /*13d0*/  FSEL R41, R41, R37, !P0 ;  /* 0x0000002529297208 */ /* 0x000fe20004000000 */
[----:B------:R-:W-:Y:S01]  /*13e0*/  DFMA R34, R46, -R34, 1 ;  /* 0x3ff000002e22742b */ /* 0x000fe20000000822 */
[----:B------:R-:W-:-:S02]  /*13f0*/  ISETP.GE.U32.AND P0, PT, R32, 0x7ca00000, PT ;  /* 0x7ca000002000780c */ /* 0x000fc40003f06070 */
[----:B------:R-:W-:-:S05]  /*1400*/  @P1 LOP3.LUT R37, R41, 0x80000000, RZ, 0x3c, !PT ;  /* 0x8000000029251812 */ /* 0x000fca00078e3cff */
[----:B------:R-:W-:Y:S01]  /*1410*/  DFMA R50, R34, R50, 0.5 ;  /* 0x3fe000002232742b */ /* 0x000fe20000000032 */
[----:B------:R-:W-:Y:S01]  /*1420*/  @P1 IMAD.MOV.U32 R41, RZ, RZ, R37 ;  /* 0x000000ffff291224 */ /* 0x000fe200078e0025 */
[----:B------:R-:W-:-:S08]  /*1430*/  DMUL R34, R32, R34 ;  /* 0x0000002220227228 */ /* 0x000fd00000000000 */
[----:B------:R-:W-:Y:S01]  /*1440*/  DFMA R50, R50, R34, R32 ;  /* 0x000000223232722b */ /* 0x000fe20000000020 */
[----:B------:R-:W-:-:S05]  /*1450*/  @P1 LOP3.LUT R35, R43, 0x80000000, RZ, 0x3c, !PT ;  /* 0x800000002b231812 */ /* 0x000fca00078e3cff */
[----:B------:R-:W-:Y:S02]  /*1460*/  @P1 IMAD.MOV.U32 R43, RZ, RZ, R35 ;  /* 0x000000ffff2b1224 */ /* 0x000fe400078e0023 */
        /* <DEDUP_REMOVED lines=12> */
.L_x_178:
[----:B------:R-:W-:Y:S05]  /*1530*/  BSYNC.RECONVERGENT B0 ;  /* 0x0000000000007941 */ /* 0x000fea0003800200 */
.L_x_177:
[----:B------:R-:W0:Y:S01]  /*1540*/  FRND.F64.TRUNC R32, R44 ;  /* 0x0000002c00207313 */ /* 0x000e22000030d800 */
[----:B------:R-:W-:Y:S01]  /*1550*/  DMUL R34, RZ, R44 ;  /* 0x0000002cff227228 */ /* 0x000fe20000000000 */
[----:B------:R-:W-:Y:S01]  /*1560*/  IMAD.MOV.U32 R8, RZ, RZ, R5 ;  /* 0x000000ffff087224 */ /* 0x000fe200078e0005 */
[----:B------:R-:W-:Y:S01]  /*1570*/  UMOV UR5, 0x1 ;  /* 0x0000000100057882 */ /* 0x000fe20000000000 */
[----:B------:R-:W-:Y:S02]  /*1580*/  IMAD.MOV.U32 R6, RZ, RZ, R9 ;  /* 0x000000ffff067224 */ /* 0x000fe400078e0009 */
[----:B------:R-:W-:Y:S01]  /*1590*/  IMAD.MOV.U32 R5, RZ, RZ, R11 ;  /* 0x000000ffff057224 */ /* 0x000fe200078e000b */
[----:B0-----:R-:W-:Y:S02]  /*15a0*/  DSETP.NEU.AND P0, PT, R44, R32, PT ;  /* 0x000000202c00722a */ /* 0x001fe40003f0d000 */
[----:B------:R-:W-:-:S04]  /*15b0*/  DADD R32, RZ, R40 ;  /* 0x00000000ff207229 */ /* 0x000fc80000000028 */
[----:B------:R-:W-:Y:S02]  /*15c0*/  FSEL R34, R34, R42, !P0 ;  /* 0x0000002a22227208 */ /* 0x000fe40004000000 */
[----:B------:R-:W-:Y:S02]  /*15d0*/  FSEL R35, R35, R43, !P0 ;  /* 0x0000002b23237208 */ /* 0x000fe40004000000 */
[----:B------:R-:W-:-:S04]  /*15e0*/  DMUL R32, R32, R48 ;  /* 0x0000003020207228 */ /* 0x000fc80000000000 */
[----:B------:R-:W-:-:S11]  /*15f0*/  DMUL R48, R48, R34 ;  /* 0x0000002230307228 */ /* 0x000fd60000000000 */
.L_x_174:
        /* <DEDUP_REMOVED lines=44> */
[----:B------:R-:W-:Y:S01]  /*18c0*/  LEA R37, R34, R39, 0x14 ;  /* 0x0000002722257211 */ /* 0x000fe200078ea0ff */
[----:B------:R-:W-:Y:S01]  /*18d0*/  IMAD.MOV.U32 R36, RZ, RZ, R38 ;  /* 0x000000ffff247224 */ /* 0x000fe200078e0026 */
[----:B------:R-:W-:Y:S06]  /*18e0*/  @!P0 BRA `(.L_x_180) ;  /* 0x0000000000348947 */ /* 0x000fec0003800000 */
[----:B------:R-:W-:Y:S01]  /*18f0*/  FSETP.GEU.AND P1, PT, |R11|, 4.2275390625, PT ;  /* 0x408748000b00780b */ /* 0x000fe20003f2e200 */
[C---:B------:R-:W-:Y:S02]  /*1900*/  DADD R36, R10.reuse, +INF ;  /* 0x7ff000000a247429 */ /* 0x040fe40000000000 */
[----:B------:R-:W-:-:S08]  /*1910*/  DSETP.GEU.AND P0, PT, R10, RZ, PT ;  /* 0x000000ff0a00722a */ /* 0x000fd00003f0e000 */
[----:B------:R-:W-:Y:S02]  /*1920*/  FSEL R36, R36, RZ, P0 ;  /* 0x000000ff24247208 */ /* 0x000fe40000000000 */
[----:B------:R-:W-:Y:S01]  /*1930*/  @!P1 LEA.HI R0, R34, R34, RZ, 0x1 ;  /* 0x0000002222009211 */ /* 0x000fe200078f08ff */
[----:B------:R-:W-:Y:S01]  /*1940*/  @!P1 IMAD.MOV.U32 R10, RZ, RZ, R38 ;  /* 0x000000ffff0a9224 */ /* 0x000fe200078e0026 */
[----:B------:R-:W-:Y:S02]  /*1950*/  FSEL R37, R37, RZ, P0 ;  /* 0x000000ff25257208 */ /* 0x000fe40000000000 */
[----:B------:R-:W-:-:S05]  /*1960*/  @!P1 SHF.R.S32.HI R11, RZ, 0x1, R0 ;  /* 0x00000001ff0b9819 */ /* 0x000fca0000011400 */
[----:B------:R-:W-:Y:S02]  /*1970*/  @!P1 IMAD.IADD R34, R34, 0x1, -R11 ;  /* 0x0000000122229824 */ /* 0x000fe400078e0a0b */
[----:B------:R-:W-:-:S03]  /*1980*/  @!P1 IMAD R11, R11, 0x100000, R39 ;  /* 0x001000000b0b9824 */ /* 0x000fc600078e0227 */
[----:B------:R-:W-:Y:S01]  /*1990*/  @!P1 LEA R35, R34, 0x3ff00000, 0x14 ;  /* 0x3ff0000022239811 */ /* 0x000fe200078ea0ff */
[----:B------:R-:W-:-:S06]  /*19a0*/  @!P1 IMAD.MOV.U32 R34, RZ, RZ, RZ ;  /* 0x000000ffff229224 */ /* 0x000fcc00078e00ff */
[----:B------:R-:W-:-:S11]  /*19b0*/  @!P1 DMUL R36, R10, R34 ;  /* 0x000000220a249228 */ /* 0x000fd60000000000 */
.L_x_180:
[----:B------:R-:W-:Y:S05]  /*19c0*/  BSYNC.RECONVERGENT B0 ;  /* 0x0000000000007941 */ /* 0x000fea0003800200 */
.L_x_179:
[----:B------:R-:W-:-:S08]  /*19d0*/  DMUL R14, R36, R14 ;  /* 0x0000000e240e7228 */ /* 0x000fd00000000000 */
[----:B------:R-:W-:Y:S01]  /*19e0*/  DADD R16, R14, R16 ;  /* 0x000000000e107229 */ /* 0x000fe20000000010 */
[----:B------:R-:W-:Y:S10]  /*19f0*/  BRA.U UP1, `(.L_x_181) ;  /* 0xffffffed01587547 */ /* 0x000ff4000b83ffff */
[----:B------:R-:W0:Y:S01]  /*1a00*/  MUFU.RCP64H R11, UR11 ;  /* 0x0000000b000b7d08 */ /* 0x000e220008001800 */
[----:B------:R-:W-:Y:S01]  /*1a10*/  IMAD.U32 R14, RZ, RZ, UR10 ;  /* 0x0000000aff0e7e24 */ /* 0x000fe2000f8e00ff */
[----:B------:R-:W-:Y:S01]  /*1a20*/  MOV R10, 0x1 ;  /* 0x00000001000a7802 */ /* 0x000fe20000000f00 */
[----:B------:R-:W-:Y:S01]  /*1a30*/  IMAD.U32 R15, RZ, RZ, UR11 ;  /* 0x0000000bff0f7e24 */ /* 0x000fe2000f8e00ff */
[----:B------:R-:W-:Y:S01]  /*1a40*/  FSETP.GEU.AND P1, PT, |R17|, 6.5827683646048100446e-37, PT ;  /* 0x036000001100780b */ /* 0x000fe20003f2e200 */
[----:B------:R-:W-:Y:S04]  /*1a50*/  BSSY.RECONVERGENT B0, `(.L_x_182) ;  /* 0x0000017000007945 */ /* 0x000fe80003800200 */
        /* <DEDUP_REMOVED lines=9> */
[----:B------:R-:W-:-:S10]  /*1af0*/  DFMA R10, R34, R14, R10 ;  /* 0x0000000e220a722b */ /* 0x000fd4000000000a */
[----:B------:R-:W-:-:S05]  /*1b00*/  FFMA R0, RZ, UR11, R11 ;  /* 0x0000000bff007c23 */ /* 0x000fca000800000b */
[----:B------:R-:W-:-:S13]  /*1b10*/  FSETP.GT.AND P0, PT, |R0|, 1.469367938527859385e-39, PT ;  /* 0x001000000000780b */ /* 0x000fda0003f04200 */
[----:B------:R-:W-:Y:S05]  /*1b20*/  @P0 BRA P1, `(.L_x_183) ;  /* 0x0000000000240947 */ /* 0x000fea0000800000 */
[----:B------:R-:W-:Y:S01]  /*1b30*/  IMAD.U32 R10, RZ, RZ, UR10 ;  /* 0x0000000aff0a7e24 */ /* 0x000fe2000f8e00ff */
[----:B------:R-:W-:Y:S01]  /*1b40*/  MOV R12, 0x1ba0 ;  /* 0x00001ba0000c7802 */ /* 0x000fe20000000f00 */
[----:B------:R-:W-:Y:S02]  /*1b50*/  IMAD.U32 R14, RZ, RZ, UR10 ;  /* 0x0000000aff0e7e24 */ /* 0x000fe4000f8e00ff */
[----:B------:R-:W-:Y:S02]  /*1b60*/  IMAD.U32 R11, RZ, RZ, UR11 ;  /* 0x0000000bff0b7e24 */ /* 0x000fe4000f8e00ff */
[----:B------:R-:W-:Y:S02]  /*1b70*/  IMAD.U32 R15, RZ, RZ, UR11 ;  /* 0x0000000bff0f7e24 */ /* 0x000fe4000f8e00ff */
[----:B------:R-:W-:-:S07]  /*1b80*/  IMAD.MOV.U32 R14, RZ, RZ, R10 ;  /* 0x000000ffff0e7224 */ /* 0x000fce00078e000a */
[----:B------:R-:W-:Y:S05]  /*1b90*/  CALL.REL.NOINC `($__internal_6_$__cuda_sm20_div_rn_f64_full) ;  /* 0x0000000c00087944 */ /* 0x000fea0003c00000 */
[----:B------:R-:W-:Y:S01]  /*1ba0*/  MOV R10, R36 ;  /* 0x00000024000a7202 */ /* 0x000fe20000000f00 */
[----:B------:R-:W-:-:S07]  /*1bb0*/  IMAD.MOV.U32 R11, RZ, RZ, R37 ;  /* 0x000000ffff0b7224 */ /* 0x000fce00078e0025 */
.L_x_183:
[----:B------:R-:W-:Y:S05]  /*1bc0*/  BSYNC.RECONVERGENT B0 ;  /* 0x0000000000007941 */ /* 0x000fea0003800200 */
.L_x_182:
[----:B------:R-:W-:Y:S01]  /*1bd0*/  DADD R10, -R24, R10 ;  /* 0x00000000180a7229 */ /* 0x000fe2000000010a */
[----:B------:R-:W0:Y:S01]  /*1be0*/  LDCU UR12, c[0x0][0x3b4] ;  /* 0x00007680ff0c77ac */ /* 0x000e220008000800 */
[----:B------:R-:W-:Y:S01]  /*1bf0*/  IMAD.MOV.U32 R0, RZ, RZ, RZ ;  /* 0x000000ffff007224 */ /* 0x000fe200078e00ff */
[----:B------:R-:W-:-:S05]  /*1c00*/  UIADD3 UR4, UPT, UPT, UR4, 0x1, URZ ;  /* 0x0000000104047890 */ /* 0x000fca000fffe0ff */
[----:B------:R-:W-:Y:S02]  /*1c10*/  DSETP.MAX.AND P0, P1, RZ, R10, PT ;  /* 0x0000000aff00722a */ /* 0x000fe4000390f000 */
[----:B------:R-:W-:Y:S02]  /*1c20*/  IMAD.MOV.U32 R15, RZ, RZ, R11 ;  /* 0x000000ffff0f7224 */ /* 0x000fe400078e000b */
[----:B------:R-:W-:Y:S02]  /*1c30*/  IMAD.MOV.U32 R9, RZ, RZ, R10 ;  /* 0x000000ffff097224 */ /* 0x000fe400078e000a */
[----:B------:R-:W-:Y:S01]  /*1c40*/  IMAD.MOV.U32 R10, RZ, RZ, RZ ;  /* 0x000000ffff0a7224 */ /* 0x000fe200078e00ff */
[----:B------:R-:W-:Y:S01]  /*1c50*/  FSEL R17, R0, R15, P0 ;  /* 0x0000000f00117208 */ /* 0x000fe20000000000 */
[----:B0-----:R-:W-:-:S03]  /*1c60*/  UISETP.NE.AND UP0, UPT, UR4, UR12, UPT ;  /* 0x0000000c0400728c */ /* 0x001fc6000bf05270 */
[----:B------:R-:W-:-:S03]  /*1c70*/  SEL R10, R10, R9, P0 ;  /* 0x000000090a0a7207 */ /* 0x000fc60000000000 */
[----:B------:R-:W-:-:S05]  /*1c80*/  @P1 LOP3.LUT R17, R15, 0x80000, RZ, 0xfc, !PT ;  /* 0x000800000f111812 */ /* 0x000fca00078efcff */
[----:B------:R-:W-:-:S06]  /*1c90*/  IMAD.MOV.U32 R11, RZ, RZ, R17 ;  /* 0x000000ffff0b7224 */ /* 0x000fcc00078e0011 */
[----:B------:R-:W-:Y:S01]  /*1ca0*/  DADD R26, R10, R26 ;  /* 0x000000000a1a7229 */ /* 0x000fe2000000001a */
[----:B------:R-:W-:Y:S10]  /*1cb0*/  BRA.U !UP0, `(.L_x_168) ;  /* 0x0000000508547547 */ /* 0x000ff4000b800000 */
[----:B------:R-:W-:Y:S05]  /*1cc0*/  BRA `(.L_x_184) ;  /* 0xffffffe800907947 */ /* 0x000fea000383ffff */
.L_x_169:
[----:B------:R-:W-:Y:S01]  /*1cd0*/  IMAD.U32 R4, RZ, RZ, UR10 ;  /* 0x0000000aff047e24 */ /* 0x000fe2000f8e00ff */
[----:B------:R-:W-:Y:S01]  /*1ce0*/  MOV R5, UR11 ;  /* 0x0000000b00057c02 */ /* 0x000fe20008000f00 */
[----:B------:R-:W-:Y:S01]  /*1cf0*/  IMAD.U32 R7, RZ, RZ, UR11 ;  /* 0x0000000bff077e24 */ /* 0x000fe2000f8e00ff */
[----:B------:R-:W-:Y:S01]  /*1d00*/  CS2R R16, SRZ ;  /* 0x0000000000107805 */ /* 0x000fe2000001ff00 */
[----:B------:R-:W-:Y:S01]  /*1d10*/  IMAD.U32 R6, RZ, RZ, UR10 ;  /* 0x0000000aff067e24 */ /* 0x000fe2000f8e00ff */
[----:B------:R-:W-:Y:S01]  /*1d20*/  CS2R R26, SRZ ;  /* 0x00000000001a7805 */ /* 0x000fe2000001ff00 */
[----:B------:R-:W-:Y:S01]  /*1d30*/  IMAD.MOV.U32 R14, RZ, RZ, R4 ;  /* 0x000000ffff0e7224 */ /* 0x000fe200078e0004 */
[----:B------:R-:W-:Y:S01]  /*1d40*/  MOV R12, 0x1d70 ;  /* 0x00001d70000c7802 */ /* 0x000fe20000000f00 */
[----:B------:R-:W-:-:S07]  /*1d50*/  IMAD.MOV.U32 R15, RZ, RZ, R7 ;  /* 0x000000ffff0f7224 */ /* 0x000fce00078e0007 */
[----:B-----5:R-:W-:Y:S05]  /*1d60*/  CALL.REL.NOINC `($__internal_6_$__cuda_sm20_div_rn_f64_full) ;  /* 0x0000000800947944 */ /* 0x020fea0003c00000 */
[----:B------:R-:W-:Y:S01]  /*1d70*/  IMAD.MOV.U32 R4, RZ, RZ, R36 ;  /* 0x000000ffff047224 */ /* 0x000fe200078e0024 */
[----:B------:R-:W0:Y:S01]  /*1d80*/  LDCU UR12, c[0x0][0x3b4] ;  /* 0x00007680ff0c77ac */ /* 0x000e220008000800 */
[----:B------:R-:W-:Y:S02]  /*1d90*/  IMAD.MOV.U32 R5, RZ, RZ, R37 ;  /* 0x000000ffff057224 */ /* 0x000fe400078e0025 */
[----:B------:R-:W-:-:S04]  /*1da0*/  IMAD.MOV.U32 R0, RZ, RZ, RZ ;  /* 0x000000ffff007224 */ /* 0x000fc800078e00ff */
[----:B------:R-:W-:Y:S01]  /*1db0*/  DADD R24, -R24, R4 ;  /* 0x0000000018187229 */ /* 0x000fe20000000104 */
[----:B------:R-:W-:-:S07]  /*1dc0*/  MOV R4, RZ ;  /* 0x000000ff00047202 */ /* 0x000fce0000000f00 */
[----:B------:R-:W-:Y:S02]  /*1dd0*/  DSETP.MAX.AND P0, P1, RZ, R24, PT ;  /* 0x00000018ff00722a */ /* 0x000fe4000390f000 */
[----:B------:R-:W-:Y:S01]  /*1de0*/  IMAD.MOV.U32 R5, RZ, RZ, R24 ;  /* 0x000000ffff057224 */ /* 0x000fe200078e0018 */
[----:B0-----:R-:W-:Y:S02]  /*1df0*/  UISETP.GE.U32.AND UP0, UPT, UR12, 0x4, UPT ;  /* 0x000000040c00788c */ /* 0x001fe4000bf06070 */
[----:B------:R-:W-:Y:S01]  /*1e00*/  ULOP3.LUT UR5, UR12, 0x3, URZ, 0xc0, !UPT ;  /* 0x000000030c057892 */ /* 0x000fe2000f8ec0ff */
[----:B------:R-:W-:Y:S02]  /*1e10*/  FSEL R7, R0, R25, P0 ;  /* 0x0000001900077208 */ /* 0x000fe40000000000 */
[----:B------:R-:W-:-:S06]  /*1e20*/  SEL R4, R4, R5, P0 ;  /* 0x0000000504047207 */ /* 0x000fcc0000000000 */
[----:B------:R-:W-:-:S05]  /*1e30*/  @P1 LOP3.LUT R7, R25, 0x80000, RZ, 0xfc, !PT ;  /* 0x0008000019071812 */ /* 0x000fca00078efcff */
[----:B------:R-:W-:Y:S01]  /*1e40*/  IMAD.MOV.U32 R5, RZ, RZ, R7 ;  /* 0x000000ffff057224 */ /* 0x000fe200078e0007 */
[----:B------:R-:W-:Y:S06]  /*1e50*/  BRA.U !UP0, `(.L_x_185) ;  /* 0x0000000108d07547 */ /* 0x000fec000b800000 */
[----:B------:R-:W-:Y:S01]  /*1e60*/  ULOP3.LUT UR6, UR12, 0x7ffffffc, URZ, 0xc0, !UPT ;  /* 0x7ffffffc0c067892 */ /* 0x000fe2000f8ec0ff */
[----:B------:R-:W-:Y:S01]  /*1e70*/  CS2R R26, SRZ ;  /* 0x00000000001a7805 */ /* 0x000fe2000001ff00 */
[----:B------:R-:W-:Y:S02]  /*1e80*/  UMOV UR4, URZ ;  /* 0x000000ff00047c82 */ /* 0x000fe40008000000 */
[----:B------:R-:W-:-:S09]  /*1e90*/  UISETP.GT.AND UP0, UPT, UR6, URZ, UPT ;  /* 0x000000ff0600728c */ /* 0x000fd2000bf04270 */
[----:B------:R-:W-:Y:S05]  /*1ea0*/  BRA.U !UP0, `(.L_x_186) ;  /* 0x0000000108a07547 */ /* 0x000fea000b800000 */
[----:B------:R-:W-:Y:S02]  /*1eb0*/  UIADD3 UR7, UPT, UPT, UR6, -UR4, URZ ;  /* 0x8000000406077290 */ /* 0x000fe4000fffe0ff */
[----:B------:R-:W-:Y:S02]  /*1ec0*/  UPLOP3.LUT UP0, UPT, UPT, UPT, UPT, 0x80, 0x8 ;  /* 0x000000000008789c */ /* 0x000fe40003f0f070 */
[----:B------:R-:W-:-:S09]  /*1ed0*/  UISETP.GT.AND UP1, UPT, UR7, 0xc, UPT ;  /* 0x0000000c0700788c */ /* 0x000fd2000bf24270 */
[----:B------:R-:W-:Y:S05]  /*1ee0*/  BRA.U !UP1, `(.L_x_187) ;  /* 0x0000000109547547 */ /* 0x000fea000b800000 */
[----:B------:R-:W-:Y:S02]  /*1ef0*/  UIADD3 UR7, UPT, UPT, UR6, -0xc, URZ ;  /* 0xfffffff406077890 */ /* 0x000fe4000fffe0ff */
[----:B------:R-:W-:-:S11]  /*1f00*/  UPLOP3.LUT UP0, UPT, UPT, UPT, UPT, 0x40, 0x4 ;  /* 0x000000000004789c */ /* 0x000fd60003f0e870 */
.L_x_188:
[----:B------:R-:W-:Y:S01]  /*1f10*/  DADD R26, R4, R26 ;  /* 0x00000000041a7229 */ /* 0x000fe2000000001a */
[----:B------:R-:W-:-:S04]  /*1f20*/  UIADD3 UR4, UPT, UPT, UR4, 0x10, URZ ;  /* 0x0000001004047890 */ /* 0x000fc8000fffe0ff */
[----:B------:R-:W-:-:S03]  /*1f30*/  UISETP.GE.AND UP1, UPT, UR4, UR7, UPT ;  /* 0x000000070400728c */ /* 0x000fc6000bf26270 */
        /* <DEDUP_REMOVED lines=16> */
.L_x_187:
[----:B------:R-:W-:-:S04]  /*2040*/  UIADD3 UR7, UPT, UPT, UR6, -UR4, URZ ;  /* 0x8000000406077290 */ /* 0x000fc8000fffe0ff */
        /* <DEDUP_REMOVED lines=12> */
.L_x_189:
[----:B------:R-:W-:-:S09]  /*2110*/  UISETP.NE.OR UP0, UPT, UR4, UR6, UP0 ;  /* 0x000000060400728c */ /* 0x000fd20008705670 */
[----:B------:R-:W-:Y:S05]  /*2120*/  BRA.U !UP0, `(.L_x_185) ;  /* 0x00000001081c7547 */ /* 0x000fea000b800000 */
.L_x_186:
[----:B------:R-:W-:Y:S01]  /*2130*/  DADD R26, R4, R26 ;  /* 0x00000000041a7229 */ /* 0x000fe2000000001a */
[----:B------:R-:W-:-:S04]  /*2140*/  UIADD3 UR4, UPT, UPT, UR4, 0x4, URZ ;  /* 0x0000000404047890 */ /* 0x000fc8000fffe0ff */
[----:B------:R-:W-:-:S03]  /*2150*/  UISETP.NE.AND UP0, UPT, UR4, UR6, UPT ;  /* 0x000000060400728c */ /* 0x000fc6000bf05270 */
[----:B------:R-:W-:-:S08]  /*2160*/  DADD R26, R4, R26 ;  /* 0x00000000041a7229 */ /* 0x000fd0000000001a */
[----:B------:R-:W-:-:S08]  /*2170*/  DADD R26, R4, R26 ;  /* 0x00000000041a7229 */ /* 0x000fd0000000001a */
[----:B------:R-:W-:Y:S01]  /*2180*/  DADD R26, R4, R26 ;  /* 0x00000000041a7229 */ /* 0x000fe2000000001a */
[----:B------:R-:W-:Y:S10]  /*2190*/  BRA.U UP0, `(.L_x_186) ;  /* 0xfffffffd00e47547 */ /* 0x000ff4000b83ffff */
.L_x_185:
[----:B------:R-:W-:-:S09]  /*21a0*/  UISETP.NE.AND UP0, UPT, UR5, URZ, UPT ;  /* 0x000000ff0500728c */ /* 0x000fd2000bf05270 */
[----:B------:R-:W-:Y:S05]  /*21b0*/  BRA.U !UP0, `(.L_x_168) ;  /* 0x0000000108147547 */ /* 0x000fea000b800000 */
[----:B------:R-:W-:-:S05]  /*21c0*/  UMOV UR4, URZ ;  /* 0x000000ff00047c82 */ /* 0x000fca0008000000 */
.L_x_190:
[----:B------:R-:W-:Y:S01]  /*21d0*/  UIADD3 UR4, UPT, UPT, UR4, 0x1, URZ ;  /* 0x0000000104047890 */ /* 0x000fe2000fffe0ff */
[----:B------:R-:W-:-:S03]  /*21e0*/  DADD R26, R4, R26 ;  /* 0x00000000041a7229 */ /* 0x000fc6000000001a */
[----:B------:R-:W-:-:S09]  /*21f0*/  UISETP.NE.AND UP0, UPT, UR4, UR5, UPT ;  /* 0x000000050400728c */ /* 0x000fd2000bf05270 */
[----:B------:R-:W-:Y:S05]  /*2200*/  BRA.U UP0, `(.L_x_190) ;  /* 0xfffffffd00f07547 */ /* 0x000fea000b83ffff */
.L_x_168:
        /* <DEDUP_REMOVED lines=58> */
[----:B------:R-:W-:Y:S01]  /*25b0*/  LEA R7, R10, R13, 0x14 ;  /* 0x0000000d0a077211 */ /* 0x000fe200078ea0ff */
        /* <DEDUP_REMOVED lines=14> */
.L_x_192:
[----:B------:R-:W-:Y:S05]  /*26a0*/  BSYNC.RECONVERGENT B0 ;  /* 0x0000000000007941 */ /* 0x000fea0003800200 */
.L_x_191:
[----:B------:R-:W-:Y:S04]  /*26b0*/  BSSY.RECONVERGENT B0, `(.L_x_193) ;  /* 0x000000a000007945 */ /* 0x000fe80003800200 */
[----:B------:R-:W-:Y:S05]  /*26c0*/  @P0 BRA P1, `(.L_x_194) ;  /* 0x0000000000200947 */ /* 0x000fea0000800000 */
[----:B------:R-:W-:Y:S01]  /*26d0*/  IMAD.MOV.U32 R16, RZ, RZ, R26 ;  /* 0x000000ffff107224 */ /* 0x000fe200078e001a */
[----:B------:R-:W-:Y:S01]  /*26e0*/  MOV R15, R9 ;  /* 0x00000009000f7202 */ /* 0x000fe20000000f00 */
[----:B------:R-:W-:Y:S01]  /*26f0*/  IMAD.MOV.U32 R17, RZ, RZ, R27 ;  /* 0x000000ffff117224 */ /* 0x000fe200078e001b */
[----:B------:R-:W-:Y:S01]  /*2700*/  MOV R12, 0x2730 ;  /* 0x00002730000c7802 */ /* 0x000fe20000000f00 */
[----:B------:R-:W-:-:S07]  /*2710*/  IMAD.MOV.U32 R14, RZ, RZ, R8 ;  /* 0x000000ffff0e7224 */ /* 0x000fce00078e0008 */
[----:B------:R-:W-:Y:S05]  /*2720*/  CALL.REL.NOINC `($__internal_6_$__cuda_sm20_div_rn_f64_full) ;  /* 0x0000000000247944 */ /* 0x000fea0003c00000 */
[----:B------:R-:W-:Y:S02]  /*2730*/  IMAD.MOV.U32 R4, RZ, RZ, R36 ;  /* 0x000000ffff047224 */ /* 0x000fe400078e0024 */
[----:B------:R-:W-:-:S07]  /*2740*/  IMAD.MOV.U32 R5, RZ, RZ, R37 ;  /* 0x000000ffff057224 */ /* 0x000fce00078e0025 */
.L_x_194:
[----:B------:R-:W-:Y:S05]  /*2750*/  BSYNC.RECONVERGENT B0 ;  /* 0x0000000000007941 */ /* 0x000fea0003800200 */
.L_x_193:
[----:B------:R-:W0:Y:S01]  /*2760*/  LDCU.64 UR4, c[0x0][0x3a8] ;  /* 0x00007500ff0477ac */ /* 0x000e220008000a00 */
[----:B------:R-:W-:Y:S01]  /*2770*/  DMUL R4, R4, R6 ;  /* 0x0000000604047228 */ /* 0x000fe20000000000 */
[----:B0-----:R-:W-:-:S04]  /*2780*/  LEA R8, P0, R2, UR4, 0x3 ;  /* 0x0000000402087c11 */ /* 0x001fc8000f8018ff */
[----:B------:R-:W-:-:S05]  /*2790*/  LEA.HI.X R9, R2, UR5, R3, 0x3, P0 ;  /* 0x0000000502097c11 */ /* 0x000fca00080f1c03 */
[----:B------:R-:W-:Y:S01]  /*27a0*/  STG.E.64 desc[UR8][R8.64], R4 ;  /* 0x0000000408007986 */ /* 0x000fe2000c101b08 */
[----:B------:R-:W-:Y:S05]  /*27b0*/  EXIT ;  /* 0x000000000000794d */ /* 0x000fea0003800000 */
        .weak           $__internal_6_$__cuda_sm20_div_rn_f64_full
        .type           $__internal_6_$__cuda_sm20_div_rn_f64_full,@function
        .size           $__internal_6_$__cuda_sm20_div_rn_f64_full,($__internal_7_$__cuda_sm20_dsqrt_rn_f64_mediumpath_v1 - $__internal_6_$__cuda_sm20_div_rn_f64_full)
$__internal_6_$__cuda_sm20_div_rn_f64_full:
[C---:B------:R-:W-:Y:S01]  /*27c0*/  FSETP.GEU.AND P0, PT, |R15|.reuse, 1.469367938527859385e-39, PT ;  /* 0x001000000f00780b */ /* 0x040fe20003f0e200 */
[----:B------:R-:W-:Y:S01]  /*27d0*/  IMAD.MOV.U32 R36, RZ, RZ, 0x1 ;  /* 0x00000001ff247424 */ /* 0x000fe200078e00ff */
[----:B------:R-:W-:Y:S01]  /*27e0*/  LOP3.LUT R10, R15, 0x800fffff, RZ, 0xc0, !PT ;  /* 0x800fffff0f0a7812 */ /* 0x000fe200078ec0ff */
[----:B------:R-:W-:Y:S01]  /*27f0*/  BSSY.RECONVERGENT B1, `(.L_x_195) ;  /* 0x0000054000017945 */ /* 0x000fe20003800200 */
[C---:B------:R-:W-:Y:S02]  /*2800*/  FSETP.GEU.AND P2, PT, |R17|.reuse, 1.469367938527859385e-39, PT ;  /* 0x001000001100780b */ /* 0x040fe40003f4e200 */
[----:B------:R-:W-:Y:S01]  /*2810*/  LOP3.LUT R11, R10, 0x3ff00000, RZ, 0xfc, !PT ;  /* 0x3ff000000a0b7812 */ /* 0x000fe200078efcff */
[----:B------:R-:W-:Y:S01]  /*2820*/  IMAD.MOV.U32 R10, RZ, RZ, R14 ;  /* 0x000000ffff0a7224 */ /* 0x000fe200078e000e */
[----:B------:R-:W-:Y:S02]  /*2830*/  LOP3.LUT R9, R17, 0x7ff00000, RZ, 0xc0, !PT ;  /* 0x7ff0000011097812 */ /* 0x000fe400078ec0ff */
[----:B------:R-:W-:-:S03]  /*2840*/  LOP3.LUT R42, R15, 0x7ff00000, RZ, 0xc0, !PT ;  /* 0x7ff000000f2a7812 */ /* 0x000fc600078ec0ff */
[----:B------:R-:W-:Y:S01]  /*2850*/  @!P0 DMUL R10, R14, 8.98846567431157953865e+307 ;  /* 0x7fe000000e0a8828 */ /* 0x000fe20000000000 */
[----:B------:R-:W-:-:S03]  /*2860*/  ISETP.GE.U32.AND P1, PT, R9, R42, PT ;  /* 0x0000002a0900720c */ /* 0x000fc60003f26070 */
[----:B------:R-:W-:Y:S02]  /*2870*/  @!P2 LOP3.LUT R0, R15, 0x7ff00000, RZ, 0xc0, !PT ;  /* 0x7ff000000f00a812 */ /* 0x000fe400078ec0ff */
[----:B------:R-:W0:Y:S02]  /*2880*/  MUFU.RCP64H R37, R11 ;  /* 0x0000000b00257308 */ /* 0x000e240000001800 */
[----:B------:R-:W-:Y:S01]  /*2890*/  @!P2 ISETP.GE.U32.AND P3, PT, R9, R0, PT ;  /* 0x000000000900a20c */ /* 0x000fe20003f66070 */
[----:B------:R-:W-:Y:S01]  /*28a0*/  IMAD.MOV.U32 R0, RZ, RZ, 0x1ca00000 ;  /* 0x1ca00000ff007424 */ /* 0x000fe200078e00ff */
[----:B------:R-:W-:-:S04]  /*28b0*/  @!P0 LOP3.LUT R42, R11, 0x7ff00000, RZ, 0xc0, !PT ;  /* 0x7ff000000b2a8812 */ /* 0x000fc800078ec0ff */
[----:B------:R-:W-:-:S04]  /*28c0*/  @!P2 SEL R39, R0, 0x63400000, !P3 ;  /* 0x634000000027a807 */ /* 0x000fc80005800000 */
[----:B------:R-:W-:-:S04]  /*28d0*/  @!P2 LOP3.LUT R40, R39, 0x80000000, R17, 0xf8, !PT ;  /* 0x800000002728a812 */ /* 0x000fc800078ef811 */
[----:B------:R-:W-:Y:S01]  /*28e0*/  @!P2 LOP3.LUT R41, R40, 0x100000, RZ, 0xfc, !PT ;  /* 0x001000002829a812 */ /* 0x000fe200078efcff */
[----:B0-----:R-:W-:Y:S01]  /*28f0*/  DFMA R34, R36, -R10, 1 ;  /* 0x3ff000002422742b */ /* 0x001fe2000000080a */
[----:B------:R-:W-:-:S07]  /*2900*/  @!P2 IMAD.MOV.U32 R40, RZ, RZ, RZ ;  /* 0x000000ffff28a224 */ /* 0x000fce00078e00ff */
[----:B------:R-:W-:-:S08]  /*2910*/  DFMA R34, R34, R34, R34 ;  /* 0x000000222222722b */ /* 0x000fd00000000022 */
[----:B------:R-:W-:Y:S01]  /*2920*/  DFMA R36, R36, R34, R36 ;  /* 0x000000222424722b */ /* 0x000fe20000000024 */
[----:B------:R-:W-:Y:S01]  /*2930*/  SEL R35, R0, 0x63400000, !P1 ;  /* 0x6340000000237807 */ /* 0x000fe20004800000 */
[----:B------:R-:W-:-:S03]  /*2940*/  IMAD.MOV.U32 R34, RZ, RZ, R16 ;  /* 0x000000ffff227224 */ /* 0x000fc600078e0010 */
[----:B------:R-:W-:-:S03]  /*2950*/  LOP3.LUT R35, R35, 0x800fffff, R17, 0xf8, !PT ;  /* 0x800fffff23237812 */ /* 0x000fc600078ef811 */
[----:B------:R-:W-:-:S03]  /*2960*/  DFMA R38, R36, -R10, 1 ;  /* 0x3ff000002426742b */ /* 0x000fc6000000080a */
[----:B------:R-:W-:-:S05]  /*2970*/  @!P2 DFMA R34, R34, 2, -R40 ;  /* 0x400000002222a82b */ /* 0x000fca0000000828 */
[----:B------:R-:W-:-:S08]  /*2980*/  DFMA R38, R36, R38, R36 ;  /* 0x000000262426722b */ /* 0x000fd00000000024 */
[----:B------:R-:W-:-:S08]  /*2990*/  DMUL R36, R38, R34 ;  /* 0x0000002226247228 */ /* 0x000fd00000000000 */
[----:B------:R-:W-:-:S08]  /*29a0*/  DFMA R40, R36, -R10, R34 ;  /* 0x8000000a2428722b */ /* 0x000fd00000000022 */
[----:B------:R-:W-:Y:S01]  /*29b0*/  DFMA R40, R38, R40, R36 ;  /* 0x000000282628722b */ /* 0x000fe20000000024 */
[----:B------:R-:W-:Y:S02]  /*29c0*/  MOV R39, R9 ;  /* 0x0000000900277202 */ /* 0x000fe40000000f00 */
[----:B------:R-:W-:-:S05]  /*29d0*/  @!P2 LOP3.LUT R39, R35, 0x7ff00000, RZ, 0xc0, !PT ;  /* 0x7ff000002327a812 */ /* 0x000fca00078ec0ff */
[----:B------:R-:W-:-:S05]  /*29e0*/  VIADD R36, R39, 0xffffffff ;  /* 0xffffffff27247836 */ /* 0x000fca0000000000 */
[----:B------:R-:W-:Y:S01]  /*29f0*/  ISETP.GT.U32.AND P0, PT, R36, 0x7feffffe, PT ;  /* 0x7feffffe2400780c */ /* 0x000fe20003f04070 */
        /* <DEDUP_REMOVED lines=30> */
.L_x_196:
        /* <DEDUP_REMOVED lines=16> */
.L_x_199:
[----:B------:R-:W-:Y:S01]  /*2ce0*/  LOP3.LUT R37, R15, 0x80000, RZ, 0xfc, !PT ;  /* 0x000800000f257812 */ /* 0x000fe200078efcff */
[----:B------:R-:W-:Y:S01]  /*2cf0*/  IMAD.MOV.U32 R36, RZ, RZ, R14 ;  /* 0x000000ffff247224 */ /* 0x000fe200078e000e */
[----:B------:R-:W-:Y:S06]  /*2d00*/  BRA `(.L_x_197) ;  /* 0x0000000000087947 */ /* 0x000fec0003800000 */
.L_x_198:
[----:B------:R-:W-:Y:S01]  /*2d10*/  LOP3.LUT R37, R17, 0x80000, RZ, 0xfc, !PT ;  /* 0x0008000011257812 */ /* 0x000fe200078efcff */
[----:B------:R-:W-:-:S07]  /*2d20*/  IMAD.MOV.U32 R36, RZ, RZ, R16 ;  /* 0x000000ffff247224 */ /* 0x000fce00078e0010 */
.L_x_197:
[----:B------:R-:W-:Y:S05]  /*2d30*/  BSYNC.RECONVERGENT B1 ;  /* 0x0000000000017941 */ /* 0x000fea0003800200 */
.L_x_195:
[----:B------:R-:W-:Y:S01]  /*2d40*/  MOV R10, R12 ;  /* 0x0000000c000a7202 */ /* 0x000fe20000000f00 */
[----:B------:R-:W-:-:S04]  /*2d50*/  IMAD.MOV.U32 R11, RZ, RZ, 0x0 ;  /* 0x00000000ff0b7424 */ /* 0x000fc800078e00ff */
[----:B------:R-:W-:Y:S05]  /*2d60*/  RET.REL.NODEC R10 `(_Z19asian_option_kernelPdS_S_S_S_S_iiiy) ;  /* 0xffffffd00aa47950 */ /* 0x000fea0003c3ffff */
        .weak           $__internal_7_$__cuda_sm20_dsqrt_rn_f64_mediumpath_v1
        .type           $__internal_7_$__cuda_sm20_dsqrt_rn_f64_mediumpath_v1,@function
        .size           $__internal_7_$__cuda_sm20_dsqrt_rn_f64_mediumpath_v1,(.L_x_350 - $__internal_7_$__cuda_sm20_dsqrt_rn_f64_mediumpath_v1)
$__internal_7_$__cuda_sm20_dsqrt_rn_f64_mediumpath_v1:
[----:B------:R-:W-:Y:S01]  /*2d70*/  ISETP.GE.U32.AND P0, PT, R32, -0x3400000, PT ;  /* 0xfcc000002000780c */ /* 0x000fe20003f06070 */
[----:B------:R-:W-:Y:S01]  /*2d80*/  BSSY.RECONVERGENT B1, `(.L_x_200) ;  /* 0x0000024000017945 */ /* 0x000fe20003800200 */
[----:B------:R-:W-:-:S11]  /*2d90*/  IMAD.MOV.U32 R32, RZ, RZ, R10 ;  /* 0x000000ffff207224 */ /* 0x000fd600078e000a */
        /* <DEDUP_REMOVED lines=9> */
.L_x_201:
        /* <DEDUP_REMOVED lines=24> */
.L_x_203:
[----:B------:R-:W-:-:S11]  /*2fb0*/  DADD R34, R32, R32 ;  /* 0x0000000020227229 */ /* 0x000fd60000000020 */
.L_x_202:
[----:B------:R-:W-:Y:S05]  /*2fc0*/  BSYNC.RECONVERGENT B1 ;  /* 0x0000000000017941 */ /* 0x000fea0003800200 */
.L_x_200:
[----:B------:R-:W-:Y:S02]  /*2fd0*/  IMAD.MOV.U32 R32, RZ, RZ, R0 ;  /* 0x000000ffff207224 */ /* 0x000fe400078e0000 */
[----:B------:R-:W-:Y:S02]  /*2fe0*/  IMAD.MOV.U32 R33, RZ, RZ, 0x0 ;  /* 0x00000000ff217424 */ /* 0x000fe400078e00ff */
[----:B------:R-:W-:Y:S02]  /*2ff0*/  IMAD.MOV.U32 R10, RZ, RZ, R34 ;  /* 0x000000ffff0a7224 */ /* 0x000fe400078e0022 */
[----:B------:R-:W-:Y:S01]  /*3000*/  IMAD.MOV.U32 R49, RZ, RZ, R35 ;  /* 0x000000ffff317224 */ /* 0x000fe200078e0023 */
[----:B------:R-:W-:Y:S06]  /*3010*/  RET.REL.NODEC R32 `(_Z19asian_option_kernelPdS_S_S_S_S_iiiy) ;  /* 0xffffffcc20f87950 */ /* 0x000fec0003c3ffff */
.L_x_204:
        /* <DEDUP_REMOVED lines=14> */
.L_x_350:


//--------------------- .text._Z25monte_carlo_option_kernelPdS_S_S_S_S_Piiiy --------------------------
	.section	.text._Z25monte_carlo_option_kernelPdS_S_S_S_S_Piiiy,"ax",@progbits
	.align	128
        .global         _Z25monte_carlo_option_kernelPdS_S_S_S_S_Piiiy
        .type           _Z25monte_carlo_option_kernelPdS_S_S_S_S_Piiiy,@function
        .size           _Z25monte_carlo_option_kernelPdS_S_S_S_S_Piiiy,(.L_x_352 - _Z25monte_carlo_option_kernelPdS_S_S_S_S_Piiiy)
        .other          _Z25monte_carlo_option_kernelPdS_S_S_S_S_Piiiy,@"STO_CUDA_ENTRY STV_DEFAULT"
_Z25monte_carlo_option_kernelPdS_S_S_S_S_Piiiy:
.text._Z25monte_carlo_option_kernelPdS_S_S_S_S_Piiiy:
        /* <DEDUP_REMOVED lines=23> */
[----:B------:R-:W0:Y:S08]  /*0170*/  LDC.64 R16, c[0x0][0x380] ;  /* 0x0000e000ff107b82 */ /* 0x000e300000000a00 */
[----:B------:R-:W1:Y:S01]  /*0180*/  LDC.64 R14, c[0x0][0x388] ;  /* 0x0000e200ff0e7b82 */ /* 0x000e620000000a00 */
[----:B0-----:R-:W-:-:S06]  /*0190*/  IMAD.WIDE R16, R0, 0x8, R16 ;  /* 0x0000000800107825 */ /* 0x001fcc00078e0210 */
[----:B------:R-:W5:Y:S01]  /*01a0*/  LDG.E.64 R16, desc[UR8][R16.64] ;  /* 0x0000000810107981 */ /* 0x000f62000c1e1b00 */
[----:B-1----:R-:W-:-:S06]  /*01b0*/  IMAD.WIDE R14, R0, 0x8, R14 ;  /* 0x00000008000e7825 */ /* 0x002fcc00078e020e */
[----:B------:R-:W5:Y:S01]  /*01c0*/  LDG.E.64 R14, desc[UR8][R14.64] ;  /* 0x000000080e0e7981 */ /* 0x000f62000c1e1b00 */
[----:B------:R-:W0:Y:S01]  /*01d0*/  MUFU.RCP64H R3, 252 ;  /* 0x406f800000037908 */ /* 0x000e220000001800 */
[----:B------:R-:W-:Y:S02]  /*01e0*/  IMAD.MOV.U32 R6, RZ, RZ, 0x0 ;  /* 0x00000000ff067424 */ /* 0x000fe400078e00ff */
[----:B------:R-:W-:Y:S02]  /*01f0*/  IMAD.MOV.U32 R7, RZ, RZ, 0x406f8000 ;  /* 0x406f8000ff077424 */ /* 0x000fe400078e00ff */
[----:B------:R-:W-:-:S06]  /*0200*/  IMAD.MOV.U32 R2, RZ, RZ, 0x1 ;  /* 0x00000001ff027424 */ /* 0x000fcc00078e00ff */
[----:B0-----:R-:W-:-:S08]  /*0210*/  DFMA R4, R2, -R6, 1 ;  /* 0x3ff000000204742b */ /* 0x001fd00000000806 */
[----:B------:R-:W-:-:S08]  /*0220*/  DFMA R4, R4, R4, R4 ;  /* 0x000000040404722b */ /* 0x000fd00000000004 */
[----:B------:R-:W-:-:S08]  /*0230*/  DFMA R4, R2, R4, R2 ;  /* 0x000000040204722b */ /* 0x000fd00000000002 */
[----:B------:R-:W-:-:S08]  /*0240*/  DFMA R2, R4, -R6, 1 ;  /* 0x3ff000000402742b */ /* 0x000fd00000000806 */
[----:B------:R-:W-:-:S08]  /*0250*/  DFMA R2, R4, R2, R4 ;  /* 0x000000020402722b */ /* 0x000fd00000000004 */
[----:B-----5:R-:W-:-:S08]  /*0260*/  DMUL R30, R22, R2 ;  /* 0x00000002161e7228 */ /* 0x020fd00000000000 */
[----:B------:R-:W-:-:S08]  /*0270*/  DFMA R4, R30, -252, R22 ;  /* 0xc06f80001e04782b */ /* 0x000fd00000000016 */
[----:B------:R-:W-:Y:S01]  /*0280*/  DFMA R30, R2, R4, R30 ;  /* 0x00000004021e722b */ /* 0x000fe2000000001e */
[----:B------:R-:W-:-:S09]  /*0290*/  FSETP.GEU.AND P1, PT, |R23|, 6.5827683646048100446e-37, PT ;  /* 0x036000001700780b */ /* 0x000fd20003f2e200 */
[----:B------:R-:W-:-:S05]  /*02a0*/  FFMA R2, RZ, 3.7421875, R31 ;  /* 0x406f8000ff027823 */ /* 0x000fca000000001f */
[----:B------:R-:W-:Y:S02]  /*02b0*/  FSETP.GT.AND P0, PT, |R2|, 1.469367938527859385e-39, PT ;  /* 0x001000000200780b */ /* 0x000fe40003f04200 */
[----:B------:R-:W-:Y:S02]  /*02c0*/  LOP3.LUT R5, R8, 0xaad26b49, RZ, 0x3c, !PT ;  /* 0xaad26b4908057812 */ /* 0x000fe400078e3cff */
[----:B------:R-:W-:Y:S01]  /*02d0*/  LOP3.LUT R26, R26, 0xf7dcefdd, RZ, 0x3c, !PT ;  /* 0xf7dcefdd1a1a7812 */ /* 0x000fe200078e3cff */
[----:B------:R-:W-:Y:S02]  /*02e0*/  BSSY.RECONVERGENT B0, `(.L_x_206) ;  /* 0x000000b000007945 */ /* 0x000fe40003800200 */
[----:B------:R-:W-:Y:S02]  /*02f0*/  IMAD R5, R5, 0x4182bed5, RZ ;  /* 0x4182bed505057824 */ /* 0x000fe400078e02ff */
[----:B------:R-:W-:-:S05]  /*0300*/  IMAD R26, R26, -0x658354e5, RZ ;  /* 0x9a7cab1b1a1a7824 */ /* 0x000fca00078e02ff */
[----:B------:R-:W-:Y:S01]  /*0310*/  IADD3 R25, PT, PT, R5, 0x64f0c9, R26 ;  /* 0x0064f0c905197810 */ /* 0x000fe20007ffe01a */
[----:B------:R-:W-:Y:S06]  /*0320*/  @P0 BRA P1, `(.L_x_207) ;  /* 0x0000000000180947 */ /* 0x000fec0000800000 */
[----:B------:R-:W-:Y:S01]  /*0330*/  IMAD.MOV.U32 R10, RZ, RZ, R22 ;  /* 0x000000ffff0a7224 */ /* 0x000fe200078e0016 */
[----:B------:R-:W-:Y:S01]  /*0340*/  MOV R12, 0x390 ;  /* 0x00000390000c7802 */ /* 0x000fe20000000f00 */
[----:B------:R-:W-:Y:S02]  /*0350*/  IMAD.MOV.U32 R11, RZ, RZ, R23 ;  /* 0x000000ffff0b7224 */ /* 0x000fe400078e0017 */
[----:B------:R-:W-:Y:S02]  /*0360*/  IMAD.MOV.U32 R8, RZ, RZ, RZ ;  /* 0x000000ffff087224 */ /* 0x000fe400078e00ff */
[----:B------:R-:W-:-:S07]  /*0370*/  IMAD.MOV.U32 R9, RZ, RZ, 0x406f8000 ;  /* 0x406f8000ff097424 */ /* 0x000fce00078e00ff */
[----:B------:R-:W-:Y:S05]  /*0380*/  CALL.REL.NOINC `($__internal_8_$__cuda_sm20_div_rn_f64_full) ;  /* 0x0000001c00287944 */ /* 0x000fea0003c00000 */
.L_x_207:
[----:B------:R-:W-:Y:S05]  /*0390*/  BSYNC.RECONVERGENT B0 ;  /* 0x0000000000007941 */ /* 0x000fea0003800200 */
.L_x_206:
[----:B------:R-:W0:Y:S02]  /*03a0*/  LDCU.64 UR4, c[0x0][0x3a0] ;  /* 0x00007400ff0477ac */ /* 0x000e240008000a00 */
[----:B0-----:R-:W-:-:S04]  /*03b0*/  LEA R10, P0, R0, UR4, 0x3 ;  /* 0x00000004000a7c11 */ /* 0x001fc8000f8018ff */
[C---:B------:R-:W-:Y:S01]  /*03c0*/  LEA.HI.X R11, R0.reuse, UR5, R13, 0x3, P0 ;  /* 0x00000005000b7c11 */ /* 0x040fe200080f1c0d */
[----:B------:R-:W0:Y:S01]  /*03d0*/  MUFU.RSQ64H R41, R31 ;  /* 0x0000001f00297308 */ /* 0x000e220000001c00 */
[----:B------:R-:W-:Y:S01]  /*03e0*/  VIADD R40, R31, 0xfcb00000 ;  /* 0xfcb000001f287836 */ /* 0x000fe20000000000 */
[----:B------:R-:W1:Y:S03]  /*03f0*/  LDCU.64 UR4, c[0x0][0x3b0] ;  /* 0x00007600ff0477ac */ /* 0x000e660008000a00 */
[----:B------:R-:W2:Y:S01]  /*0400*/  LDG.E.64 R10, desc[UR8][R10.64] ;  /* 0x000000080a0a7981 */ /* 0x000ea2000c1e1b00 */
[----:B------:R-:W-:Y:S01]  /*0410*/  IMAD.MOV.U32 R6, RZ, RZ, 0x0 ;  /* 0x00000000ff067424 */ /* 0x000fe200078e00ff */
[----:B0-----:R-:W-:Y:S01]  /*0420*/  DMUL R2, R40, R40 ;  /* 0x0000002828027228 */ /* 0x001fe20000000000 */
[----:B------:R-:W-:Y:S01]  /*0430*/  IMAD.MOV.U32 R7, RZ, RZ, 0x3fd80000 ;  /* 0x3fd80000ff077424 */ /* 0x000fe200078e00ff */
[----:B-1----:R-:W-:-:S04]  /*0440*/  LEA R8, P0, R0, UR4, 0x2 ;  /* 0x0000000400087c11 */ /* 0x002fc8000f8010ff */
[----:B------:R-:W-:Y:S02]  /*0450*/  LEA.HI.X R9, R0, UR5, R13, 0x2, P0 ;  /* 0x0000000500097c11 */ /* 0x000fe400080f140d */
[----:B------:R-:W-:Y:S01]  /*0460*/  DFMA R2, -R2, R30, 1 ;  /* 0x3ff000000202742b */ /* 0x000fe2000000011e */
[----:B------:R-:W-:Y:S01]  /*0470*/  ISETP.GE.U32.AND P0, PT, R40, 0x7ca00000, PT ;  /* 0x7ca000002800780c */ /* 0x000fe20003f06070 */
[----:B------:R-:W-:Y:S01]  /*0480*/  BSSY.RECONVERGENT B0, `(.L_x_208) ;  /* 0x0000018000007945 */ /* 0x000fe20003800200 */
[----:B------:R0:W5:Y:S01]  /*0490*/  LDG.E R0, desc[UR8][R8.64] ;  /* 0x0000000808007981 */ /* 0x000162000c1e1900 */
[C---:B------:R-:W-:Y:S01]  /*04a0*/  LOP3.LUT R38, R26.reuse, 0x5491333, RZ, 0x3c, !PT ;  /* 0x054913331a267812 */ /* 0x040fe200078e3cff */
[----:B------:R-:W-:Y:S01]  /*04b0*/  VIADD R26, R26, 0x1f123bb5 ;  /* 0x1f123bb51a1a7836 */ /* 0x000fe20000000000 */
[----:B------:R-:W-:Y:S02]  /*04c0*/  LOP3.LUT R4, R5, 0x159a55e5, RZ, 0x3c, !PT ;  /* 0x159a55e505047812 */ /* 0x000fe400078e3cff */
[----:B------:R-:W-:-:S02]  /*04d0*/  DFMA R6, R2, R6, 0.5 ;  /* 0x3fe000000206742b */ /* 0x000fc40000000006 */
[----:B------:R-:W-:-:S08]  /*04e0*/  DMUL R2, R40, R2 ;  /* 0x0000000228027228 */ /* 0x000fd00000000000 */
[----:B------:R-:W-:-:S08]  /*04f0*/  DFMA R6, R6, R2, R40 ;  /* 0x000000020606722b */ /* 0x000fd00000000028 */
[----:B------:R-:W-:Y:S02]  /*0500*/  DMUL R36, R6, R30 ;  /* 0x0000001e06247228 */ /* 0x000fe40000000000 */
[----:B------:R-:W-:Y:S02]  /*0510*/  VIADD R35, R7, 0xfff00000 ;  /* 0xfff0000007237836 */ /* 0x000fe40000000000 */
[----:B------:R-:W-:-:S04]  /*0520*/  IMAD.MOV.U32 R34, RZ, RZ, R6 ;  /* 0x000000ffff227224 */ /* 0x000fc800078e0006 */
[----:B------:R-:W-:-:S08]  /*0530*/  DFMA R32, R36, -R36, R30 ;  /* 0x800000242420722b */ /* 0x000fd0000000001e */
[----:B0-----:R-:W-:Y:S02]  /*0540*/  DFMA R8, R32, R34, R36 ;  /* 0x000000222008722b */ /* 0x001fe40000000024 */
[----:B--2---:R-:W-:-:S08]  /*0550*/  DMUL R2, R10, -0.5 ;  /* 0xbfe000000a027828 */ /* 0x004fd00000000000 */
[----:B------:R-:W-:-:S08]  /*0560*/  DFMA R2, R10, R2, R20 ;  /* 0x000000020a02722b */ /* 0x000fd00000000014 */
[----:B------:R-:W-:Y:S01]  /*0570*/  DMUL R12, R2, R30 ;  /* 0x0000001e020c7228 */ /* 0x000fe20000000000 */
[C---:B------:R-:W-:Y:S02]  /*0580*/  VIADD R3, R5.reuse, 0x583f19 ;  /* 0x00583f1905037836 */ /* 0x040fe40000000000 */
[----:B------:R-:W-:Y:S01]  /*0590*/  VIADD R5, R5, 0x75bcd15 ;  /* 0x075bcd1505057836 */ /* 0x000fe20000000000 */
[----:B------:R-:W-:Y:S07]  /*05a0*/  @!P0 BRA `(.L_x_209) ;  /* 0x0000000000148947 */ /* 0x000fee0003800000 */
[----:B------:R-:W-:Y:S01]  /*05b0*/  IMAD.MOV.U32 R34, RZ, RZ, R6 ;  /* 0x000000ffff227224 */ /* 0x000fe200078e0006 */
[----:B------:R-:W-:-:S07]  /*05c0*/  MOV R2, 0x5e0 ;  /* 0x000005e000027802 */ /* 0x000fce0000000f00 */
[----:B-----5:R-:W-:Y:S05]  /*05d0*/  CALL.REL.NOINC `($__internal_9_$__cuda_sm20_dsqrt_rn_f64_mediumpath_v1) ;  /* 0x0000002000087944 */ /* 0x020fea0003c00000 */
[----:B------:R-:W-:Y:S01]  /*05e0*/  IMAD.MOV.U32 R8, RZ, RZ, R42 ;  /* 0x000000ffff087224 */ /* 0x000fe200078e002a */
[----:B------:R-:W-:-:S07]  /*05f0*/  MOV R9, R43 ;  /* 0x0000002b00097202 */ /* 0x000fce0000000f00 */
.L_x_209:
[----:B------:R-:W-:Y:S05]  /*0600*/  BSYNC.RECONVERGENT B0 ;  /* 0x0000000000007941 */ /* 0x000fea0003800200 */
.L_x_208:
[----:B------:R-:W-:Y:S01]  /*0610*/  DMUL R10, R10, R8 ;  /* 0x000000080a0a7228 */ /* 0x000fe20000000000 */
[----:B------:R-:W-:Y:S02]  /*0620*/  CS2R R18, SRZ ;  /* 0x0000000000127805 */ /* 0x000fe4000001ff00 */
[----:B------:R-:W-:Y:S01]  /*0630*/  CS2R R28, SRZ ;  /* 0x00000000001c7805 */ /* 0x000fe2000001ff00 */
[----:B------:R-:W-:Y:S01]  /*0640*/  UMOV UR4, URZ ;  /* 0x000000ff00047c82 */ /* 0x000fe20008000000 */
[----:B------:R-:W-:-:S06]  /*0650*/  UMOV UR5, URZ ;  /* 0x000000ff00057c82 */ /* 0x000fcc0008000000 */
.L_x_219:
[----:B------:R-:W0:Y:S01]  /*0660*/  LDCU UR6, c[0x0][0x3bc] ;  /* 0x00007780ff0677ac */ /* 0x000e220008000800 */
[----:B------:R-:W-:Y:S02]  /*0670*/  IMAD.MOV.U32 R8, RZ, RZ, R16 ;  /* 0x000000ffff087224 */ /* 0x000fe400078e0010 */
[----:B------:R-:W-:Y:S01]  /*0680*/  IMAD.MOV.U32 R9, RZ, RZ, R17 ;  /* 0x000000ffff097224 */ /* 0x000fe200078e0011 */
[----:B------:R-:W-:-:S04]  /*0690*/  UIADD3 UR4, UPT, UPT, UR4, 0x1, URZ ;  /* 0x0000000104047890 */ /* 0x000fc8000fffe0ff */
[----:B0-----:R-:W-:-:S03]  /*06a0*/  UISETP.NE.AND UP1, UPT, UR4, UR6, UPT ;  /* 0x000000060400728c */ /* 0x001fc6000bf25270 */
[----:B------:R-:W-:-:S08]  /*06b0*/  UMOV UR6, URZ ;  /* 0x000000ff00067c82 */ /* 0x000fd00008000000 */
.L_x_218:
[----:B------:R-:W-:Y:S01]  /*06c0*/  UISETP.NE.AND UP0, UPT, UR5, 0x1, UPT ;  /* 0x000000010500788c */ /* 0x000fe2000bf05270 */
[----:B------:R-:W-:Y:S01]  /*06d0*/  IMAD.MOV.U32 R42, RZ, RZ, R28 ;  /* 0x000000ffff2a7224 */ /* 0x000fe200078e001c */
[----:B------:R-:W-:Y:S01]  /*06e0*/  UIADD3 UR6, UPT, UPT, UR6, 0x1, URZ ;  /* 0x0000000106067890 */ /* 0x000fe2000fffe0ff */
[----:B------:R-:W-:Y:S01]  /*06f0*/  IMAD.MOV.U32 R43, RZ, RZ, R29 ;  /* 0x000000ffff2b7224 */ /* 0x000fe200078e001d */
[----:B------:R-:W-:Y:S02]  /*0700*/  UMOV UR5, URZ ;  /* 0x000000ff00057c82 */ /* 0x000fe40008000000 */
[----:B------:R-:W-:-:S03]  /*0710*/  UISETP.NE.AND UP2, UPT, UR6, 0xfc, UPT ;  /* 0x000000fc0600788c */ /* 0x000fc6000bf45270 */
[----:B------:R-:W-:Y:S08]  /*0720*/  BRA.U !UP0, `(.L_x_210) ;  /* 0x0000000d08947547 */ /* 0x000ff0000b800000 */
[----:B------:R-:W-:Y:S01]  /*0730*/  SHF.R.U32.HI R2, RZ, 0x2, R5 ;  /* 0x00000002ff027819 */ /* 0x000fe20000011605 */
[----:B------:R-:W-:Y:S01]  /*0740*/  IMAD.SHL.U32 R6, R3, 0x10, RZ ;  /* 0x0000001003067824 */ /* 0x000fe200078e00ff */
[----:B------:R-:W-:Y:S01]  /*0750*/  SHF.R.U32.HI R7, RZ, 0x2, R4 ;  /* 0x00000002ff077819 */ /* 0x000fe20000011604 */
[----:B------:R-:W-:Y:S01]  /*0760*/  IMAD.MOV.U32 R28, RZ, RZ, 0x0 ;  /* 0x00000000ff1c7424 */ /* 0x000fe200078e00ff */
[----:B------:R-:W-:Y:S01]  /*0770*/  LOP3.LUT R2, R2, R5, RZ, 0x3c, !PT ;  /* 0x0000000502027212 */ /* 0x000fe200078e3cff */
[----:B------:R-:W-:Y:S01]  /*0780*/  IMAD.MOV.U32 R29, RZ, RZ, 0x3ca00000 ;  /* 0x3ca00000ff1d7424 */ /* 0x000fe200078e00ff */
[----:B------:R-:W-:Y:S01]  /*0790*/  LOP3.LUT R7, R7, R4, RZ, 0x3c, !PT ;  /* 0x0000000407077212 */ /* 0x000fe200078e3cff */
[----:B------:R-:W-:Y:S01]  /*07a0*/  BSSY.RECONVERGENT B0, `(.L_x_211) ;  /* 0x000006d000007945 */ /* 0x000fe20003800200 */
[----:B------:R-:W-:Y:S01]  /*07b0*/  SHF.R.U32.HI R31, RZ, 0x2, R38 ;  /* 0x00000002ff1f7819 */ /* 0x000fe20000011626 */
[----:B------:R-:W-:-:S03]  /*07c0*/  IMAD.SHL.U32 R5, R2, 0x2, RZ ;  /* 0x0000000202057824 */ /* 0x000fc600078e00ff */
[----:B------:R-:W-:Y:S02]  /*07d0*/  LOP3.LUT R31, R31, R38, RZ, 0x3c, !PT ;  /* 0x000000261f1f7212 */ /* 0x000fe400078e3cff */
[----:B------:R-:W-:-:S04]  /*07e0*/  LOP3.LUT R5, R3, R6, R5, 0x96, !PT ;  /* 0x0000000603057212 */ /* 0x000fc800078e9605 */
[----:B------:R-:W-:Y:S01]  /*07f0*/  LOP3.LUT R4, R5, R2, RZ, 0x3c, !PT ;  /* 0x0000000205047212 */ /* 0x000fe200078e3cff */
[----:B------:R-:W-:-:S03]  /*0800*/  IMAD.SHL.U32 R5, R7, 0x2, RZ ;  /* 0x0000000207057824 */ /* 0x000fc600078e00ff */
[----:B------:R-:W-:Y:S01]  /*0810*/  IADD3 R27, PT, PT, R25, 0x587c5, R4 ;  /* 0x000587c5191b7810 */ /* 0x000fe20007ffe004 */
[----:B------:R-:W-:-:S05]  /*0820*/  IMAD.SHL.U32 R2, R4, 0x10, RZ ;  /* 0x0000001004027824 */ /* 0x000fca00078e00ff */
[----:B------:R-:W-:-:S04]  /*0830*/  LOP3.LUT R5, R7, R5, R2, 0x96, !PT ;  /* 0x0000000507057212 */ /* 0x000fc800078e9602 */
[----:B------:R-:W-:-:S04]  /*0840*/  LOP3.LUT R5, R5, R4, RZ, 0x3c, !PT ;  /* 0x0000000405057212 */ /* 0x000fc800078e3cff */
[----:B------:R-:W-:Y:S01]  /*0850*/  IADD3 R6, PT, PT, R25, 0xb0f8a, R5 ;  /* 0x000b0f8a19067810 */ /* 0x000fe20007ffe005 */
[----:B------:R-:W-:-:S04]  /*0860*/  IMAD.SHL.U32 R2, R5, 0x10, RZ ;  /* 0x0000001005027824 */ /* 0x000fc800078e00ff */
[----:B------:R-:W-:-:S03]  /*0870*/  IMAD.WIDE.U32 R6, R6, 0x200000, RZ ;  /* 0x0020000006067825 */ /* 0x000fc600078e00ff */
[----:B------:R-:W-:Y:S02]  /*0880*/  LOP3.LUT R6, R6, R27, RZ, 0x3c, !PT ;  /* 0x0000001b06067212 */ /* 0x000fe400078e3cff */
[----:B------:R-:W-:Y:S02]  /*0890*/  SHF.R.U32.HI R27, RZ, 0x2, R26 ;  /* 0x00000002ff1b7819 */ /* 0x000fe4000001161a */
[----:B------:R0:W1:Y:S02]  /*08a0*/  I2F.F64.U64 R34, R6 ;  /* 0x0000000600227312 */ /* 0x0000640000301800 */
[----:B------:R-:W-:-:S05]  /*08b0*/  LOP3.LUT R27, R27, R26, RZ, 0x3c, !PT ;  /* 0x0000001a1b1b7212 */ /* 0x000fca00078e3cff */
[----:B------:R-:W-:Y:S01]  /*08c0*/  IMAD.SHL.U32 R24, R27, 0x2, RZ ;  /* 0x000000021b187824 */ /* 0x000fe200078e00ff */
[----:B0-----:R-:W-:-:S04]  /*08d0*/  SHF.L.U32 R6, R31, 0x1, RZ ;  /* 0x000000011f067819 */ /* 0x001fc800000006ff */
[----:B------:R-:W-:Y:S01]  /*08e0*/  LOP3.LUT R2, R27, R24, R2, 0x96, !PT ;  /* 0x000000181b027212 */ /* 0x000fe200078e9602 */
[----:B-1----:R-:W-:-:S03]  /*08f0*/  DFMA R34, R34, R28, 5.5511151231257827021e-17 ;  /* 0x3c9000002222742b */ /* 0x002fc6000000001c */
[----:B------:R-:W-:-:S05]  /*0900*/  LOP3.LUT R38, R2, R5, RZ, 0x3c, !PT ;  /* 0x0000000502267212 */ /* 0x000fca00078e3cff */
[----:B------:R-:W-:Y:S02]  /*0910*/  IMAD.SHL.U32 R2, R38, 0x10, RZ ;  /* 0x0000001026027824 */ /* 0x000fe400078e00ff */
[----:B------:R-:W-:Y:S01]  /*0920*/  ISETP.GT.AND P0, PT, R35, 0xfffff, PT ;  /* 0x000fffff2300780c */ /* 0x000fe20003f04270 */
[----:B------:R-:W-:Y:S02]  /*0930*/  IMAD.MOV.U32 R28, RZ, RZ, R34 ;  /* 0x000000ffff1c7224 */ /* 0x000fe400078e0022 */
[----:B------:R-:W-:Y:S01]  /*0940*/  LOP3.LUT R7, R31, R6, R2, 0x96, !PT ;  /* 0x000000061f077212 */ /* 0x000fe200078e9602 */
[----:B------:R-:W-:Y:S02]  /*0950*/  IMAD.MOV.U32 R29, RZ, RZ, R35 ;  /* 0x000000ffff1d7224 */ /* 0x000fe400078e0023 */
[----:B------:R-:W-:Y:S01]  /*0960*/  IMAD.MOV.U32 R2, RZ, RZ, -0x3ff ;  /* 0xfffffc01ff027424 */ /* 0x000fe200078e00ff */
[----:B------:R-:W-:Y:S01]  /*0970*/  LOP3.LUT R7, R7, R38, RZ, 0x3c, !PT ;  /* 0x0000002607077212 */ /* 0x000fe200078e3cff */
[----:B------:R-:W-:-:S02]  /*0980*/  IMAD.MOV.U32 R40, RZ, RZ, R34 ;  /* 0x000000ffff287224 */ /* 0x000fc400078e0022 */
[----:B------:R-:W-:-:S03]  /*0990*/  VIADD R6, R25, 0x161f14 ;  /* 0x00161f1419067836 */ /* 0x000fc60000000000 */
[----:B------:R-:W-:Y:S01]  /*09a0*/  @!P0 DMUL R28, R28, 1.80143985094819840000e+16 ;  /* 0x435000001c1c8828 */ /* 0x000fe20000000000 */
[----:B------:R-:W-:-:S09]  /*09b0*/  @!P0 IMAD.MOV.U32 R2, RZ, RZ, -0x435 ;  /* 0xfffffbcbff028424 */ /* 0x000fd200078e00ff */
[----:B------:R-:W-:Y:S02]  /*09c0*/  @!P0 IMAD.MOV.U32 R35, RZ, RZ, R29 ;  /* 0x000000ffff238224 */ /* 0x000fe400078e001d */
[----:B------:R-:W-:Y:S02]  /*09d0*/  @!P0 IMAD.MOV.U32 R40, RZ, RZ, R28 ;  /* 0x000000ffff288224 */ /* 0x000fe400078e001c */
[----:B------:R-:W-:-:S05]  /*09e0*/  VIADD R24, R35, 0xffffffff ;  /* 0xffffffff23187836 */ /* 0x000fca0000000000 */
        /* <DEDUP_REMOVED lines=12> */
[----:B------:R-:W-:-:S12]  /*0ab0*/  UMOV UR13, 0x43300000 ;  /* 0x43300000000d7882 */ /* 0x000fd80000000000 */
[----:B------:R-:W-:Y:S02]  /*0ac0*/  @P0 VIADD R27, R41, 0xfff00000 ;  /* 0xfff00000291b0836 */ /* 0x000fe40000000000 */
[----:B------:R-:W-:Y:S02]  /*0ad0*/  @P0 VIADD R2, R2, 0x1 ;  /* 0x0000000102020836 */ /* 0x000fe40000000000 */
[----:B------:R-:W-:-:S06]  /*0ae0*/  @P0 IMAD.MOV.U32 R41, RZ, RZ, R27 ;  /* 0x000000ffff290224 */ /* 0x000fcc00078e001b */
[C---:B------:R-:W-:Y:S02]  /*0af0*/  DADD R36, R40.reuse, 1 ;  /* 0x3ff0000028247429 */ /* 0x040fe40000000000 */
[----:B------:R-:W-:-:S04]  /*0b00*/  DADD R40, R40, -1 ;  /* 0xbff0000028287429 */ /* 0x000fc80000000000 */
[----:B------:R-:W0:Y:S02]  /*0b10*/  MUFU.RCP64H R27, R37 ;  /* 0x00000025001b7308 */ /* 0x000e240000001800 */
[----:B0-----:R-:W-:Y:S01]  /*0b20*/  DFMA R28, -R36, R26, 1 ;  /* 0x3ff00000241c742b */ /* 0x001fe2000000011a */
[----:B------:R-:W-:Y:S01]  /*0b30*/  LOP3.LUT R36, R2, 0x80000000, RZ, 0x3c, !PT ;  /* 0x8000000002247812 */ /* 0x000fe200078e3cff */
[----:B------:R-:W-:-:S06]  /*0b40*/  IMAD.MOV.U32 R37, RZ, RZ, 0x43300000 ;  /* 0x43300000ff257424 */ /* 0x000fcc00078e00ff */
[----:B------:R-:W-:Y:S02]  /*0b50*/  DFMA R28, R28, R28, R28 ;  /* 0x0000001c1c1c722b */ /* 0x000fe4000000001c */
[----:B------:R-:W-:Y:S01]  /*0b60*/  DADD R36, R36, -UR12 ;  /* 0x8000000c24247e29 */ /* 0x000fe20008000000 */
[----:B------:R-:W-:Y:S01]  /*0b70*/  UMOV UR12, 0xfefa39ef ;  /* 0xfefa39ef000c7882 */ /* 0x000fe20000000000 */
[----:B------:R-:W-:-:S04]  /*0b80*/  UMOV UR13, 0x3fe62e42 ;  /* 0x3fe62e42000d7882 */ /* 0x000fc80000000000 */
        /* <DEDUP_REMOVED lines=12> */
[----:B------:R-:W-:Y:S02]  /*0c50*/  DFMA R40, R40, -R28, R34 ;  /* 0x8000001c2828722b */ /* 0x000fe40000000022 */
        /* <DEDUP_REMOVED lines=27> */
.L_x_212:
[----:B------:R-:W-:Y:S01]  /*0e10*/  IMAD.MOV.U32 R26, RZ, RZ, 0x0 ;  /* 0x00000000ff1a7424 */ /* 0x000fe200078e00ff */
[----:B------:R-:W-:Y:S02]  /*0e20*/  MOV R27, 0x7ff00000 ;  /* 0x7ff00000001b7802 */ /* 0x000fe40000000f00 */
[----:B------:R-:W-:-:S04]  /*0e30*/  LOP3.LUT P0, RZ, R29, 0x7fffffff, RZ, 0xc0, !PT ;  /* 0x7fffffff1dff7812 */ /* 0x000fc8000780c0ff */
[----:B------:R-:W-:-:S10]  /*0e40*/  DFMA R26, R28, R26, +INF ;  /* 0x7ff000001c1a742b */ /* 0x000fd4000000001a */
[----:B------:R-:W-:Y:S02]  /*0e50*/  FSEL R30, R26, RZ, P0 ;  /* 0x000000ff1a1e7208 */ /* 0x000fe40000000000 */
[----:B------:R-:W-:-:S07]  /*0e60*/  FSEL R31, R27, -QNAN , P0 ;  /* 0xfff000001b1f7808 */ /* 0x000fce0000000000 */
.L_x_213:
[----:B------:R-:W-:Y:S05]  /*0e70*/  BSYNC.RECONVERGENT B0 ;  /* 0x0000000000007941 */ /* 0x000fea0003800200 */
.L_x_211:
[----:B------:R-:W-:Y:S01]  /*0e80*/  IMAD.IADD R26, R7, 0x1, R6 ;  /* 0x00000001071a7824 */ /* 0x000fe200078e0206 */
[----:B------:R-:W-:Y:S01]  /*0e90*/  IADD3 R29, PT, PT, R25, 0x10974f, R38 ;  /* 0x0010974f191d7810 */ /* 0x000fe20007ffe026 */
[----:B------:R-:W-:Y:S01]  /*0ea0*/  UMOV UR10, 0x33145c07 ;  /* 0x33145c07000a7882 */ /* 0x000fe20000000000 */
[----:B------:R-:W-:Y:S01]  /*0eb0*/  UMOV UR11, 0x3ca1a626 ;  /* 0x3ca1a626000b7882 */ /* 0x000fe20000000000 */
[----:B------:R-:W-:Y:S01]  /*0ec0*/  IMAD.WIDE.U32 R26, R26, 0x200000, RZ ;  /* 0x002000001a1a7825 */ /* 0x000fe200078e00ff */
[----:B------:R-:W-:Y:S01]  /*0ed0*/  UMOV UR12, 0xf9785eba ;  /* 0xf9785eba000c7882 */ /* 0x000fe20000000000 */
[----:B------:R-:W-:Y:S01]  /*0ee0*/  UMOV UR13, 0x3de5db65 ;  /* 0x3de5db65000d7882 */ /* 0x000fe20000000000 */
[----:B------:R-:W-:Y:S01]  /*0ef0*/  DMUL R30, R30, -2 ;  /* 0xc00000001e1e7828 */ /* 0x000fe20000000000 */
[----:B------:R-:W-:Y:S01]  /*0f00*/  BSSY.RECONVERGENT B0, `(.L_x_214) ;  /* 0x000005a000007945 */ /* 0x000fe20003800200 */
[----:B------:R-:W-:Y:S01]  /*0f10*/  LOP3.LUT R28, R26, R29, RZ, 0x3c, !PT ;  /* 0x0000001d1a1c7212 */ /* 0x000fe200078e3cff */
[----:B------:R-:W-:-:S02]  /*0f20*/  IMAD.MOV.U32 R29, RZ, RZ, R27 ;  /* 0x000000ffff1d7224 */ /* 0x000fc400078e001b */
[----:B------:R-:W-:Y:S01]  /*0f30*/  IMAD.MOV.U32 R26, RZ, RZ, 0x0 ;  /* 0x00000000ff1a7424 */ /* 0x000fe200078e00ff */
[----:B------:R-:W0:Y:S01]  /*0f40*/  MUFU.RSQ64H R41, R31 ;  /* 0x0000001f00297308 */ /* 0x000e220000001c00 */
[----:B------:R-:W-:-:S03]  /*0f50*/  IMAD.MOV.U32 R27, RZ, RZ, 0x3cb00000 ;  /* 0x3cb00000ff1b7424 */ /* 0x000fc600078e00ff */
[----:B------:R-:W-:-:S04]  /*0f60*/  VIADD R40, R31, 0xfcb00000 ;  /* 0xfcb000001f287836 */ /* 0x000fc80000000000 */
[----:B------:R1:W2:Y:S02]  /*0f70*/  I2F.F64.U64 R24, R28 ;  /* 0x0000001c00187312 */ /* 0x0002a40000301800 */
[----:B0-----:R-:W-:Y:S01]  /*0f80*/  DMUL R42, R40, R40 ;  /* 0x00000028282a7228 */ /* 0x001fe20000000000 */
[----:B-1----:R-:W-:Y:S02]  /*0f90*/  IMAD.MOV.U32 R28, RZ, RZ, -0x3e107ad8 ;  /* 0xc1ef8528ff1c7424 */ /* 0x002fe400078e00ff */
[----:B------:R-:W-:Y:S01]  /*0fa0*/  IMAD.MOV.U32 R29, RZ, RZ, 0x3e21eea7 ;  /* 0x3e21eea7ff1d7424 */ /* 0x000fe200078e00ff */
[----:B--2---:R-:W-:-:S04]  /*0fb0*/  DFMA R24, R24, R26, 1.1102230246251565404e-16 ;  /* 0x3ca000001818742b */ /* 0x004fc8000000001a */
[----:B------:R-:W-:-:S04]  /*0fc0*/  DFMA R42, R30, -R42, 1 ;  /* 0x3ff000001e2a742b */ /* 0x000fc8000000082a */
[----:B------:R-:W-:Y:S02]  /*0fd0*/  DMUL R34, RZ, R24 ;  /* 0x00000018ff227228 */ /* 0x000fe40000000000 */
[----:B------:R-:W-:Y:S02]  /*0fe0*/  IMAD.SHL.U32 R2, R25, 0x2, RZ ;  /* 0x0000000219027824 */ /* 0x000fe400078e00ff */
[----:B------:R-:W-:-:S03]  /*0ff0*/  DMUL R44, R40, R42 ;  /* 0x0000002a282c7228 */ /* 0x000fc60000000000 */
[----:B------:R-:W-:-:S04]  /*1000*/  ISETP.GT.U32.AND P0, PT, R2, -0x79800000, PT ;  /* 0x868000000200780c */ /* 0x000fc80003f04070 */
[----:B------:R-:W-:Y:S02]  /*1010*/  FSEL R25, R35, R25, P0 ;  /* 0x0000001923197208 */ /* 0x000fe40000000000 */
[----:B------:R-:W-:-:S03]  /*1020*/  FSEL R34, R34, R24, P0 ;  /* 0x0000001822227208 */ /* 0x000fc60000000000 */
[----:B------:R-:W-:Y:S02]  /*1030*/  VIADD R35, R25, 0x100000 ;  /* 0x0010000019237836 */ /* 0x000fe40000000000 */
[----:B------:R-:W-:Y:S02]  /*1040*/  IMAD.MOV.U32 R24, RZ, RZ, R34 ;  /* 0x000000ffff187224 */ /* 0x000fe400078e0022 */
[----:B------:R-:W0:Y:S08]  /*1050*/  FRND.F64 R26, R34 ;  /* 0x00000022001a7313 */ /* 0x000e300000301800 */
[----:B------:R-:W1:Y:S01]  /*1060*/  F2I.S64.F64 R34, R34 ;  /* 0x0000002200227311 */ /* 0x000e620000301900 */
[----:B0-----:R-:W-:-:S08]  /*1070*/  DFMA R26, R26, -0.5, R24 ;  /* 0xbfe000001a1a782b */ /* 0x001fd00000000018 */
[C---:B------:R-:W-:Y:S01]  /*1080*/  DMUL R32, R26.reuse, UR10 ;  /* 0x0000000a1a207c28 */ /* 0x040fe20008000000 */
[----:B------:R-:W-:Y:S01]  /*1090*/  UMOV UR10, 0x54442d18 ;  /* 0x54442d18000a7882 */ /* 0x000fe20000000000 */
[----:B------:R-:W-:Y:S01]  /*10a0*/  UMOV UR11, 0x400921fb ;  /* 0x400921fb000b7882 */ /* 0x000fe20000000000 */
[C---:B-1----:R-:W-:Y:S02]  /*10b0*/  LOP3.LUT R2, R34.reuse, 0x1, RZ, 0xc0, !PT ;  /* 0x0000000122027812 */ /* 0x042fe400078ec0ff */
[----:B------:R-:W-:Y:S02]  /*10c0*/  LOP3.LUT P1, RZ, R34, 0x2, RZ, 0xc0, !PT ;  /* 0x0000000222ff7812 */ /* 0x000fe4000782c0ff */
[----:B------:R-:W-:Y:S01]  /*10d0*/  ISETP.NE.U32.AND P0, PT, R2, 0x1, PT ;  /* 0x000000010200780c */ /* 0x000fe20003f05070 */
[----:B------:R-:W-:Y:S01]  /*10e0*/  DFMA R32, R26, UR10, R32 ;  /* 0x0000000a1a207c2b */ /* 0x000fe20008000020 */
[----:B------:R-:W-:Y:S01]  /*10f0*/  UMOV UR10, 0x20fd8164 ;  /* 0x20fd8164000a7882 */ /* 0x000fe20000000000 */
[----:B------:R-:W-:Y:S01]  /*1100*/  UMOV UR11, 0x3da8ff83 ;  /* 0x3da8ff83000b7882 */ /* 0x000fe20000000000 */
[----:B------:R-:W-:Y:S01]  /*1110*/  IMAD.MOV.U32 R26, RZ, RZ, 0x2cb0d246 ;  /* 0x2cb0d246ff1a7424 */ /* 0x000fe200078e00ff */
[----:B------:R-:W-:Y:S01]  /*1120*/  ISETP.NE.U32.AND.EX P0, PT, RZ, RZ, PT, P0 ;  /* 0x000000ffff00720c */ /* 0x000fe20003f05100 */
[----:B------:R-:W-:-:S03]  /*1130*/  IMAD.MOV.U32 R27, RZ, RZ, 0x3e5ae5f1 ;  /* 0x3e5ae5f1ff1b7424 */ /* 0x000fc600078e00ff */
[----:B------:R-:W-:-:S08]  /*1140*/  DMUL R36, R32, R32 ;  /* 0x0000002020247228 */ /* 0x000fd00000000000 */
[C---:B------:R-:W-:Y:S01]  /*1150*/  DFMA R28, R36.reuse, -UR10, R28 ;  /* 0x8000000a241c7c2b */ /* 0x040fe2000800001c */
[----:B------:R-:W-:Y:S01]  /*1160*/  UMOV UR10, 0x8e06e6d9 ;  /* 0x8e06e6d9000a7882 */ /* 0x000fe20000000000 */
[----:B------:R-:W-:Y:S01]  /*1170*/  UMOV UR11, 0x3e927e4f ;  /* 0x3e927e4f000b7882 */ /* 0x000fe20000000000 */
[----:B------:R-:W-:Y:S01]  /*1180*/  DFMA R26, R36, UR12, -R26 ;  /* 0x0000000c241a7c2b */ /* 0x000fe2000800081a */
[----:B------:R-:W-:Y:S01]  /*1190*/  UMOV UR12, 0x69ace392 ;  /* 0x69ace392000c7882 */ /* 0x000fe20000000000 */
[----:B------:R-:W-:-:S03]  /*11a0*/  UMOV UR13, 0x3ec71de3 ;  /* 0x3ec71de3000d7882 */ /* 0x000fc60000000000 */
[C---:B------:R-:W-:Y:S01]  /*11b0*/  DFMA R28, R36.reuse, R28, -UR10 ;  /* 0x8000000a241c7e2b */ /* 0x040fe2000800001c */
[----:B------:R-:W-:Y:S01]  /*11c0*/  UMOV UR10, 0x19ddbce9 ;  /* 0x19ddbce9000a7882 */ /* 0x000fe20000000000 */
[----:B------:R-:W-:Y:S01]  /*11d0*/  UMOV UR11, 0x3efa01a0 ;  /* 0x3efa01a0000b7882 */ /* 0x000fe20000000000 */
[----:B------:R-:W-:Y:S01]  /*11e0*/  DFMA R26, R36, R26, UR12 ;  /* 0x0000000c241a7e2b */ /* 0x000fe2000800001a */
[----:B------:R-:W-:Y:S01]  /*11f0*/  UMOV UR12, 0x19db62a1 ;  /* 0x19db62a1000c7882 */ /* 0x000fe20000000000 */
[----:B------:R-:W-:-:S03]  /*1200*/  UMOV UR13, 0x3f2a01a0 ;  /* 0x3f2a01a0000d7882 */ /* 0x000fc60000000000 */
[C---:B------:R-:W-:Y:S01]  /*1210*/  DFMA R28, R36.reuse, R28, UR10 ;  /* 0x0000000a241c7e2b */ /* 0x040fe2000800001c */
[----:B------:R-:W-:Y:S01]  /*1220*/  UMOV UR10, 0x16c15d47 ;  /* 0x16c15d47000a7882 */ /* 0x000fe20000000000 */
[----:B------:R-:W-:Y:S01]  /*1230*/  UMOV UR11, 0x3f56c16c ;  /* 0x3f56c16c000b7882 */ /* 0x000fe20000000000 */
[----:B------:R-:W-:Y:S01]  /*1240*/  DFMA R26, R36, R26, -UR12 ;  /* 0x8000000c241a7e2b */ /* 0x000fe2000800001a */
[----:B------:R-:W-:Y:S01]  /*1250*/  UMOV UR12, 0x11110818 ;  /* 0x11110818000c7882 */ /* 0x000fe20000000000 */
[----:B------:R-:W-:-:S03]  /*1260*/  UMOV UR13, 0x3f811111 ;  /* 0x3f811111000d7882 */ /* 0x000fc60000000000 */
[C---:B------:R-:W-:Y:S01]  /*1270*/  DFMA R28, R36.reuse, R28, -UR10 ;  /* 0x8000000a241c7e2b */ /* 0x040fe2000800001c */
[----:B------:R-:W-:Y:S01]  /*1280*/  UMOV UR10, 0x55555551 ;  /* 0x55555551000a7882 */ /* 0x000fe20000000000 */
[----:B------:R-:W-:Y:S01]  /*1290*/  UMOV UR11, 0x3fa55555 ;  /* 0x3fa55555000b7882 */ /* 0x000fe20000000000 */
[----:B------:R-:W-:-:S05]  /*12a0*/  DFMA R26, R36, R26, UR12 ;  /* 0x0000000c241a7e2b */ /* 0x000fca000800001a */
[C---:B------:R-:W-:Y:S01]  /*12b0*/  DFMA R28, R36.reuse, R28, UR10 ;  /* 0x0000000a241c7e2b */ /* 0x040fe2000800001c */
[----:B------:R-:W-:Y:S01]  /*12c0*/  UMOV UR10, 0x55555554 ;  /* 0x55555554000a7882 */ /* 0x000fe20000000000 */
[----:B------:R-:W-:Y:S02]  /*12d0*/  UMOV UR11, 0x3fc55555 ;  /* 0x3fc55555000b7882 */ /* 0x000fe40000000000 */
[----:B------:R-:W-:-:S04]  /*12e0*/  DFMA R26, R36, R26, -UR10 ;  /* 0x8000000a241a7e2b */ /* 0x000fc8000800001a */
[----:B------:R-:W-:-:S04]  /*12f0*/  DFMA R28, R36, R28, -0.5 ;  /* 0xbfe00000241c742b */ /* 0x000fc8000000001c */
[----:B------:R-:W-:-:S04]  /*1300*/  DFMA R26, R36, R26, RZ ;  /* 0x0000001a241a722b */ /* 0x000fc800000000ff */
[----:B------:R-:W-:Y:S01]  /*1310*/  DFMA R28, R36, R28, 1 ;  /* 0x3ff00000241c742b */ /* 0x000fe2000000001c */
[----:B------:R-:W-:Y:S02]  /*1320*/  IMAD.MOV.U32 R36, RZ, RZ, 0x0 ;  /* 0x00000000ff247424 */ /* 0x000fe400078e00ff */
[----:B------:R-:W-:Y:S01]  /*1330*/  IMAD.MOV.U32 R37, RZ, RZ, 0x3fd80000 ;  /* 0x3fd80000ff257424 */ /* 0x000fe200078e00ff */
[----:B------:R-:W-:-:S05]  /*1340*/  DFMA R32, R32, R26, R32 ;  /* 0x0000001a2020722b */ /* 0x000fca0000000020 */
[----:B------:R-:W-:-:S05]  /*1350*/  DFMA R36, R42, R36, 0.5 ;  /* 0x3fe000002a24742b */ /* 0x000fca0000000024 */
[----:B------:R-:W-:Y:S02]  /*1360*/  LOP3.LUT R35, R33, 0x80000000, RZ, 0x3c, !PT ;  /* 0x8000000021237812 */ /* 0x000fe400078e3cff */
[----:B------:R-:W-:Y:S01]  /*1370*/  FSEL R26, R28, R32, !P0 ;  /* 0x000000201c1a7208 */ /* 0x000fe20004000000 */
[----:B------:R-:W-:Y:S01]  /*1380*/  DFMA R44, R36, R44, R40 ;  /* 0x0000002c242c722b */ /* 0x000fe20000000028 */
[----:B------:R-:W-:Y:S02]  /*1390*/  FSEL R27, R29, R33, !P0 ;  /* 0x000000211d1b7208 */ /* 0x000fe40004000000 */
[----:B------:R-:W-:Y:S02]  /*13a0*/  FSEL R28, R32, R28, !P0 ;  /* 0x0000001c201c7208 */ /* 0x000fe40004000000 */
[----:B------:R-:W-:Y:S02]  /*13b0*/  FSEL R29, R35, R29, !P0 ;  /* 0x0000001d231d7208 */ /* 0x000fe40004000000 */
[----:B------:R-:W-:Y:S01]  /*13c0*/  ISETP.GE.U32.AND P0, PT, R40, 0x7ca00000, PT ;  /* 0x7ca000002800780c */ /* 0x000fe20003f06070 */
[----:B------:R-:W-:Y:S01]  /*13d0*/  DMUL R36, R30, R44 ;  /* 0x0000002c1e247228 */ /* 0x000fe20000000000 */
[----:B------:R-:W-:Y:S01]  /*13e0*/  @P1 LOP3.LUT R39, R27, 0x80000000, RZ, 0x3c, !PT ;  /* 0x800000001b271812 */ /* 0x000fe200078e3cff */
[----:B------:R-:W-:Y:S01]  /*13f0*/  IMAD.MOV.U32 R34, RZ, RZ, R44 ;  /* 0x000000ffff227224 */ /* 0x000fe200078e002c */
[----:B------:R-:W-:-:S03]  /*1400*/  IADD3 R35, PT, PT, R45, -0x100000, RZ ;  /* 0xfff000002d237810 */ /* 0x000fc60007ffe0ff */
[----:B------:R-:W-:Y:S01]  /*1410*/  @P1 IMAD.MOV.U32 R27, RZ, RZ, R39 ;  /* 0x000000ffff1b1224 */ /* 0x000fe200078e0027 */
[----:B------:R-:W-:Y:S01]  /*1420*/  @P1 LOP3.LUT R39, R29, 0x80000000, RZ, 0x3c, !PT ;  /* 0x800000001d271812 */ /* 0x000fe200078e3cff */
[----:B------:R-:W-:-:S04]  /*1430*/  DFMA R32, R36, -R36, R30 ;  /* 0x800000242420722b */ /* 0x000fc8000000001e */
[----:B------:R-:W-:-:S04]  /*1440*/  @P1 IMAD.MOV.U32 R29, RZ, RZ, R39 ;  /* 0x000000ffff1d1224 */ /* 0x000fc800078e0027 */
[----:B------:R-:W-:Y:S01]  /*1450*/  DFMA R42, R32, R34, R36 ;  /* 0x00000022202a722b */ /* 0x000fe20000000024 */
[----:B------:R-:W-:Y:S10]  /*1460*/  @!P0 BRA `(.L_x_215) ;  /* 0x00000000000c8947 */ /* 0x000ff40003800000 */
[----:B------:R-:W-:Y:S01]  /*1470*/  IMAD.MOV.U32 R34, RZ, RZ, R44 ;  /* 0x000000ffff227224 */ /* 0x000fe200078e002c */
[----:B------:R-:W-:-:S07]  /*1480*/  MOV R2, 0x14a0 ;  /* 0x000014a000027802 */ /* 0x000fce0000000f00 */
[----:B-----5:R-:W-:Y:S05]  /*1490*/  CALL.REL.NOINC `($__internal_9_$__cuda_sm20_dsqrt_rn_f64_mediumpath_v1) ;  /* 0x0000001000587944 */ /* 0x020fea0003c00000 */
.L_x_215:
[----:B------:R-:W-:Y:S05]  /*14a0*/  BSYNC.RECONVERGENT B0 ;  /* 0x0000000000007941 */ /* 0x000fea0003800200 */
.L_x_214:
[----:B------:R-:W0:Y:S01]  /*14b0*/  FRND.F64.TRUNC R30, R24 ;  /* 0x00000018001e7313 */ /* 0x000e22000030d800 */
[----:B------:R-:W-:Y:S01]  /*14c0*/  DMUL R32, RZ, R24 ;  /* 0x00000018ff207228 */ /* 0x000fe20000000000 */
[----:B------:R-:W-:Y:S01]  /*14d0*/  UMOV UR5, 0x1 ;  /* 0x0000000100057882 */ /* 0x000fe20000000000 */
[----:B------:R-:W-:-:S08]  /*14e0*/  DADD R28, RZ, R28 ;  /* 0x00000000ff1c7229 */ /* 0x000fd0000000001c */
[----:B------:R-:W-:Y:S02]  /*14f0*/  DMUL R28, R28, R42 ;  /* 0x0000002a1c1c7228 */ /* 0x000fe40000000000 */
[----:B0-----:R-:W-:Y:S01]  /*1500*/  DSETP.NEU.AND P0, PT, R24, R30, PT ;  /* 0x0000001e1800722a */ /* 0x001fe20003f0d000 */
[----:B------:R-:W-:-:S05]  /*1510*/  IMAD.MOV.U32 R25, RZ, RZ, R6 ;  /* 0x000000ffff197224 */ /* 0x000fca00078e0006 */
[----:B------:R-:W-:Y:S02]  /*1520*/  FSEL R26, R32, R26, !P0 ;  /* 0x0000001a201a7208 */ /* 0x000fe40004000000 */
[----:B------:R-:W-:-:S06]  /*1530*/  FSEL R27, R33, R27, !P0 ;  /* 0x0000001b211b7208 */ /* 0x000fcc0004000000 */
[----:B------:R-:W-:Y:S01]  /*1540*/  DMUL R42, R42, R26 ;  /* 0x0000001a2a2a7228 */ /* 0x000fe20000000000 */
[----:B------:R-:W-:Y:S02]  /*1550*/  IMAD.MOV.U32 R26, RZ, RZ, R5 ;  /* 0x000000ffff1a7224 */ /* 0x000fe400078e0005 */
[----:B------:R-:W-:Y:S02]  /*1560*/  IMAD.MOV.U32 R5, RZ, RZ, R3 ;  /* 0x000000ffff057224 */ /* 0x000fe400078e0003 */
[----:B------:R-:W-:-:S07]  /*1570*/  IMAD.MOV.U32 R3, RZ, RZ, R7 ;  /* 0x000000ffff037224 */ /* 0x000fce00078e0007 */
.L_x_210:
        /* <DEDUP_REMOVED lines=59> */
.L_x_217:
[----:B------:R-:W-:Y:S05]  /*1930*/  BSYNC.RECONVERGENT B0 ;  /* 0x0000000000007941 */ /* 0x000fea0003800200 */
.L_x_216:
[----:B------:R-:W-:Y:S01]  /*1940*/  DMUL R8, R32, R8 ;  /* 0x0000000820087228 */ /* 0x000fe20000000000 */
[----:B------:R-:W-:Y:S10]  /*1950*/  BRA.U UP2, `(.L_x_218) ;  /* 0xffffffed02587547 */ /* 0x000ff4000b83ffff */
[C-C-:B------:R-:W-:Y:S01]  /*1960*/  DADD R6, R14.reuse, -R8.reuse ;  /* 0x000000000e067229 */ /* 0x140fe20000000808 */
[----:B-----5:R-:W-:Y:S01]  /*1970*/  ISETP.NE.AND P0, PT, R0, RZ, PT ;  /* 0x000000ff0000720c */ /* 0x020fe20003f05270 */
[----:B------:R-:W-:Y:S01]  /*1980*/  DADD R8, -R14, R8 ;  /* 0x000000000e087229 */ /* 0x000fe20000000108 */
[----:B------:R-:W-:-:S09]  /*1990*/  IMAD.MOV.U32 R2, RZ, RZ, RZ ;  /* 0x000000ffff027224 */ /* 0x000fd200078e00ff */
[----:B------:R-:W-:Y:S02]  /*19a0*/  FSEL R6, R8, R6, !P0 ;  /* 0x0000000608067208 */ /* 0x000fe40004000000 */
[----:B------:R-:W-:-:S05]  /*19b0*/  FSEL R7, R9, R7, !P0 ;  /* 0x0000000709077208 */ /* 0x000fca0004000000 */
[----:B------:R-:W-:Y:S01]  /*19c0*/  IMAD.MOV.U32 R9, RZ, RZ, R7 ;  /* 0x000000ffff097224 */ /* 0x000fe200078e0007 */
[----:B------:R-:W-:-:S06]  /*19d0*/  DSETP.MAX.AND P0, P1, RZ, R6, PT ;  /* 0x00000006ff00722a */ /* 0x000fcc000390f000 */
[C---:B------:R-:W-:Y:S02]  /*19e0*/  FSEL R27, R2.reuse, R9, P0 ;  /* 0x00000009021b7208 */ /* 0x040fe40000000000 */
[----:B------:R-:W-:-:S06]  /*19f0*/  SEL R6, R2, R6, P0 ;  /* 0x0000000602067207 */ /* 0x000fcc0000000000 */
[----:B------:R-:W-:-:S05]  /*1a00*/  @P1 LOP3.LUT R27, R9, 0x80000, RZ, 0xfc, !PT ;  /* 0x00080000091b1812 */ /* 0x000fca00078efcff */
[----:B------:R-:W-:-:S06]  /*1a10*/  IMAD.MOV.U32 R7, RZ, RZ, R27 ;  /* 0x000000ffff077224 */ /* 0x000fcc00078e001b */
[----:B------:R-:W-:Y:S01]  /*1a20*/  DADD R18, R6, R18 ;  /* 0x0000000006127229 */ /* 0x000fe20000000012 */
[----:B------:R-:W-:Y:S10]  /*1a30*/  BRA.U UP1, `(.L_x_219) ;  /* 0xffffffed01087547 */ /* 0x000ff4000b83ffff */
.L_x_205:
[----:B-----5:R-:W-:Y:S01]  /*1a40*/  DMUL R20, R22, -R20 ;  /* 0x8000001416147228 */ /* 0x020fe20000000000 */
        /* <DEDUP_REMOVED lines=58> */
.L_x_221:
[----:B------:R-:W-:Y:S05]  /*1df0*/  BSYNC.RECONVERGENT B0 ;  /* 0x0000000000007941 */ /* 0x000fea0003800200 */
.L_x_220:
[----:B------:R-:W0:Y:S01]  /*1e00*/  LDCU UR4, c[0x0][0x3bc] ;  /* 0x00007780ff0477ac */ /* 0x000e220008000800 */
[----:B------:R-:W-:Y:S01]  /*1e10*/  MOV R2, 0x1 ;  /* 0x0000000100027802 */ /* 0x000fe20000000f00 */
[----:B------:R-:W-:Y:S01]  /*1e20*/  BSSY.RECONVERGENT B0, `(.L_x_222) ;  /* 0x0000017000007945 */ /* 0x000fe20003800200 */
[----:B------:R-:W-:Y:S01]  /*1e30*/  FSETP.GEU.AND P1, PT, |R19|, 6.5827683646048100446e-37, PT ;  /* 0x036000001300780b */ /* 0x000fe20003f2e200 */
[----:B0-----:R-:W0:Y:S08]  /*1e40*/  I2F.F64 R6, UR4 ;  /* 0x0000000400067d12 */ /* 0x001e300008201c00 */
        /* <DEDUP_REMOVED lines=14> */
[----:B------:R-:W-:Y:S02]  /*1f30*/  IMAD.MOV.U32 R11, RZ, RZ, R19 ;  /* 0x000000ffff0b7224 */ /* 0x000fe400078e0013 */
[----:B------:R-:W-:Y:S02]  /*1f40*/  IMAD.MOV.U32 R8, RZ, RZ, R6 ;  /* 0x000000ffff087224 */ /* 0x000fe400078e0006 */
[----:B------:R-:W-:-:S07]  /*1f50*/  IMAD.MOV.U32 R9, RZ, RZ, R7 ;  /* 0x000000ffff097224 */ /* 0x000fce00078e0007 */
[----:B------:R-:W-:Y:S05]  /*1f60*/  CALL.REL.NOINC `($__internal_8_$__cuda_sm20_div_rn_f64_full) ;  /* 0x0000000000307944 */ /* 0x000fea0003c00000 */
[----:B------:R-:W-:Y:S02]  /*1f70*/  IMAD.MOV.U32 R2, RZ, RZ, R30 ;  /* 0x000000ffff027224 */ /* 0x000fe400078e001e */
[----:B------:R-:W-:-:S07]  /*1f80*/  IMAD.MOV.U32 R3, RZ, RZ, R31 ;  /* 0x000000ffff037224 */ /* 0x000fce00078e001f */
.L_x_223:
[----:B------:R-:W-:Y:S05]  /*1f90*/  BSYNC.RECONVERGENT B0 ;  /* 0x0000000000007941 */ /* 0x000fea0003800200 */
.L_x_222:
[----:B------:R-:W0:Y:S01]  /*1fa0*/  S2R R0, SR_TID.X ;  /* 0x0000000000007919 */ /* 0x000e220000002100 */
[----:B------:R-:W0:Y:S01]  /*1fb0*/  S2UR UR4, SR_CTAID.X ;  /* 0x00000000000479c3 */ /* 0x000e220000002500 */
[----:B------:R-:W-:-:S07]  /*1fc0*/  DMUL R2, R2, R4 ;  /* 0x0000000402027228 */ /* 0x000fce0000000000 */
[----:B------:R-:W0:Y:S08]  /*1fd0*/  LDC R9, c[0x0][0x360] ;  /* 0x0000d800ff097b82 */ /* 0x000e300000000800 */
[----:B------:R-:W1:Y:S01]  /*1fe0*/  LDC.64 R6, c[0x0][0x3a8] ;  /* 0x0000ea00ff067b82 */ /* 0x000e620000000a00 */
[----:B0-----:R-:W-:-:S04]  /*1ff0*/  IMAD R9, R9, UR4, R0 ;  /* 0x0000000409097c24 */ /* 0x001fc8000f8e0200 */
[----:B-1----:R-:W-:-:S05]  /*2000*/  IMAD.WIDE R4, R9, 0x8, R6 ;  /* 0x0000000809047825 */ /* 0x002fca00078e0206 */
[----:B------:R-:W-:Y:S01]  /*2010*/  STG.E.64 desc[UR8][R4.64], R2 ;  /* 0x0000000204007986 */ /* 0x000fe2000c101b08 */
[----:B------:R-:W-:Y:S05]  /*2020*/  EXIT ;  /* 0x000000000000794d */ /* 0x000fea0003800000 */
        .weak           $__internal_8_$__cuda_sm20_div_rn_f64_full
        .type           $__internal_8_$__cuda_sm20_div_rn_f64_full,@function
        .size           $__internal_8_$__cuda_sm20_div_rn_f64_full,($__internal_9_$__cuda_sm20_dsqrt_rn_f64_mediumpath_v1 - $__internal_8_$__cuda_sm20_div_rn_f64_full)
$__internal_8_$__cuda_sm20_div_rn_f64_full:
        /* <DEDUP_REMOVED lines=10> */
[C---:B------:R-:W-:Y:S01]  /*20d0*/  ISETP.GE.U32.AND P1, PT, R18.reuse, R27, PT ;  /* 0x0000001b1200720c */ /* 0x040fe20003f26070 */
[----:B------:R-:W-:Y:S02]  /*20e0*/  IMAD.MOV.U32 R24, RZ, RZ, R18 ;  /* 0x000000ffff187224 */ /* 0x000fe400078e0012 */
[----:B------:R-:W-:Y:S01]  /*20f0*/  @!P2 LOP3.LUT R19, R9, 0x7ff00000, RZ, 0xc0, !PT ;  /* 0x7ff000000913a812 */ /* 0x000fe200078ec0ff */
[----:B------:R-:W-:Y:S01]  /*2100*/  @!P2 IMAD.MOV.U32 R30, RZ, RZ, RZ ;  /* 0x000000ffff1ea224 */ /* 0x000fe200078e00ff */
[----:B------:R-:W0:Y:S02]  /*2110*/  MUFU.RCP64H R29, R7 ;  /* 0x00000007001d7308 */ /* 0x000e240000001800 */
[----:B------:R-:W-:Y:S01]  /*2120*/  @!P2 ISETP.GE.U32.AND P3, PT, R18, R19, PT ;  /* 0x000000131200a20c */ /* 0x000fe20003f66070 */
[----:B------:R-:W-:Y:S01]  /*2130*/  IMAD.MOV.U32 R19, RZ, RZ, 0x1ca00000 ;  /* 0x1ca00000ff137424 */ /* 0x000fe200078e00ff */
[----:B------:R-:W-:-:S04]  /*2140*/  @!P0 LOP3.LUT R27, R7, 0x7ff00000, RZ, 0xc0, !PT ;  /* 0x7ff00000071b8812 */ /* 0x000fc800078ec0ff */
[----:B------:R-:W-:Y:S01]  /*2150*/  @!P2 SEL R31, R19, 0x63400000, !P3 ;  /* 0x63400000131fa807 */ /* 0x000fe20005800000 */
[----:B------:R-:W-:-:S03]  /*2160*/  VIADD R35, R27, 0xffffffff ;  /* 0xffffffff1b237836 */ /* 0x000fc60000000000 */
        /* <DEDUP_REMOVED lines=23> */
[----:B------:R-:W-:-:S04]  /*22e0*/  SEL R19, R19, 0x63400000, !P0 ;  /* 0x6340000013137807 */ /* 0x000fc80004000000 */
[----:B------:R-:W-:Y:S01]  /*22f0*/  IADD3 R24, PT, PT, -R19, R10, RZ ;  /* 0x0000000a13187210 */ /* 0x000fe20007ffe1ff */
[----:B------:R-:W-:-:S04]  /*2300*/  IMAD.MOV.U32 R10, RZ, RZ, RZ ;  /* 0x000000ffff0a7224 */ /* 0x000fc800078e00ff */
        /* <DEDUP_REMOVED lines=12> */
[----:B------:R-:W-:-:S06]  /*23d0*/  IMAD.MOV.U32 R2, RZ, RZ, RZ ;  /* 0x000000ffff027224 */ /* 0x000fcc00078e00ff */
[----:B------:R-:W-:-:S03]  /*23e0*/  DFMA R2, R18, -R2, R28 ;  /* 0x800000021202722b */ /* 0x000fc6000000001c */
[----:B------:R-:W-:-:S03]  /*23f0*/  LOP3.LUT R9, R11, R9, RZ, 0x3c, !PT ;  /* 0x000000090b097212 */ /* 0x000fc600078e3cff */
[----:B------:R-:W-:-:S04]  /*2400*/  IADD3 R2, PT, PT, -R24, -0x43300000, RZ ;  /* 0xbcd0000018027810 */ /* 0x000fc80007ffe1ff */
[----:B------:R-:W-:-:S04]  /*2410*/  FSETP.NEU.AND P0, PT, |R3|, R2, PT ;  /* 0x000000020300720b */ /* 0x000fc80003f0d200 */
[----:B------:R-:W-:Y:S02]  /*2420*/  FSEL R18, R10, R18, !P0 ;  /* 0x000000120a127208 */ /* 0x000fe40004000000 */
[----:B------:R-:W-:Y:S01]  /*2430*/  FSEL R19, R9, R19, !P0 ;  /* 0x0000001309137208 */ /* 0x000fe20004000000 */
[----:B------:R-:W-:Y:S06]  /*2440*/  BRA `(.L_x_226) ;  /* 0x0000000000547947 */ /* 0x000fec0003800000 */
.L_x_225:
        /* <DEDUP_REMOVED lines=16> */
.L_x_228:
[----:B------:R-:W-:Y:S01]  /*2550*/  LOP3.LUT R19, R9, 0x80000, RZ, 0xfc, !PT ;  /* 0x0008000009137812 */ /* 0x000fe200078efcff */
[----:B------:R-:W-:Y:S01]  /*2560*/  IMAD.MOV.U32 R18, RZ, RZ, R8 ;  /* 0x000000ffff127224 */ /* 0x000fe200078e0008 */
[----:B------:R-:W-:Y:S06]  /*2570*/  BRA `(.L_x_226) ;  /* 0x0000000000087947 */ /* 0x000fec0003800000 */
.L_x_227:
[----:B------:R-:W-:Y:S01]  /*2580*/  LOP3.LUT R19, R11, 0x80000, RZ, 0xfc, !PT ;  /* 0x000800000b137812 */ /* 0x000fe200078efcff */
[----:B------:R-:W-:-:S07]  /*2590*/  IMAD.MOV.U32 R18, RZ, RZ, R10 ;  /* 0x000000ffff127224 */ /* 0x000fce00078e000a */
.L_x_226:
[----:B------:R-:W-:Y:S05]  /*25a0*/  BSYNC.RECONVERGENT B1 ;  /* 0x0000000000017941 */ /* 0x000fea0003800200 */
.L_x_224:
[----:B------:R-:W-:Y:S01]  /*25b0*/  MOV R2, R12 ;  /* 0x0000000c00027202 */ /* 0x000fe20000000f00 */
[----:B------:R-:W-:Y:S02]  /*25c0*/  IMAD.MOV.U32 R3, RZ, RZ, 0x0 ;  /* 0x00000000ff037424 */ /* 0x000fe400078e00ff */
[----:B------:R-:W-:Y:S02]  /*25d0*/  IMAD.MOV.U32 R30, RZ, RZ, R18 ;  /* 0x000000ffff1e7224 */ /* 0x000fe400078e0012 */
[----:B------:R-:W-:Y:S01]  /*25e0*/  IMAD.MOV.U32 R31, RZ, RZ, R19 ;  /* 0x000000ffff1f7224 */ /* 0x000fe200078e0013 */
[----:B------:R-:W-:Y:S06]  /*25f0*/  RET.REL.NODEC R2 `(_Z25monte_carlo_option_kernelPdS_S_S_S_S_Piiiy) ;  /* 0xffffffd802807950 */ /* 0x000fec0003c3ffff */
        .weak           $__internal_9_$__cuda_sm20_dsqrt_rn_f64_mediumpath_v1
        .type           $__internal_9_$__cuda_sm20_dsqrt_rn_f64_mediumpath_v1,@function
        .size           $__internal_9_$__cuda_sm20_dsqrt_rn_f64_mediumpath_v1,(.L_x_352 - $__internal_9_$__cuda_sm20_dsqrt_rn_f64_mediumpath_v1)
$__internal_9_$__cuda_sm20_dsqrt_rn_f64_mediumpath_v1:
[----:B------:R-:W-:Y:S01]  /*2600*/  ISETP.GE.U32.AND P0, PT, R40, -0x3400000, PT ;  /* 0xfcc000002800780c */ /* 0x000fe20003f06070 */
[----:B------:R-:W-:-:S12]  /*2610*/  BSSY.RECONVERGENT B1, `(.L_x_229) ;  /* 0x0000023000017945 */ /* 0x000fd80003800200 */
        /* <DEDUP_REMOVED lines=9> */
.L_x_230:
        /* <DEDUP_REMOVED lines=9> */
[----:B------:R-:W-:Y:S02]  /*2740*/  IMAD.MOV.U32 R34, RZ, RZ, RZ ;  /* 0x000000ffff227224 */ /* 0x000fe400078e00ff */
[----:B------:R-:W-:Y:S02]  /*2750*/  IMAD.MOV.U32 R30, RZ, RZ, 0x0 ;  /* 0x00000000ff1e7424 */ /* 0x000fe400078e00ff */
[----:B------:R-:W-:Y:S01]  /*2760*/  IMAD.MOV.U32 R31, RZ, RZ, 0x3fd80000 ;  /* 0x3fd80000ff1f7424 */ /* 0x000fe200078e00ff */
        /* <DEDUP_REMOVED lines=12> */
.L_x_232:
[----:B------:R-:W-:-:S11]  /*2830*/  DADD R32, R30, R30 ;  /* 0x000000001e207229 */ /* 0x000fd6000000001e */
.L_x_231:
[----:B------:R-:W-:Y:S05]  /*2840*/  BSYNC.RECONVERGENT B1 ;  /* 0x0000000000017941 */ /* 0x000fea0003800200 */
.L_x_229:
[----:B------:R-:W-:Y:S02]  /*2850*/  IMAD.MOV.U32 R30, RZ, RZ, R2 ;  /* 0x000000ffff1e7224 */ /* 0x000fe400078e0002 */
[----:B------:R-:W-:Y:S02]  /*2860*/  IMAD.MOV.U32 R31, RZ, RZ, 0x0 ;  /* 0x00000000ff1f7424 */ /* 0x000fe400078e00ff */
[----:B------:R-:W-:Y:S02]  /*2870*/  IMAD.MOV.U32 R42, RZ, RZ, R32 ;  /* 0x000000ffff2a7224 */ /* 0x000fe400078e0020 */
[----:B------:R-:W-:Y:S01]  /*2880*/  IMAD.MOV.U32 R43, RZ, RZ, R33 ;  /* 0x000000ffff2b7224 */ /* 0x000fe200078e0021 */
[----:B------:R-:W-:Y:S06]  /*2890*/  RET.REL.NODEC R30 `(_Z25monte_carlo_option_kernelPdS_S_S_S_S_Piiiy) ;  /* 0xffffffd41ed87950 */ /* 0x000fec0003c3ffff */
.L_x_233:
        /* <DEDUP_REMOVED lines=14> */
.L_x_352:


//--------------------- .text._Z20black_scholes_kernelPdS_S_S_S_S_S_S_S_S_S_i --------------------------
	.section	.text._Z20black_scholes_kernelPdS_S_S_S_S_S_S_S_S_S_i,"ax",@progbits
	.align	128
        .global         _Z20black_scholes_kernelPdS_S_S_S_S_S_S_S_S_S_i
        .type           _Z20black_scholes_kernelPdS_S_S_S_S_S_S_S_S_S_i,@function
        .size           _Z20black_scholes_kernelPdS_S_S_S_S_S_S_S_S_S_i,(.L_x_354 - _Z20black_scholes_kernelPdS_S_S_S_S_S_S_S_S_S_i)
        .other          _Z20black_scholes_kernelPdS_S_S_S_S_S_S_S_S_S_i,@"STO_CUDA_ENTRY STV_DEFAULT"
_Z20black_scholes_kernelPdS_S_S_S_S_S_S_S_S_S_i:
.text._Z20black_scholes_kernelPdS_S_S_S_S_S_S_S_S_S_i:
        /* <DEDUP_REMOVED lines=9> */
[----:B------:R-:W1:Y:S07]  /*0090*/  LDCU.64 UR4, c[0x0][0x358] ;  /* 0x00006b00ff0477ac */ /* 0x000e6e0008000a00 */
[----:B------:R-:W2:Y:S08]  /*00a0*/  LDC.64 R18, c[0x0][0x380] ;  /* 0x0000e000ff127b82 */ /* 0x000eb00000000a00 */
[----:B------:R-:W3:Y:S01]  /*00b0*/  LDC.64 R16, c[0x0][0x388] ;  /* 0x0000e200ff107b82 */ /* 0x000ee20000000a00 */
[----:B0-----:R-:W-:-:S07]  /*00c0*/  IMAD.WIDE R20, R0, 0x8, R20 ;  /* 0x0000000800147825 */ /* 0x001fce00078e0214 */
[----:B------:R-:W0:Y:S01]  /*00d0*/  LDC.64 R14, c[0x0][0x398] ;  /* 0x0000e600ff0e7b82 */ /* 0x000e220000000a00 */
[----:B-1----:R-:W4:Y:S01]  /*00e0*/  LDG.E.64 R20, desc[UR4][R20.64] ;  /* 0x0000000414147981 */ /* 0x002f22000c1e1b00 */
[----:B--2---:R-:W-:-:S06]  /*00f0*/  IMAD.WIDE R18, R0, 0x8, R18 ;  /* 0x0000000800127825 */ /* 0x004fcc00078e0212 */
[----:B------:R-:W1:Y:S01]  /*0100*/  LDC.64 R12, c[0x0][0x3a0] ;  /* 0x0000e800ff0c7b82 */ /* 0x000e620000000a00 */
[----:B------:R-:W2:Y:S01]  /*0110*/  LDG.E.64 R18, desc[UR4][R18.64] ;  /* 0x0000000412127981 */ /* 0x000ea2000c1e1b00 */
[----:B---3--:R-:W-:-:S06]  /*0120*/  IMAD.WIDE R16, R0, 0x8, R16 ;  /* 0x0000000800107825 */ /* 0x008fcc00078e0210 */
[----:B------:R-:W2:Y:S01]  /*0130*/  LDG.E.64 R16, desc[UR4][R16.64] ;  /* 0x0000000410107981 */ /* 0x000ea2000c1e1b00 */
[----:B0-----:R-:W-:-:S06]  /*0140*/  IMAD.WIDE R14, R0, 0x8, R14 ;  /* 0x00000008000e7825 */ /* 0x001fcc00078e020e */
[----:B------:R-:W5:Y:S01]  /*0150*/  LDG.E.64 R14, desc[UR4][R14.64] ;  /* 0x000000040e0e7981 */ /* 0x000f62000c1e1b00 */
[----:B-1----:R-:W-:-:S06]  /*0160*/  IMAD.WIDE R12, R0, 0x8, R12 ;  /* 0x00000008000c7825 */ /* 0x002fcc00078e020c */
[----:B------:R-:W5:Y:S01]  /*0170*/  LDG.E.64 R12, desc[UR4][R12.64] ;  /* 0x000000040c0c7981 */ /* 0x000f62000c1e1b00 */
[----:B------:R-:W-:Y:S01]  /*0180*/  BSSY.RECONVERGENT B1, `(.L_x_234) ;  /* 0x0000205000017945 */ /* 0x000fe20003800200 */
[----:B----4-:R-:W-:-:S14]  /*0190*/  DSETP.GTU.AND P0, PT, R20, RZ, PT ;  /* 0x000000ff1400722a */ /* 0x010fdc0003f0c000 */
[----:B--2---:R-:W-:Y:S01]  /*01a0*/  @!P0 DADD R2, R18, -R16 ;  /* 0x0000000012028229 */ /* 0x004fe20000000810 */
[----:B------:R-:W-:-:S07]  /*01b0*/  @!P0 IMAD.MOV.U32 R4, RZ, RZ, RZ ;  /* 0x000000ffff048224 */ /* 0x000fce00078e00ff */
[----:B------:R-:W-:Y:S02]  /*01c0*/  @!P0 DSETP.MAX.AND P1, P2, RZ, R2, PT ;  /* 0x00000002ff00822a */ /* 0x000fe40003a2f000 */
[----:B------:R-:W-:-:S05]  /*01d0*/  @!P0 IMAD.MOV.U32 R5, RZ, RZ, R3 ;  /* 0x000000ffff058224 */ /* 0x000fca00078e0003 */
[----:B------:R-:W-:Y:S02]  /*01e0*/  @!P0 FSEL R4, R4, R5, P1 ;  /* 0x0000000504048208 */ /* 0x000fe40000800000 */
[----:B------:R-:W-:Y:S01]  /*01f0*/  @!P0 LOP3.LUT R7, R5, 0x80000, RZ, 0xfc, !PT ;  /* 0x0008000005078812 */ /* 0x000fe200078efcff */
[----:B------:R-:W-:Y:S01]  /*0200*/  @!P0 IMAD.MOV.U32 R5, RZ, RZ, R2 ;  /* 0x000000ffff058224 */ /* 0x000fe200078e0002 */
[----:B------:R-:W-:Y:S02]  /*0210*/  @!P0 MOV R2, RZ ;  /* 0x000000ff00028202 */ /* 0x000fe40000000f00 */
[----:B------:R-:W-:Y:S02]  /*0220*/  @!P0 SEL R3, R7, R4, P2 ;  /* 0x0000000407038207 */ /* 0x000fe40001000000 */
[----:B------:R-:W-:Y:S01]  /*0230*/  @!P0 SEL R2, R2, R5, P1 ;  /* 0x0000000502028207 */ /* 0x000fe20000800000 */
[----:B------:R-:W-:Y:S06]  /*0240*/  @!P0 BRA `(.L_x_235) ;  /* 0x0000001c00e08947 */ /* 0x000fec0003800000 */
        /* <DEDUP_REMOVED lines=20> */
[----:B-----5:R-:W-:Y:S05]  /*0390*/  CALL.REL.NOINC `($__internal_10_$__cuda_sm20_div_rn_f64_full) ;  /* 0x0000009400387944 */ /* 0x020fea0003c00000 */
[----:B------:R-:W-:-:S07]  /*03a0*/  IMAD.MOV.U32 R9, RZ, RZ, R7 ;  /* 0x000000ffff097224 */ /* 0x000fce00078e0007 */
.L_x_237:
[----:B------:R-:W-:Y:S05]  /*03b0*/  BSYNC.RECONVERGENT B2 ;  /* 0x0000000000027941 */ /* 0x000fea0003800200 */
.L_x_236:
[----:B------:R-:W-:Y:S01]  /*03c0*/  ISETP.GT.AND P0, PT, R9, 0xfffff, PT ;  /* 0x000fffff0900780c */ /* 0x000fe20003f04270 */
[----:B------:R-:W-:Y:S01]  /*03d0*/  IMAD.MOV.U32 R2, RZ, RZ, R8 ;  /* 0x000000ffff027224 */ /* 0x000fe200078e0008 */
[----:B------:R-:W-:Y:S01]  /*03e0*/  MOV R3, R9 ;  /* 0x0000000900037202 */ /* 0x000fe20000000f00 */
[----:B------:R-:W-:Y:S01]  /*03f0*/  IMAD.MOV.U32 R11, RZ, RZ, R9 ;  /* 0x000000ffff0b7224 */ /* 0x000fe200078e0009 */
[----:B------:R-:W-:Y:S01]  /*0400*/  BSSY.RECONVERGENT B0, `(.L_x_238) ;  /* 0x0000050000007945 */ /* 0x000fe20003800200 */
[----:B------:R-:W-:-:S08]  /*0410*/  MOV R10, 0xfffffc01 ;  /* 0xfffffc01000a7802 */ /* 0x000fd00000000f00 */
[----:B------:R-:W-:Y:S01]  /*0420*/  @!P0 DMUL R2, R2, 1.80143985094819840000e+16 ;  /* 0x4350000002028828 */ /* 0x000fe20000000000 */
[----:B------:R-:W-:-:S09]  /*0430*/  @!P0 IMAD.MOV.U32 R10, RZ, RZ, -0x435 ;  /* 0xfffffbcbff0a8424 */ /* 0x000fd200078e00ff */
[----:B------:R-:W-:Y:S02]  /*0440*/  @!P0 IMAD.MOV.U32 R11, RZ, RZ, R3 ;  /* 0x000000ffff0b8224 */ /* 0x000fe400078e0003 */
[----:B------:R-:W-:Y:S02]  /*0450*/  @!P0 IMAD.MOV.U32 R8, RZ, RZ, R2 ;  /* 0x000000ffff088224 */ /* 0x000fe400078e0002 */
[----:B------:R-:W-:-:S05]  /*0460*/  VIADD R4, R11, 0xffffffff ;  /* 0xffffffff0b047836 */ /* 0x000fca0000000000 */
[----:B------:R-:W-:-:S13]  /*0470*/  ISETP.GT.U32.AND P1, PT, R4, 0x7feffffe, PT ;  /* 0x7feffffe0400780c */ /* 0x000fda0003f24070 */
[----:B------:R-:W-:Y:S05]  /*0480*/  @P1 BRA `(.L_x_239) ;  /* 0x0000000400041947 */ /* 0x000fea0003800000 */
[----:B------:R-:W-:Y:S01]  /*0490*/  LOP3.LUT R2, R11, 0xfffff, RZ, 0xc0, !PT ;  /* 0x000fffff0b027812 */ /* 0x000fe200078ec0ff */
[----:B------:R-:W-:Y:S01]  /*04a0*/  IMAD.MOV.U32 R4, RZ, RZ, RZ ;  /* 0x000000ffff047224 */ /* 0x000fe200078e00ff */
[----:B------:R-:W-:Y:S01]  /*04b0*/  MOV R25, 0x3ed0ee25 ;  /* 0x3ed0ee2500197802 */ /* 0x000fe20000000f00 */
[----:B------:R-:W-:Y:S01]  /*04c0*/  IMAD.MOV.U32 R24, RZ, RZ, -0x748574fc ;  /* 0x8b7a8b04ff187424 */ /* 0x000fe200078e00ff */
[----:B------:R-:W-:Y:S01]  /*04d0*/  LOP3.LUT R3, R2, 0x3ff00000, RZ, 0xfc, !PT ;  /* 0x3ff0000002037812 */ /* 0x000fe200078efcff */
[----:B------:R-:W-:Y:S01]  /*04e0*/  IMAD.MOV.U32 R2, RZ, RZ, R8 ;  /* 0x000000ffff027224 */ /* 0x000fe200078e0008 */
[----:B------:R-:W-:Y:S01]  /*04f0*/  UMOV UR6, 0x3ae80f1e ;  /* 0x3ae80f1e00067882 */ /* 0x000fe20000000000 */
[----:B------:R-:W-:Y:S01]  /*0500*/  UMOV UR7, 0x3eb1380b ;  /* 0x3eb1380b00077882 */ /* 0x000fe20000000000 */
[----:B------:R-:W-:Y:S01]  /*0510*/  ISETP.GE.U32.AND P0, PT, R3, 0x3ff6a09f, PT ;  /* 0x3ff6a09f0300780c */ /* 0x000fe20003f06070 */
[----:B------:R-:W-:Y:S01]  /*0520*/  IMAD.MOV.U32 R27, RZ, RZ, 0x43300000 ;  /* 0x43300000ff1b7424 */ /* 0x000fe200078e00ff */
[----:B------:R-:W-:Y:S01]  /*0530*/  LEA.HI R26, R11, R10, RZ, 0xc ;  /* 0x0000000a0b1a7211 */ /* 0x000fe200078f60ff */
[----:B------:R-:W-:Y:S01]  /*0540*/  UMOV UR8, 0x80000000 ;  /* 0x8000000000087882 */ /* 0x000fe20000000000 */
[----:B------:R-:W-:-:S09]  /*0550*/  UMOV UR9, 0x43300000 ;  /* 0x4330000000097882 */ /* 0x000fd20000000000 */
[----:B------:R-:W-:Y:S01]  /*0560*/  @P0 IADD3 R5, PT, PT, R3, -0x100000, RZ ;  /* 0xfff0000003050810 */ /* 0x000fe20007ffe0ff */
[----:B------:R-:W-:-:S04]  /*0570*/  @P0 VIADD R26, R26, 0x1 ;  /* 0x000000011a1a0836 */ /* 0x000fc80000000000 */
[----:B------:R-:W-:Y:S01]  /*0580*/  @P0 IMAD.MOV.U32 R3, RZ, RZ, R5 ;  /* 0x000000ffff030224 */ /* 0x000fe200078e0005 */
[----:B------:R-:W-:-:S05]  /*0590*/  LOP3.LUT R26, R26, 0x80000000, RZ, 0x3c, !PT ;  /* 0x800000001a1a7812 */ /* 0x000fca00078e3cff */
        /* <DEDUP_REMOVED lines=48> */
.L_x_239:
[----:B------:R-:W-:Y:S01]  /*08a0*/  IMAD.MOV.U32 R4, RZ, RZ, 0x0 ;  /* 0x00000000ff047424 */ /* 0x000fe200078e00ff */
[----:B------:R-:W-:Y:S02]  /*08b0*/  MOV R5, 0x7ff00000 ;  /* 0x7ff0000000057802 */ /* 0x000fe40000000f00 */
[----:B------:R-:W-:-:S04]  /*08c0*/  LOP3.LUT P0, RZ, R3, 0x7fffffff, RZ, 0xc0, !PT ;  /* 0x7fffffff03ff7812 */ /* 0x000fc8000780c0ff */
[----:B------:R-:W-:-:S10]  /*08d0*/  DFMA R4, R2, R4, +INF ;  /* 0x7ff000000204742b */ /* 0x000fd40000000004 */
[----:B------:R-:W-:Y:S02]  /*08e0*/  FSEL R8, R4, RZ, P0 ;  /* 0x000000ff04087208 */ /* 0x000fe40000000000 */
[----:B------:R-:W-:-:S07]  /*08f0*/  FSEL R9, R5, -QNAN , P0 ;  /* 0xfff0000005097808 */ /* 0x000fce0000000000 */
.L_x_240:
[----:B------:R-:W-:Y:S05]  /*0900*/  BSYNC.RECONVERGENT B0 ;  /* 0x0000000000007941 */ /* 0x000fea0003800200 */
.L_x_238:
[----:B-----5:R-:W-:Y:S01]  /*0910*/  DMUL R2, R20, -R14 ;  /* 0x8000000e14027228 */ /* 0x020fe20000000000 */
[----:B------:R-:W-:Y:S01]  /*0920*/  IMAD.MOV.U32 R22, RZ, RZ, 0x652b82fe ;  /* 0x652b82feff167424 */ /* 0x000fe200078e00ff */
[----:B------:R-:W-:Y:S01]  /*0930*/  UMOV UR6, 0xfefa39ef ;  /* 0xfefa39ef00067882 */ /* 0x000fe20000000000 */
[----:B------:R-:W-:Y:S01]  /*0940*/  IMAD.MOV.U32 R23, RZ, RZ, 0x3ff71547 ;  /* 0x3ff71547ff177424 */ /* 0x000fe200078e00ff */
[----:B------:R-:W-:Y:S01]  /*0950*/  UMOV UR7, 0x3fe62e42 ;  /* 0x3fe62e4200077882 */ /* 0x000fe20000000000 */
[----:B------:R-:W0:Y:S01]  /*0960*/  MUFU.RSQ64H R11, R21 ;  /* 0x00000015000b7308 */ /* 0x000e220000001c00 */
[----:B------:R-:W-:Y:S01]  /*0970*/  VIADD R10, R21, 0xfcb00000 ;  /* 0xfcb00000150a7836 */ /* 0x000fe20000000000 */
[----:B------:R-:W-:Y:S01]  /*0980*/  BSSY.RECONVERGENT B0, `(.L_x_241) ;  /* 0x0000046000007945 */ /* 0x000fe20003800200 */
[----:B------:R-:W-:Y:S01]  /*0990*/  IMAD.MOV.U32 R26, RZ, RZ, 0x0 ;  /* 0x00000000ff1a7424 */ /* 0x000fe200078e00ff */
[----:B------:R-:W-:Y:S01]  /*09a0*/  DFMA R22, R2, R22, 6.75539944105574400000e+15 ;  /* 0x433800000216742b */ /* 0x000fe20000000016 */
[----:B------:R-:W-:Y:S01]  /*09b0*/  IMAD.MOV.U32 R27, RZ, RZ, 0x3fd80000 ;  /* 0x3fd80000ff1b7424 */ /* 0x000fe200078e00ff */
[----:B------:R-:W-:-:S02]  /*09c0*/  FSETP.GEU.AND P0, PT, |R3|, 4.1917929649353027344, PT ;  /* 0x4086232b0300780b */ /* 0x000fc40003f0e200 */
[----:B------:R-:W-:-:S04]  /*09d0*/  ISETP.GE.U32.AND P2, PT, R10, 0x7ca00000, PT ;  /* 0x7ca000000a00780c */ /* 0x000fc80003f46070 */
[----:B------:R-:W-:Y:S02]  /*09e0*/  DADD R4, R22, -6.75539944105574400000e+15 ;  /* 0xc338000016047429 */ /* 0x000fe40000000000 */
[----:B0-----:R-:W-:-:S06]  /*09f0*/  DMUL R24, R10, R10 ;  /* 0x0000000a0a187228 */ /* 0x001fcc0000000000 */
[----:B------:R-:W-:Y:S01]  /*0a00*/  DFMA R6, R4, -UR6, R2 ;  /* 0x8000000604067c2b */ /* 0x000fe20008000002 */
[----:B------:R-:W-:Y:S01]  /*0a10*/  UMOV UR6, 0x3b39803f ;  /* 0x3b39803f00067882 */ /* 0x000fe20000000000 */
[----:B------:R-:W-:Y:S01]  /*0a20*/  UMOV UR7, 0x3c7abc9e ;  /* 0x3c7abc9e00077882 */ /* 0x000fe20000000000 */
[----:B------:R-:W-:-:S05]  /*0a30*/  DFMA R24, R20, -R24, 1 ;  /* 0x3ff000001418742b */ /* 0x000fca0000000818 */
[----:B------:R-:W-:Y:S01]  /*0a40*/  DFMA R4, R4, -UR6, R6 ;  /* 0x8000000604047c2b */ /* 0x000fe20008000006 */
[----:B------:R-:W-:Y:S01]  /*0a50*/  UMOV UR6, 0x69ce2bdf ;  /* 0x69ce2bdf00067882 */ /* 0x000fe20000000000 */
[----:B------:R-:W-:Y:S01]  /*0a60*/  IMAD.MOV.U32 R6, RZ, RZ, -0x35dec16 ;  /* 0xfca213eaff067424 */ /* 0x000fe200078e00ff */
[----:B------:R-:W-:Y:S01]  /*0a70*/  MOV R7, 0x3e928af3 ;  /* 0x3e928af300077802 */ /* 0x000fe20000000f00 */
[----:B------:R-:W-:Y:S01]  /*0a80*/  UMOV UR7, 0x3e5ade15 ;  /* 0x3e5ade1500077882 */ /* 0x000fe20000000000 */
[----:B------:R-:W-:Y:S02]  /*0a90*/  DFMA R26, R24, R26, 0.5 ;  /* 0x3fe00000181a742b */ /* 0x000fe4000000001a */
[----:B------:R-:W-:Y:S02]  /*0aa0*/  DMUL R24, R10, R24 ;  /* 0x000000180a187228 */ /* 0x000fe40000000000 */
[----:B------:R-:W-:Y:S01]  /*0ab0*/  DFMA R6, R4, UR6, R6 ;  /* 0x0000000604067c2b */ /* 0x000fe20008000006 */
[----:B------:R-:W-:Y:S01]  /*0ac0*/  UMOV UR6, 0x62401315 ;  /* 0x6240131500067882 */ /* 0x000fe20000000000 */
[----:B------:R-:W-:-:S04]  /*0ad0*/  UMOV UR7, 0x3ec71dee ;  /* 0x3ec71dee00077882 */ /* 0x000fc80000000000 */
[----:B------:R-:W-:Y:S02]  /*0ae0*/  DFMA R24, R26, R24, R10 ;  /* 0x000000181a18722b */ /* 0x000fe4000000000a */
[----:B------:R-:W-:Y:S01]  /*0af0*/  DFMA R6, R4, R6, UR6 ;  /* 0x0000000604067e2b */ /* 0x000fe20008000006 */
[----:B------:R-:W-:Y:S01]  /*0b00*/  UMOV UR6, 0x7c89eb71 ;  /* 0x7c89eb7100067882 */ /* 0x000fe20000000000 */
[----:B------:R-:W-:Y:S01]  /*0b10*/  UMOV UR7, 0x3efa0199 ;  /* 0x3efa019900077882 */ /* 0x000fe20000000000 */
[----:B------:R-:W-:-:S05]  /*0b20*/  DMUL R26, R12, 0.5 ;  /* 0x3fe000000c1a7828 */ /* 0x000fca0000000000 */
[----:B------:R-:W-:Y:S01]  /*0b30*/  DFMA R6, R4, R6, UR6 ;  /* 0x0000000604067e2b */ /* 0x000fe20008000006 */
        /* <DEDUP_REMOVED lines=20> */
[----:B------:R-:W-:Y:S02]  /*0c80*/  DFMA R28, R4, R6, 1 ;  /* 0x3ff00000041c742b */ /* 0x000fe40000000006 */
[----:B------:R-:W-:-:S06]  /*0c90*/  DMUL R6, R20, R24 ;  /* 0x0000001814067228 */ /* 0x000fcc0000000000 */
[----:B------:R-:W-:Y:S02]  /*0ca0*/  DFMA R28, R4, R28, 1 ;  /* 0x3ff00000041c742b */ /* 0x000fe4000000001c */
[----:B------:R-:W-:Y:S01]  /*0cb0*/  DFMA R26, R6, -R6, R20 ;  /* 0x80000006061a722b */ /* 0x000fe20000000014 */
[----:B------:R-:W-:Y:S01]  /*0cc0*/  IADD3 R5, PT, PT, R25, -0x100000, RZ ;  /* 0xfff0000019057810 */ /* 0x000fe20007ffe0ff */
[----:B------:R-:W-:-:S06]  /*0cd0*/  IMAD.MOV.U32 R4, RZ, RZ, R24 ;  /* 0x000000ffff047224 */ /* 0x000fcc00078e0018 */
        /* <DEDUP_REMOVED lines=16> */
.L_x_242:
[----:B------:R-:W-:Y:S05]  /*0de0*/  BSYNC.RECONVERGENT B0 ;  /* 0x0000000000007941 */ /* 0x000fea0003800200 */
.L_x_241:
[----:B------:R-:W-:Y:S04]  /*0df0*/  BSSY.RECONVERGENT B2, `(.L_x_243) ;  /* 0x000000d000027945 */ /* 0x000fe80003800200 */
[----:B------:R-:W-:Y:S05]  /*0e00*/  @!P2 BRA `(.L_x_244) ;  /* 0x00000000002ca947 */ /* 0x000fea0003800000 */
[----:B------:R-:W-:Y:S01]  /*0e10*/  IMAD.MOV.U32 R4, RZ, RZ, R24 ;  /* 0x000000ffff047224 */ /* 0x000fe200078e0018 */
[----:B------:R-:W-:Y:S01]  /*0e20*/  MOV R2, R26 ;  /* 0x0000001a00027202 */ /* 0x000fe20000000f00 */
[----:B------:R-:W-:Y:S01]  /*0e30*/  IMAD.MOV.U32 R25, RZ, RZ, R5 ;  /* 0x000000ffff197224 */ /* 0x000fe200078e0005 */
[----:B------:R-:W-:Y:S01]  /*0e40*/  MOV R5, R20 ;  /* 0x0000001400057202 */ /* 0x000fe20000000f00 */
[----:B------:R-:W-:Y:S01]  /*0e50*/  IMAD.MOV.U32 R3, RZ, RZ, R27 ;  /* 0x000000ffff037224 */ /* 0x000fe200078e001b */
[----:B------:R-:W-:Y:S01]  /*0e60*/  MOV R24, 0xea0 ;  /* 0x00000ea000187802 */ /* 0x000fe20000000f00 */
[----:B------:R-:W-:Y:S02]  /*0e70*/  IMAD.MOV.U32 R22, RZ, RZ, R10 ;  /* 0x000000ffff167224 */ /* 0x000fe400078e000a */
[----:B------:R-:W-:-:S07]  /*0e80*/  IMAD.MOV.U32 R23, RZ, RZ, R21 ;  /* 0x000000ffff177224 */ /* 0x000fce00078e0015 */
[----:B------:R-:W-:Y:S05]  /*0e90*/  CALL.REL.NOINC `($__internal_11_$__cuda_sm20_dsqrt_rn_f64_mediumpath_v1) ;  /* 0x00000090000c7944 */ /* 0x000fea0003c00000 */
[----:B------:R-:W-:Y:S02]  /*0ea0*/  IMAD.MOV.U32 R32, RZ, RZ, R2 ;  /* 0x000000ffff207224 */ /* 0x000fe400078e0002 */
[----:B------:R-:W-:-:S07]  /*0eb0*/  IMAD.MOV.U32 R33, RZ, RZ, R3 ;  /* 0x000000ffff217224 */ /* 0x000fce00078e0003 */
.L_x_244:
[----:B------:R-:W-:Y:S05]  /*0ec0*/  BSYNC.RECONVERGENT B2 ;  /* 0x0000000000027941 */ /* 0x000fea0003800200 */
.L_x_243:
        /* <DEDUP_REMOVED lines=19> */
[----:B------:R-:W-:Y:S05]  /*1000*/  CALL.REL.NOINC `($__internal_10_$__cuda_sm20_div_rn_f64_full) ;  /* 0x00000088001c7944 */ /* 0x000fea0003c00000 */
[----:B------:R-:W-:Y:S01]  /*1010*/  IMAD.MOV.U32 R4, RZ, RZ, R8 ;  /* 0x000000ffff047224 */ /* 0x000fe200078e0008 */
[----:B------:R-:W-:-:S07]  /*1020*/  MOV R5, R7 ;  /* 0x0000000700057202 */ /* 0x000fce0000000f00 */
.L_x_246:
[----:B------:R-:W-:Y:S05]  /*1030*/  BSYNC.RECONVERGENT B2 ;  /* 0x0000000000027941 */ /* 0x000fea0003800200 */
.L_x_245:
        /* <DEDUP_REMOVED lines=17> */
[----:B------:R-:W-:Y:S01]  /*1150*/  MOV R8, R4 ;  /* 0x0000000400087202 */ /* 0x000fe20000000f00 */
[----:B------:R-:W-:Y:S01]  /*1160*/  IMAD.MOV.U32 R9, RZ, RZ, R5 ;  /* 0x000000ffff097224 */ /* 0x000fe200078e0005 */
[----:B------:R-:W-:Y:S01]  /*1170*/  MOV R6, 0x11b0 ;  /* 0x000011b000067802 */ /* 0x000fe20000000f00 */
[----:B------:R-:W-:Y:S02]  /*1180*/  IMAD.MOV.U32 R22, RZ, RZ, 0x667f3bcd ;  /* 0x667f3bcdff167424 */ /* 0x000fe400078e00ff */
[----:B------:R-:W-:-:S07]  /*1190*/  IMAD.MOV.U32 R7, RZ, RZ, 0x3ff6a09e ;  /* 0x3ff6a09eff077424 */ /* 0x000fce00078e00ff */
[----:B------:R-:W-:Y:S05]  /*11a0*/  CALL.REL.NOINC `($__internal_10_$__cuda_sm20_div_rn_f64_full) ;  /* 0x0000008400b47944 */ /* 0x000fea0003c00000 */
[----:B------:R-:W-:Y:S01]  /*11b0*/  MOV R2, R8 ;  /* 0x0000000800027202 */ /* 0x000fe20000000f00 */
[----:B------:R-:W-:-:S07]  /*11c0*/  IMAD.MOV.U32 R3, RZ, RZ, R7 ;  /* 0x000000ffff037224 */ /* 0x000fce00078e0007 */
.L_x_248:
[----:B------:R-:W-:Y:S05]  /*11d0*/  BSYNC.RECONVERGENT B2 ;  /* 0x0000000000027941 */ /* 0x000fea0003800200 */
.L_x_247:
[----:B------:R-:W-:Y:S01]  /*11e0*/  IMAD.MOV.U32 R6, RZ, RZ, -0x24b905a1 ;  /* 0xdb46fa5fff067424 */ /* 0x000fe200078e00ff */
[----:B------:R-:W-:Y:S01]  /*11f0*/  UMOV UR6, 0xfba6f279 ;  /* 0xfba6f27900067882 */ /* 0x000fe20000000000 */
[----:B------:R-:W-:Y:S01]  /*1200*/  IMAD.MOV.U32 R7, RZ, RZ, 0x3d47088f ;  /* 0x3d47088fff077424 */ /* 0x000fe200078e00ff */
[----:B------:R-:W-:Y:S01]  /*1210*/  UMOV UR7, 0x3cf0679a ;  /* 0x3cf0679a00077882 */ /* 0x000fe20000000000 */
[----:B------:R-:W0:Y:S01]  /*1220*/  MUFU.RCP64H R11, 1.4142131805419921875 ;  /* 0x3ff6a09e000b7908 */ /* 0x000e220000001800 */
[----:B------:R-:W-:Y:S01]  /*1230*/  IMAD.MOV.U32 R10, RZ, RZ, 0x1 ;  /* 0x00000001ff0a7424 */ /* 0x000fe200078e00ff */
[----:B------:R-:W-:Y:S01]  /*1240*/  BSSY.RECONVERGENT B2, `(.L_x_249) ;  /* 0x0000063000027945 */ /* 0x000fe20003800200 */
[----:B------:R-:W-:Y:S02]  /*1250*/  DMUL R30, R16, R30 ;  /* 0x0000001e101e7228 */ /* 0x000fe40000000000 */
        /* <DEDUP_REMOVED lines=62> */
[----:B------:R-:W-:Y:S01]  /*1640*/  MOV R6, 0x667f3bcd ;  /* 0x667f3bcd00067802 */ /* 0x000fe20000000f00 */
[----:B------:R-:W-:Y:S01]  /*1650*/  IMAD.MOV.U32 R7, RZ, RZ, 0x3ff6a09e ;  /* 0x3ff6a09eff077424 */ /* 0x000fe200078e00ff */
[----:B------:R-:W-:-:S04]  /*1660*/  UMOV UR7, 0x3fe45f30 ;  /* 0x3fe45f3000077882 */ /* 0x000fc80000000000 */
[----:B------:R-:W-:Y:S01]  /*1670*/  DFMA R8, R8, |R2|, UR6 ;  /* 0x0000000608087e2b */ /* 0x000fe20008000402 */
[----:B------:R-:W-:Y:S01]  /*1680*/  UMOV UR6, 0x8214db69 ;  /* 0x8214db6900067882 */ /* 0x000fe20000000000 */
[----:B0-----:R-:W-:Y:S01]  /*1690*/  DFMA R22, R10, -R6, 1 ;  /* 0x3ff000000a16742b */ /* 0x001fe20000000806 */
[----:B------:R-:W-:-:S05]  /*16a0*/  UMOV UR7, 0x3fc06eba ;  /* 0x3fc06eba00077882 */ /* 0x000fca0000000000 */
[----:B------:R-:W-:Y:S01]  /*16b0*/  DFMA R28, R8, |R2|, UR6 ;  /* 0x00000006081c7e2b */ /* 0x000fe20008000402 */
[----:B------:R-:W-:Y:S01]  /*16c0*/  UMOV UR6, 0xfefa39ef ;  /* 0xfefa39ef00067882 */ /* 0x000fe20000000000 */
[----:B------:R-:W-:Y:S01]  /*16d0*/  DFMA R22, R22, R22, R22 ;  /* 0x000000161616722b */ /* 0x000fe20000000016 */
[----:B------:R-:W-:Y:S01]  /*16e0*/  UMOV UR7, 0x3fe62e42 ;  /* 0x3fe62e4200077882 */ /* 0x000fe20000000000 */
[----:B------:R-:W-:-:S04]  /*16f0*/  DADD R8, -R32, R4 ;  /* 0x0000000020087229 */ /* 0x000fc80000000104 */
[----:B------:R-:W-:Y:S02]  /*1700*/  DFMA R26, R28, |R2|, |R2| ;  /* 0x400000021c1a722b */ /* 0x000fe40000000402 */
[----:B------:R-:W-:-:S04]  /*1710*/  DFMA R22, R10, R22, R10 ;  /* 0x000000160a16722b */ /* 0x000fc8000000000a */
[----:B------:R-:W0:Y:S01]  /*1720*/  F2F.F32.F64 R24, -R26 ;  /* 0x8000001a00187310 */ /* 0x000e220000301000 */
[----:B------:R-:W-:-:S03]  /*1730*/  FSETP.GEU.AND P1, PT, |R9|, 6.5827683646048100446e-37, PT ;  /* 0x036000000900780b */ /* 0x000fc60003f2e200 */
[----:B------:R-:W-:-:S08]  /*1740*/  DFMA R10, R22, -R6, 1 ;  /* 0x3ff00000160a742b */ /* 0x000fd00000000806 */
[----:B------:R-:W-:Y:S01]  /*1750*/  DFMA R10, R22, R10, R22 ;  /* 0x0000000a160a722b */ /* 0x000fe20000000016 */
[----:B0-----:R-:W-:-:S07]  /*1760*/  FMUL R24, R24, 1.4426950216293334961 ;  /* 0x3fb8aa3b18187820 */ /* 0x001fce0000400000 */
[----:B------:R-:W-:Y:S01]  /*1770*/  DMUL R4, R10, R8 ;  /* 0x000000080a047228 */ /* 0x000fe20000000000 */
[----:B------:R-:W0:Y:S07]  /*1780*/  FRND R24, R24 ;  /* 0x0000001800187307 */ /* 0x000e2e0000201000 */
[----:B------:R-:W-:-:S08]  /*1790*/  DFMA R6, R4, -R6, R8 ;  /* 0x800000060406722b */ /* 0x000fd00000000008 */
[----:B------:R-:W-:Y:S01]  /*17a0*/  DFMA R6, R10, R6, R4 ;  /* 0x000000060a06722b */ /* 0x000fe20000000004 */
[----:B0-----:R-:W0:Y:S08]  /*17b0*/  MUFU.EX2 R22, R24 ;  /* 0x0000001800167308 */ /* 0x001e300000000800 */
[----:B------:R-:W1:Y:S01]  /*17c0*/  F2F.F64.F32 R32, R24 ;  /* 0x0000001800207310 */ /* 0x000e620000201800 */
[----:B------:R-:W-:-:S05]  /*17d0*/  FFMA R4, RZ, 1.9267766475677490234, R7 ;  /* 0x3ff6a09eff047823 */ /* 0x000fca0000000007 */
[----:B------:R-:W-:Y:S02]  /*17e0*/  FSETP.GT.AND P0, PT, |R4|, 1.469367938527859385e-39, PT ;  /* 0x001000000400780b */ /* 0x000fe40003f04200 */
[----:B0-----:R0:W2:Y:S01]  /*17f0*/  F2F.F64.F32 R4, R22 ;  /* 0x0000001600047310 */ /* 0x0010a20000201800 */
[----:B-1----:R-:W-:-:S10]  /*1800*/  DFMA R32, R32, -UR6, -R26 ;  /* 0x8000000620207c2b */ /* 0x002fd4000800081a */
[----:B0-----:R-:W-:Y:S05]  /*1810*/  @P0 BRA P1, `(.L_x_250) ;  /* 0x0000000000140947 */ /* 0x001fea0000800000 */
[----:B------:R-:W-:Y:S01]  /*1820*/  IMAD.MOV.U32 R22, RZ, RZ, 0x667f3bcd ;  /* 0x667f3bcdff167424 */ /* 0x000fe200078e00ff */
[----:B------:R-:W-:Y:S02]  /*1830*/  MOV R7, 0x3ff6a09e ;  /* 0x3ff6a09e00077802 */ /* 0x000fe40000000f00 */
[----:B------:R-:W-:-:S07]  /*1840*/  MOV R6, 0x1860 ;  /* 0x0000186000067802 */ /* 0x000fce0000000f00 */
[----:B--2---:R-:W-:Y:S05]  /*1850*/  CALL.REL.NOINC `($__internal_10_$__cuda_sm20_div_rn_f64_full) ;  /* 0x0000008000087944 */ /* 0x004fea0003c00000 */
[----:B------:R-:W-:-:S07]  /*1860*/  IMAD.MOV.U32 R6, RZ, RZ, R8 ;  /* 0x000000ffff067224 */ /* 0x000fce00078e0008 */
.L_x_250:
[----:B------:R-:W-:Y:S05]  /*1870*/  BSYNC.RECONVERGENT B2 ;  /* 0x0000000000027941 */ /* 0x000fea0003800200 */
.L_x_249:
[----:B------:R-:W-:Y:S01]  /*1880*/  IMAD.MOV.U32 R8, RZ, RZ, -0x24b905a1 ;  /* 0xdb46fa5fff087424 */ /* 0x000fe200078e00ff */
[----:B------:R-:W-:Y:S01]  /*1890*/  UMOV UR6, 0xfba6f279 ;  /* 0xfba6f27900067882 */ /* 0x000fe20000000000 */
[----:B------:R-:W-:Y:S01]  /*18a0*/  IMAD.MOV.U32 R9, RZ, RZ, 0x3d47088f ;  /* 0x3d47088fff097424 */ /* 0x000fe200078e00ff */
[----:B------:R-:W-:Y:S01]  /*18b0*/  UMOV UR7, 0x3cf0679a ;  /* 0x3cf0679a00077882 */ /* 0x000fe20000000000 */
[----:B------:R-:W-:Y:S01]  /*18c0*/  MOV R36, 0xf89b6999 ;  /* 0xf89b699900247802 */ /* 0x000fe20000000f00 */
[----:B------:R-:W-:Y:S01]  /*18d0*/  IMAD.MOV.U32 R37, RZ, RZ, 0x3e928a27 ;  /* 0x3e928a27ff257424 */ /* 0x000fe200078e00ff */
[----:B------:R-:W-:Y:S01]  /*18e0*/  UMOV UR8, 0x55555540 ;  /* 0x5555554000087882 */ /* 0x000fe20000000000 */
[----:B------:R-:W-:Y:S01]  /*18f0*/  UMOV UR9, 0x3fc55555 ;  /* 0x3fc5555500097882 */ /* 0x000fe20000000000 */
        /* <DEDUP_REMOVED lines=78> */
[--C-:B------:R-:W-:Y:S02]  /*1de0*/  DFMA R34, R8, UR6, R36.reuse ;  /* 0x0000000608227c2b */ /* 0x100fe40008000024 */
[----:B------:R-:W-:Y:S01]  /*1df0*/  DFMA R36, R32, UR6, R36 ;  /* 0x0000000620247c2b */ /* 0x000fe20008000024 */
[----:B------:R-:W-:Y:S01]  /*1e00*/  UMOV UR6, 0x15ff7e07 ;  /* 0x15ff7e0700067882 */ /* 0x000fe20000000000 */
[----:B------:R-:W-:-:S04]  /*1e10*/  UMOV UR7, 0x3ec71de7 ;  /* 0x3ec71de700077882 */ /* 0x000fc80000000000 */
[----:B------:R-:W-:Y:S02]  /*1e20*/  DFMA R34, R8, R34, UR6 ;  /* 0x0000000608227e2b */ /* 0x000fe40008000022 */
[----:B------:R-:W-:Y:S01]  /*1e30*/  DFMA R36, R32, R36, UR6 ;  /* 0x0000000620247e2b */ /* 0x000fe20008000024 */
        /* <DEDUP_REMOVED lines=23> */
[----:B------:R-:W-:Y:S02]  /*1fb0*/  DADD R34, -R22, |R6| ;  /* 0x0000000016227229 */ /* 0x000fe40000000506 */
[----:B------:R-:W-:-:S04]  /*1fc0*/  DFMA R38, R32, R38, UR8 ;  /* 0x0000000820267e2b */ /* 0x000fc80008000026 */
[----:B------:R-:W-:Y:S02]  /*1fd0*/  DFMA R22, R8, R36, UR6 ;  /* 0x0000000608167e2b */ /* 0x000fe40008000024 */
[----:B------:R-:W-:Y:S02]  /*1fe0*/  DFMA R10, R10, |R6|, R34 ;  /* 0x400000060a0a722b */ /* 0x000fe40000000022 */
[----:B------:R-:W-:Y:S02]  /*1ff0*/  DADD R34, -R26, |R2| ;  /* 0x000000001a227229 */ /* 0x000fe40000000502 */
[----:B------:R-:W-:Y:S01]  /*2000*/  DFMA R38, R32, R38, UR6 ;  /* 0x0000000620267e2b */ /* 0x000fe20008000026 */
[----:B0-----:R-:W0:Y:S01]  /*2010*/  F2F.F64.F32 R26, R24 ;  /* 0x00000018001a7310 */ /* 0x001e220000201800 */
[----:B------:R-:W-:Y:S01]  /*2020*/  DMUL R22, R8, R22 ;  /* 0x0000001608167228 */ /* 0x000fe20000000000 */
[----:B------:R-:W-:Y:S01]  /*2030*/  UMOV UR6, 0x8dc96626 ;  /* 0x8dc9662600067882 */ /* 0x000fe20000000000 */
[----:B------:R-:W-:-:S02]  /*2040*/  UMOV UR7, 0x4017afb4 ;  /* 0x4017afb400077882 */ /* 0x000fc40000000000 */
[----:B------:R-:W-:Y:S02]  /*2050*/  DFMA R34, R28, |R2|, R34 ;  /* 0x400000021c22722b */ /* 0x000fe40000000022 */
[----:B------:R-:W-:Y:S02]  /*2060*/  DMUL R38, R32, R38 ;  /* 0x0000002620267228 */ /* 0x000fe40000000000 */
[----:B------:R-:W-:Y:S02]  /*2070*/  DFMA R10, R8, R22, -R10 ;  /* 0x00000016080a722b */ /* 0x000fe4000000080a */
[----:B------:R-:W-:Y:S02]  /*2080*/  DSETP.GE.AND P0, PT, |R6|, UR6, PT ;  /* 0x0000000606007e2a */ /* 0x000fe4000bf06200 */
[----:B------:R-:W-:Y:S02]  /*2090*/  DSETP.GE.AND P1, PT, |R2|, UR6, PT ;  /* 0x0000000602007e2a */ /* 0x000fe4000bf26200 */
[----:B------:R-:W-:-:S02]  /*20a0*/  DFMA R34, R32, R38, -R34 ;  /* 0x000000262022722b */ /* 0x000fc40000000822 */
[----:B0-----:R-:W-:Y:S02]  /*20b0*/  DADD R22, -R26, 1 ;  /* 0x3ff000001a167429 */ /* 0x001fe40000000100 */
[----:B------:R-:W-:Y:S02]  /*20c0*/  DADD R10, R8, R10 ;  /* 0x00000000080a7229 */ /* 0x000fe4000000000a */
[----:B--2---:R-:W-:Y:S02]  /*20d0*/  DADD R8, -R4, 1 ;  /* 0x3ff0000004087429 */ /* 0x004fe40000000100 */
[----:B------:R-:W-:-:S04]  /*20e0*/  DADD R34, R32, R34 ;  /* 0x0000000020227229 */ /* 0x000fc80000000022 */
[----:B------:R-:W-:-:S04]  /*20f0*/  DFMA R10, -R10, R26, R22 ;  /* 0x0000001a0a0a722b */ /* 0x000fc80000000116 */
[----:B------:R-:W-:-:S06]  /*2100*/  DFMA R8, R4, -R34, R8 ;  /* 0x800000220408722b */ /* 0x000fcc0000000008 */
[----:B------:R-:W-:Y:S02]  /*2110*/  FSEL R5, R11, 1.875, !P0 ;  /* 0x3ff000000b057808 */ /* 0x000fe40004000000 */
[----:B------:R-:W-:Y:S02]  /*2120*/  FSEL R10, R10, RZ, !P0 ;  /* 0x000000ff0a0a7208 */ /* 0x000fe40004000000 */
[----:B------:R-:W-:Y:S02]  /*2130*/  LOP3.LUT R11, R5, 0x80000000, R7, 0xb8, !PT ;  /* 0x80000000050b7812 */ /* 0x000fe400078eb807 */
[----:B------:R-:W-:Y:S02]  /*2140*/  FSEL R2, R9, 1.875, !P1 ;  /* 0x3ff0000009027808 */ /* 0x000fe40004800000 */
[----:B------:R-:W-:Y:S02]  /*2150*/  FSEL R8, R8, RZ, !P1 ;  /* 0x000000ff08087208 */ /* 0x000fe40004800000 */
[----:B------:R-:W-:Y:S01]  /*2160*/  DADD R10, R10, 1 ;  /* 0x3ff000000a0a7429 */ /* 0x000fe20000000000 */
[----:B------:R-:W-:-:S06]  /*2170*/  LOP3.LUT R9, R2, 0x80000000, R3, 0xb8, !PT ;  /* 0x8000000002097812 */ /* 0x000fcc00078eb803 */
[----:B------:R-:W-:Y:S02]  /*2180*/  DADD R8, R8, 1 ;  /* 0x3ff0000008087429 */ /* 0x000fe40000000000 */
[----:B------:R-:W-:-:S06]  /*2190*/  DMUL R10, R10, 0.5 ;  /* 0x3fe000000a0a7828 */ /* 0x000fcc0000000000 */
[----:B------:R-:W-:Y:S02]  /*21a0*/  DMUL R8, R8, 0.5 ;  /* 0x3fe0000008087828 */ /* 0x000fe40000000000 */
[----:B------:R-:W-:-:S08]  /*21b0*/  DMUL R10, R30, R10 ;  /* 0x0000000a1e0a7228 */ /* 0x000fd00000000000 */
[----:B------:R-:W-:-:S11]  /*21c0*/  DFMA R2, R18, R8, -R10 ;  /* 0x000000081202722b */ /* 0x000fd6000000080a */
.L_x_235:
[----:B------:R-:W-:Y:S05]  /*21d0*/  BSYNC.RECONVERGENT B1 ;  /* 0x0000000000017941 */ /* 0x000fea0003800200 */
.L_x_234:
[----:B------:R-:W0:Y:S01]  /*21e0*/  LDC.64 R4, c[0x0][0x3a8] ;  /* 0x0000ea00ff047b82 */ /* 0x000e220000000a00 */
[----:B------:R-:W-:Y:S01]  /*21f0*/  DSETP.GTU.AND P0, PT, R20, RZ, PT ;  /* 0x000000ff1400722a */ /* 0x000fe20003f0c000 */
[----:B------:R-:W-:-:S13]  /*2200*/  BSSY.RECONVERGENT B1, `(.L_x_251) ;  /* 0x000021d000017945 */ /* 0x000fda0003800200 */
[----:B------:R-:W-:Y:S01]  /*2210*/  @!P0 DADD R6, -R18, R16 ;  /* 0x0000000012068229 */ /* 0x000fe20000000110 */
[----:B------:R-:W-:-:S07]  /*2220*/  @!P0 IMAD.MOV.U32 R8, RZ, RZ, RZ ;  /* 0x000000ffff088224 */ /* 0x000fce00078e00ff */
[----:B------:R-:W-:Y:S01]  /*2230*/  @!P0 DSETP.MAX.AND P1, P2, RZ, R6, PT ;  /* 0x00000006ff00822a */ /* 0x000fe20003a2f000 */
[----:B0-----:R-:W-:-:S04]  /*2240*/  IMAD.WIDE R4, R0, 0x8, R4 ;  /* 0x0000000800047825 */ /* 0x001fc800078e0204 */
[----:B------:R-:W-:Y:S01]  /*2250*/  @!P0 IMAD.MOV.U32 R9, RZ, RZ, R7 ;  /* 0x000000ffff098224 */ /* 0x000fe200078e0007 */
[----:B------:R0:W-:Y:S04]  /*2260*/  STG.E.64 desc[UR4][R4.64], R2 ;  /* 0x0000000204007986 */ /* 0x0001e8000c101b04 */
[----:B------:R-:W-:Y:S02]  /*2270*/  @!P0 FSEL R8, R8, R9, P1 ;  /* 0x0000000908088208 */ /* 0x000fe40000800000 */
[----:B------:R-:W-:Y:S02]  /*2280*/  @!P0 LOP3.LUT R11, R9, 0x80000, RZ, 0xfc, !PT ;  /* 0x00080000090b8812 */ /* 0x000fe400078efcff */
[----:B------:R-:W-:Y:S01]  /*2290*/  @!P0 MOV R9, R6 ;  /* 0x0000000600098202 */ /* 0x000fe20000000f00 */
[----:B------:R-:W-:Y:S01]  /*22a0*/  @!P0 IMAD.MOV.U32 R6, RZ, RZ, RZ ;  /* 0x000000ffff068224 */ /* 0x000fe200078e00ff */
[----:B------:R-:W-:-:S04]  /*22b0*/  @!P0 SEL R7, R11, R8, P2 ;  /* 0x000000080b078207 */ /* 0x000fc80001000000 */
[----:B------:R-:W-:Y:S01]  /*22c0*/  @!P0 SEL R6, R6, R9, P1 ;  /* 0x0000000906068207 */ /* 0x000fe20000800000 */
[----:B0-----:R-:W-:Y:S06]  /*22d0*/  @!P0 BRA `(.L_x_252) ;  /* 0x00000020003c8947 */ /* 0x001fec0003800000 */
        /* <DEDUP_REMOVED lines=22> */
.L_x_254:
[----:B------:R-:W-:Y:S05]  /*2440*/  BSYNC.RECONVERGENT B2 ;  /* 0x0000000000027941 */ /* 0x000fea0003800200 */
.L_x_253:
[----:B------:R-:W-:Y:S01]  /*2450*/  ISETP.GT.AND P0, PT, R9, 0xfffff, PT ;  /* 0x000fffff0900780c */ /* 0x000fe20003f04270 */
[--C-:B------:R-:W-:Y:S01]  /*2460*/  IMAD.MOV.U32 R3, RZ, RZ, R9.reuse ;  /* 0x000000ffff037224 */ /* 0x100fe200078e0009 */
[----:B------:R-:W-:Y:S01]  /*2470*/  MOV R2, R8 ;  /* 0x0000000800027202 */ /* 0x000fe20000000f00 */
[----:B------:R-:W-:Y:S01]  /*2480*/  IMAD.MOV.U32 R11, RZ, RZ, R9 ;  /* 0x000000ffff0b7224 */ /* 0x000fe200078e0009 */
[----:B------:R-:W-:Y:S01]  /*2490*/  BSSY.RECONVERGENT B0, `(.L_x_255) ;  /* 0x0000050000007945 */ /* 0x000fe20003800200 */
[----:B------:R-:W-:-:S08]  /*24a0*/  IMAD.MOV.U32 R10, RZ, RZ, -0x3ff ;  /* 0xfffffc01ff0a7424 */ /* 0x000fd000078e00ff */
[----:B------:R-:W-:Y:S01]  /*24b0*/  @!P0 DMUL R2, R2, 1.80143985094819840000e+16 ;  /* 0x4350000002028828 */ /* 0x000fe20000000000 */
[----:B------:R-:W-:-:S09]  /*24c0*/  @!P0 IMAD.MOV.U32 R10, RZ, RZ, -0x435 ;  /* 0xfffffbcbff0a8424 */ /* 0x000fd200078e00ff */
[----:B------:R-:W-:Y:S02]  /*24d0*/  @!P0 IMAD.MOV.U32 R11, RZ, RZ, R3 ;  /* 0x000000ffff0b8224 */ /* 0x000fe400078e0003 */
[----:B------:R-:W-:-:S03]  /*24e0*/  @!P0 IMAD.MOV.U32 R8, RZ, RZ, R2 ;  /* 0x000000ffff088224 */ /* 0x000fc600078e0002 */
[----:B------:R-:W-:-:S04]  /*24f0*/  IADD3 R4, PT, PT, R11, -0x1, RZ ;  /* 0xffffffff0b047810 */ /* 0x000fc80007ffe0ff */
[----:B------:R-:W-:-:S13]  /*2500*/  ISETP.GT.U32.AND P1, PT, R4, 0x7feffffe, PT ;  /* 0x7feffffe0400780c */ /* 0x000fda0003f24070 */
[----:B------:R-:W-:Y:S05]  /*2510*/  @P1 BRA `(.L_x_256) ;  /* 0x0000000400041947 */ /* 0x000fea0003800000 */
[----:B------:R-:W-:Y:S01]  /*2520*/  LOP3.LUT R2, R11, 0xfffff, RZ, 0xc0, !PT ;  /* 0x000fffff0b027812 */ /* 0x000fe200078ec0ff */
[----:B------:R-:W-:Y:S01]  /*2530*/  IMAD.MOV.U32 R4, RZ, RZ, RZ ;  /* 0x000000ffff047224 */ /* 0x000fe200078e00ff */
[----:B------:R-:W-:Y:S01]  /*2540*/  MOV R24, 0x8b7a8b04 ;  /* 0x8b7a8b0400187802 */ /* 0x000fe20000000f00 */
[----:B------:R-:W-:Y:S01]  /*2550*/  IMAD.MOV.U32 R25, RZ, RZ, 0x3ed0ee25 ;  /* 0x3ed0ee25ff197424 */ /* 0x000fe200078e00ff */
[----:B------:R-:W-:Y:S01]  /*2560*/  LOP3.LUT R3, R2, 0x3ff00000, RZ, 0xfc, !PT ;  /* 0x3ff0000002037812 */ /* 0x000fe200078efcff */
[----:B------:R-:W-:Y:S01]  /*2570*/  UMOV UR6, 0x3ae80f1e ;  /* 0x3ae80f1e00067882 */ /* 0x000fe20000000000 */
[----:B------:R-:W-:Y:S01]  /*2580*/  MOV R2, R8 ;  /* 0x0000000800027202 */ /* 0x000fe20000000f00 */
[----:B------:R-:W-:Y:S01]  /*2590*/  UMOV UR7, 0x3eb1380b ;  /* 0x3eb1380b00077882 */ /* 0x000fe20000000000 */
[----:B------:R-:W-:Y:S01]  /*25a0*/  ISETP.GE.U32.AND P0, PT, R3, 0x3ff6a09f, PT ;  /* 0x3ff6a09f0300780c */ /* 0x000fe20003f06070 */
[----:B------:R-:W-:Y:S01]  /*25b0*/  IMAD.MOV.U32 R27, RZ, RZ, 0x43300000 ;  /* 0x43300000ff1b7424 */ /* 0x000fe200078e00ff */
[----:B------:R-:W-:Y:S01]  /*25c0*/  LEA.HI R26, R11, R10, RZ, 0xc ;  /* 0x0000000a0b1a7211 */ /* 0x000fe200078f60ff */
[----:B------:R-:W-:Y:S01]  /*25d0*/  UMOV UR8, 0x80000000 ;  /* 0x8000000000087882 */ /* 0x000fe20000000000 */
[----:B------:R-:W-:-:S09]  /*25e0*/  UMOV UR9, 0x43300000 ;  /* 0x4330000000097882 */ /* 0x000fd20000000000 */
        /* <DEDUP_REMOVED lines=52> */
.L_x_256:
[----:B------:R-:W-:Y:S01]  /*2930*/  MOV R4, 0x0 ;  /* 0x0000000000047802 */ /* 0x000fe20000000f00 */
[----:B------:R-:W-:Y:S01]  /*2940*/  IMAD.MOV.U32 R5, RZ, RZ, 0x7ff00000 ;  /* 0x7ff00000ff057424 */ /* 0x000fe200078e00ff */
[----:B------:R-:W-:-:S05]  /*2950*/  LOP3.LUT P0, RZ, R3, 0x7fffffff, RZ, 0xc0, !PT ;  /* 0x7fffffff03ff7812 */ /* 0x000fca000780c0ff */
[----:B------:R-:W-:-:S10]  /*2960*/  DFMA R4, R2, R4, +INF ;  /* 0x7ff000000204742b */ /* 0x000fd40000000004 */
[----:B------:R-:W-:Y:S02]  /*2970*/  FSEL R8, R4, RZ, P0 ;  /* 0x000000ff04087208 */ /* 0x000fe40000000000 */
[----:B------:R-:W-:-:S07]  /*2980*/  FSEL R9, R5, -QNAN , P0 ;  /* 0xfff0000005097808 */ /* 0x000fce0000000000 */
.L_x_257:
[----:B------:R-:W-:Y:S05]  /*2990*/  BSYNC.RECONVERGENT B0 ;  /* 0x0000000000007941 */ /* 0x000fea0003800200 */
.L_x_255:
[----:B-----5:R-:W-:Y:S01]  /*29a0*/  DMUL R2, R20, -R14 ;  /* 0x8000000e14027228 */ /* 0x020fe20000000000 */
[----:B------:R-:W-:Y:S01]  /*29b0*/  IMAD.MOV.U32 R22, RZ, RZ, 0x652b82fe ;  /* 0x652b82feff167424 */ /* 0x000fe200078e00ff */
[----:B------:R-:W-:Y:S01]  /*29c0*/  UMOV UR6, 0xfefa39ef ;  /* 0xfefa39ef00067882 */ /* 0x000fe20000000000 */
[----:B------:R-:W-:Y:S01]  /*29d0*/  IMAD.MOV.U32 R23, RZ, RZ, 0x3ff71547 ;  /* 0x3ff71547ff177424 */ /* 0x000fe200078e00ff */
[----:B------:R-:W-:Y:S01]  /*29e0*/  UMOV UR7, 0x3fe62e42 ;  /* 0x3fe62e4200077882 */ /* 0x000fe20000000000 */
[----:B------:R-:W0:Y:S01]  /*29f0*/  MUFU.RSQ64H R11, R21 ;  /* 0x00000015000b7308 */ /* 0x000e220000001c00 */
[----:B------:R-:W-:Y:S01]  /*2a00*/  VIADD R10, R21, 0xfcb00000 ;  /* 0xfcb00000150a7836 */ /* 0x000fe20000000000 */
[----:B------:R-:W-:Y:S01]  /*2a10*/  MOV R27, 0x3fd80000 ;  /* 0x3fd80000001b7802 */ /* 0x000fe20000000f00 */
[----:B------:R-:W-:Y:S01]  /*2a20*/  IMAD.MOV.U32 R26, RZ, RZ, 0x0 ;  /* 0x00000000ff1a7424 */ /* 0x000fe200078e00ff */
[----:B------:R-:W-:Y:S01]  /*2a30*/  DFMA R22, R2, R22, 6.75539944105574400000e+15 ;  /* 0x433800000216742b */ /* 0x000fe20000000016 */
[----:B------:R-:W-:Y:S01]  /*2a40*/  FSETP.GEU.AND P0, PT, |R3|, 4.1917929649353027344, PT ;  /* 0x4086232b0300780b */ /* 0x000fe20003f0e200 */
[----:B------:R-:W-:Y:S01]  /*2a50*/  BSSY.RECONVERGENT B0, `(.L_x_258) ;  /* 0x0000042000007945 */ /* 0x000fe20003800200 */
[----:B------:R-:W-:-:S05]  /*2a60*/  ISETP.GE.U32.AND P2, PT, R10, 0x7ca00000, PT ;  /* 0x7ca000000a00780c */ /* 0x000fca0003f46070 */
        /* <DEDUP_REMOVED lines=8> */
[----:B------:R-:W-:Y:S01]  /*2af0*/  MOV R6, 0xfca213ea ;  /* 0xfca213ea00067802 */ /* 0x000fe20000000f00 */
[----:B------:R-:W-:Y:S01]  /*2b00*/  IMAD.MOV.U32 R7, RZ, RZ, 0x3e928af3 ;  /* 0x3e928af3ff077424 */ /* 0x000fe200078e00ff */
        /* <DEDUP_REMOVED lines=36> */
[----:B------:R-:W-:Y:S02]  /*2d50*/  VIADD R5, R25, 0xfff00000 ;  /* 0xfff0000019057836 */ /* 0x000fe40000000000 */
[----:B------:R-:W-:-:S05]  /*2d60*/  IMAD.MOV.U32 R4, RZ, RZ, R24 ;  /* 0x000000ffff047224 */ /* 0x000fca00078e0018 */
[----:B------:R-:W-:Y:S01]  /*2d70*/  IMAD R27, R22, 0x100000, R33 ;  /* 0x00100000161b7824 */ /* 0x000fe200078e0221 */
[----:B------:R-:W-:Y:S01]  /*2d80*/  DFMA R30, R28, R4, R6 ;  /* 0x000000041c1e722b */ /* 0x000fe20000000006 */
[----:B------:R-:W-:Y:S01]  /*2d90*/  MOV R26, R32 ;  /* 0x00000020001a7202 */ /* 0x000fe20000000f00 */
[----:B------:R-:W-:Y:S09]  /*2da0*/  @!P0 BRA `(.L_x_259) ;  /* 0x0000000000308947 */ /* 0x000ff20003800000 */
        /* <DEDUP_REMOVED lines=12> */
.L_x_259:
[----:B------:R-:W-:Y:S05]  /*2e70*/  BSYNC.RECONVERGENT B0 ;  /* 0x0000000000007941 */ /* 0x000fea0003800200 */
.L_x_258:
[----:B------:R-:W-:Y:S04]  /*2e80*/  BSSY.RECONVERGENT B2, `(.L_x_260) ;  /* 0x000000d000027945 */ /* 0x000fe80003800200 */
[----:B------:R-:W-:Y:S05]  /*2e90*/  @!P2 BRA `(.L_x_261) ;  /* 0x00000000002ca947 */ /* 0x000fea0003800000 */
[----:B------:R-:W-:Y:S01]  /*2ea0*/  MOV R4, R24 ;  /* 0x0000001800047202 */ /* 0x000fe20000000f00 */
[----:B------:R-:W-:Y:S01]  /*2eb0*/  IMAD.MOV.U32 R2, RZ, RZ, R28 ;  /* 0x000000ffff027224 */ /* 0x000fe200078e001c */
[----:B------:R-:W-:Y:S01]  /*2ec0*/  MOV R25, R5 ;  /* 0x0000000500197202 */ /* 0x000fe20000000f00 */
[----:B------:R-:W-:Y:S01]  /*2ed0*/  IMAD.MOV.U32 R3, RZ, RZ, R29 ;  /* 0x000000ffff037224 */ /* 0x000fe200078e001d */
[----:B------:R-:W-:Y:S01]  /*2ee0*/  MOV R24, 0x2f30 ;  /* 0x00002f3000187802 */ /* 0x000fe20000000f00 */
[----:B------:R-:W-:Y:S02]  /*2ef0*/  IMAD.MOV.U32 R22, RZ, RZ, R10 ;  /* 0x000000ffff167224 */ /* 0x000fe400078e000a */
[----:B------:R-:W-:Y:S02]  /*2f00*/  IMAD.MOV.U32 R5, RZ, RZ, R20 ;  /* 0x000000ffff057224 */ /* 0x000fe400078e0014 */
[----:B------:R-:W-:-:S07]  /*2f10*/  IMAD.MOV.U32 R23, RZ, RZ, R21 ;  /* 0x000000ffff177224 */ /* 0x000fce00078e0015 */
[----:B------:R-:W-:Y:S05]  /*2f20*/  CALL.REL.NOINC `($__internal_11_$__cuda_sm20_dsqrt_rn_f64_mediumpath_v1) ;  /* 0x0000006c00e87944 */ /* 0x000fea0003c00000 */
[----:B------:R-:W-:Y:S01]  /*2f30*/  IMAD.MOV.U32 R30, RZ, RZ, R2 ;  /* 0x000000ffff1e7224 */ /* 0x000fe200078e0002 */
[----:B------:R-:W-:-:S07]  /*2f40*/  MOV R31, R3 ;  /* 0x00000003001f7202 */ /* 0x000fce0000000f00 */
.L_x_261:
[----:B------:R-:W-:Y:S05]  /*2f50*/  BSYNC.RECONVERGENT B2 ;  /* 0x0000000000027941 */ /* 0x000fea0003800200 */
.L_x_260:
        /* <DEDUP_REMOVED lines=20> */
[----:B------:R-:W-:Y:S01]  /*30a0*/  MOV R4, R8 ;  /* 0x0000000800047202 */ /* 0x000fe20000000f00 */
[----:B------:R-:W-:-:S07]  /*30b0*/  IMAD.MOV.U32 R5, RZ, RZ, R7 ;  /* 0x000000ffff057224 */ /* 0x000fce00078e0007 */
.L_x_263:
[----:B------:R-:W-:Y:S05]  /*30c0*/  BSYNC.RECONVERGENT B2 ;  /* 0x0000000000027941 */ /* 0x000fea0003800200 */
.L_x_262:
[----:B------:R-:W0:Y:S01]  /*30d0*/  MUFU.RCP64H R7, -1.4142131805419921875 ;  /* 0xbff6a09e00077908 */ /* 0x000e220000001800 */
[----:B------:R-:W-:Y:S02]  /*30e0*/  HFMA2 R6, -RZ, RZ, 0, 5.9604644775390625e-08 ;  /* 0x00000001ff067431 */ /* 0x000fe400000001ff */
[----:B------:R-:W-:Y:S01]  /*30f0*/  IMAD.MOV.U32 R10, RZ, RZ, 0x667f3bcd ;  /* 0x667f3bcdff0a7424 */ /* 0x000fe200078e00ff */
[----:B------:R-:W-:Y:S01]  /*3100*/  DADD R22, -R2, R4 ;  /* 0x0000000002167229 */ /* 0x000fe20000000104 */
[----:B------:R-:W-:Y:S01]  /*3110*/  IMAD.MOV.U32 R11, RZ, RZ, 0x3ff6a09e ;  /* 0x3ff6a09eff0b7424 */ /* 0x000fe200078e00ff */
[----:B------:R-:W-:Y:S08]  /*3120*/  BSSY.RECONVERGENT B2, `(.L_x_264) ;  /* 0x0000015000027945 */ /* 0x000ff00003800200 */
[----:B------:R-:W-:Y:S01]  /*3130*/  FSETP.GEU.AND P1, PT, |R23|, 6.5827683646048100446e-37, PT ;  /* 0x036000001700780b */ /* 0x000fe20003f2e200 */
[----:B0-----:R-:W-:-:S08]  /*3140*/  DFMA R8, R6, R10, 1 ;  /* 0x3ff000000608742b */ /* 0x001fd0000000000a */
[----:B------:R-:W-:-:S08]  /*3150*/  DFMA R8, R8, R8, R8 ;  /* 0x000000080808722b */ /* 0x000fd00000000008 */
[----:B------:R-:W-:-:S08]  /*3160*/  DFMA R8, R6, R8, R6 ;  /* 0x000000080608722b */ /* 0x000fd00000000006 */
[----:B------:R-:W-:-:S08]  /*3170*/  DFMA R6, R8, R10, 1 ;  /* 0x3ff000000806742b */ /* 0x000fd0000000000a */
[----:B------:R-:W-:-:S08]  /*3180*/  DFMA R6, R8, R6, R8 ;  /* 0x000000060806722b */ /* 0x000fd00000000008 */
[----:B------:R-:W-:-:S08]  /*3190*/  DMUL R2, R22, R6 ;  /* 0x0000000616027228 */ /* 0x000fd00000000000 */
[----:B------:R-:W-:-:S08]  /*31a0*/  DFMA R8, R2, R10, R22 ;  /* 0x0000000a0208722b */ /* 0x000fd00000000016 */
[----:B------:R-:W-:-:S10]  /*31b0*/  DFMA R6, R6, R8, R2 ;  /* 0x000000080606722b */ /* 0x000fd40000000002 */
[----:B------:R-:W-:-:S05]  /*31c0*/  FFMA R2, RZ, -1.9267766475677490234, R7 ;  /* 0xbff6a09eff027823 */ /* 0x000fca0000000007 */
[----:B------:R-:W-:Y:S01]  /*31d0*/  FSETP.GT.AND P0, PT, |R2|, 1.469367938527859385e-39, PT ;  /* 0x001000000200780b */ /* 0x000fe20003f04200 */
[----:B------:R-:W-:-:S12]  /*31e0*/  DMUL R2, R16, R26 ;  /* 0x0000001a10027228 */ /* 0x000fd80000000000 */
[----:B------:R-:W-:Y:S05]  /*31f0*/  @P0 BRA P1, `(.L_x_265) ;  /* 0x00000000001c0947 */ /* 0x000fea0000800000 */
[----:B------:R-:W-:Y:S01]  /*3200*/  IMAD.MOV.U32 R8, RZ, RZ, R22 ;  /* 0x000000ffff087224 */ /* 0x000fe200078e0016 */
[----:B------:R-:W-:Y:S01]  /*3210*/  MOV R7, 0xbff6a09e ;  /* 0xbff6a09e00077802 */ /* 0x000fe20000000f00 */
[----:B------:R-:W-:Y:S01]  /*3220*/  IMAD.MOV.U32 R9, RZ, RZ, R23 ;  /* 0x000000ffff097224 */ /* 0x000fe200078e0017 */
[----:B------:R-:W-:Y:S01]  /*3230*/  MOV R6, 0x3260 ;  /* 0x0000326000067802 */ /* 0x000fe20000000f00 */
[----:B------:R-:W-:-:S07]  /*3240*/  IMAD.MOV.U32 R22, RZ, RZ, 0x667f3bcd ;  /* 0x667f3bcdff167424 */ /* 0x000fce00078e00ff */
[----:B------:R-:W-:Y:S05]  /*3250*/  CALL.REL.NOINC `($__internal_10_$__cuda_sm20_div_rn_f64_full) ;  /* 0x0000006400887944 */ /* 0x000fea0003c00000 */
[----:B------:R-:W-:-:S07]  /*3260*/  IMAD.MOV.U32 R6, RZ, RZ, R8 ;  /* 0x000000ffff067224 */ /* 0x000fce00078e0008 */
.L_x_265:
[----:B------:R-:W-:Y:S05]  /*3270*/  BSYNC.RECONVERGENT B2 ;  /* 0x0000000000027941 */ /* 0x000fea0003800200 */
.L_x_264:
[----:B------:R-:W-:Y:S01]  /*3280*/  IMAD.MOV.U32 R8, RZ, RZ, -0x24b905a1 ;  /* 0xdb46fa5fff087424 */ /* 0x000fe200078e00ff */
[----:B------:R-:W-:Y:S01]  /*3290*/  UMOV UR6, 0xfba6f279 ;  /* 0xfba6f27900067882 */ /* 0x000fe20000000000 */
[----:B------:R-:W-:Y:S01]  /*32a0*/  IMAD.MOV.U32 R9, RZ, RZ, 0x3d47088f ;  /* 0x3d47088fff097424 */ /* 0x000fe200078e00ff */
[----:B------:R-:W-:Y:S01]  /*32b0*/  UMOV UR7, 0x3cf0679a ;  /* 0x3cf0679a00077882 */ /* 0x000fe20000000000 */
[----:B------:R-:W-:Y:S01]  /*32c0*/  MOV R24, 0xf89b6999 ;  /* 0xf89b699900187802 */ /* 0x000fe20000000f00 */
[----:B------:R-:W-:Y:S01]  /*32d0*/  IMAD.MOV.U32 R25, RZ, RZ, 0x3e928a27 ;  /* 0x3e928a27ff197424 */ /* 0x000fe200078e00ff */
[----:B------:R-:W-:Y:S01]  /*32e0*/  MUFU.RCP64H R27, -1.4142131805419921875 ;  /* 0xbff6a09e001b7908 */ /* 0x000fe20000001800 */
[----:B------:R-:W-:Y:S01]  /*32f0*/  MOV R26, 0x1 ;  /* 0x00000001001a7802 */ /* 0x000fe20000000f00 */
[----:B------:R-:W-:Y:S01]  /*3300*/  DFMA R8, |R6|, -UR6, R8 ;  /* 0x8000000606087c2b */ /* 0x000fe20008000208 */
[----:B------:R-:W-:Y:S01]  /*3310*/  UMOV UR6, 0xb976a9b2 ;  /* 0xb976a9b200067882 */ /* 0x000fe20000000000 */
[----:B------:R-:W-:Y:S01]  /*3320*/  UMOV UR7, 0x3d8df9f9 ;  /* 0x3d8df9f900077882 */ /* 0x000fe20000000000 */
[----:B------:R-:W-:Y:S01]  /*3330*/  FSETP.GEU.AND P1, PT, |R5|, 6.5827683646048100446e-37, PT ;  /* 0x036000000500780b */ /* 0x000fe20003f2e200 */
[----:B------:R-:W-:Y:S04]  /*3340*/  BSSY.RECONVERGENT B2, `(.L_x_266) ;  /* 0x000008a000027945 */ /* 0x000fe80003800200 */
        /* <DEDUP_REMOVED lines=103> */
[----:B------:R-:W-:Y:S01]  /*39c0*/  DFMA R32, R26, R24, 1 ;  /* 0x3ff000001a20742b */ /* 0x000fe20000000018 */
[----:B------:R-:W-:-:S05]  /*39d0*/  UMOV UR7, 0x3fe00000 ;  /* 0x3fe0000000077882 */ /* 0x000fca0000000000 */
[----:B------:R-:W-:Y:S01]  /*39e0*/  DFMA R30, R8, R30, UR6 ;  /* 0x00000006081e7e2b */ /* 0x000fe2000800001e */
[----:B------:R-:W-:Y:S01]  /*39f0*/  UMOV UR6, 0x8dc96626 ;  /* 0x8dc9662600067882 */ /* 0x000fe20000000000 */
[----:B------:R-:W-:Y:S01]  /*3a00*/  DFMA R32, R32, R32, R32 ;  /* 0x000000202020722b */ /* 0x000fe20000000020 */
[----:B------:R-:W-:Y:S02]  /*3a10*/  UMOV UR7, 0x4017afb4 ;  /* 0x4017afb400077882 */ /* 0x000fe40000000000 */
[----:B------:R-:W-:-:S03]  /*3a20*/  DSETP.GE.AND P0, PT, |R6|, UR6, PT ;  /* 0x0000000606007e2a */ /* 0x000fc6000bf06200 */
[----:B------:R-:W-:Y:S02]  /*3a30*/  DMUL R30, R8, R30 ;  /* 0x0000001e081e7228 */ /* 0x000fe40000000000 */
[----:B------:R-:W-:Y:S02]  /*3a40*/  DFMA R32, R26, R32, R26 ;  /* 0x000000201a20722b */ /* 0x000fe4000000001a */
[----:B0-----:R-:W-:-:S04]  /*3a50*/  DADD R26, -R10, 1 ;  /* 0x3ff000000a1a7429 */ /* 0x001fc80000000100 */
[----:B------:R-:W-:Y:S02]  /*3a60*/  DFMA R22, R8, R30, -R22 ;  /* 0x0000001e0816722b */ /* 0x000fe40000000816 */
[----:B------:R-:W-:-:S06]  /*3a70*/  DFMA R28, R32, R24, 1 ;  /* 0x3ff00000201c742b */ /* 0x000fcc0000000018 */
[----:B------:R-:W-:Y:S02]  /*3a80*/  DADD R22, R8, R22 ;  /* 0x0000000008167229 */ /* 0x000fe40000000016 */
[----:B------:R-:W-:-:S06]  /*3a90*/  DFMA R28, R32, R28, R32 ;  /* 0x0000001c201c722b */ /* 0x000fcc0000000020 */
[----:B------:R-:W-:Y:S02]  /*3aa0*/  DFMA R22, -R22, R10, R26 ;  /* 0x0000000a1616722b */ /* 0x000fe4000000011a */
[----:B------:R-:W-:-:S08]  /*3ab0*/  DMUL R8, R28, R4 ;  /* 0x000000041c087228 */ /* 0x000fd00000000000 */
[----:B------:R-:W-:Y:S01]  /*3ac0*/  DFMA R24, R8, R24, R4 ;  /* 0x000000180818722b */ /* 0x000fe20000000004 */
[----:B------:R-:W-:Y:S02]  /*3ad0*/  FSEL R6, R23, 1.875, !P0 ;  /* 0x3ff0000017067808 */ /* 0x000fe40004000000 */
[----:B------:R-:W-:Y:S02]  /*3ae0*/  FSEL R22, R22, RZ, !P0 ;  /* 0x000000ff16167208 */ /* 0x000fe40004000000 */
[----:B------:R-:W-:-:S03]  /*3af0*/  LOP3.LUT R23, R6, 0x80000000, R7, 0xb8, !PT ;  /* 0x8000000006177812 */ /* 0x000fc600078eb807 */
[----:B------:R-:W-:-:S03]  /*3b00*/  DFMA R8, R28, R24, R8 ;  /* 0x000000181c08722b */ /* 0x000fc60000000008 */
[----:B------:R-:W-:-:S07]  /*3b10*/  DADD R22, R22, 1 ;  /* 0x3ff0000016167429 */ /* 0x000fce0000000000 */
        /* <DEDUP_REMOVED lines=12> */
.L_x_267:
[----:B------:R-:W-:Y:S05]  /*3be0*/  BSYNC.RECONVERGENT B2 ;  /* 0x0000000000027941 */ /* 0x000fea0003800200 */
.L_x_266:
        /* <DEDUP_REMOVED lines=126> */
.L_x_252:
[----:B------:R-:W-:Y:S05]  /*43d0*/  BSYNC.RECONVERGENT B1 ;  /* 0x0000000000017941 */ /* 0x000fea0003800200 */
.L_x_251:
[----:B------:R-:W0:Y:S01]  /*43e0*/  LDC.64 R2, c[0x0][0x3b0] ;  /* 0x0000ec00ff027b82 */ /* 0x000e220000000a00 */
[----:B------:R-:W-:Y:S01]  /*43f0*/  DSETP.GTU.AND P1, PT, R20, RZ, PT ;  /* 0x000000ff1400722a */ /* 0x000fe20003f2c000 */
[----:B------:R-:W-:-:S13]  /*4400*/  BSSY.RECONVERGENT B1, `(.L_x_268) ;  /* 0x000013a000017945 */ /* 0x000fda0003800200 */
[----:B------:R-:W-:Y:S01]  /*4410*/  @!P1 DSETP.GT.AND P0, PT, R18, R16, PT ;  /* 0x000000101200922a */ /* 0x000fe20003f04000 */
[----:B------:R-:W-:-:S05]  /*4420*/  @!P1 IMAD.MOV.U32 R4, RZ, RZ, RZ ;  /* 0x000000ffff049224 */ /* 0x000fca00078e00ff */
[----:B------:R-:W-:Y:S01]  /*4430*/  @!P1 FSEL R5, RZ, 1.875, !P0 ;  /* 0x3ff00000ff059808 */ /* 0x000fe20004000000 */
[----:B0-----:R-:W-:-:S05]  /*4440*/  IMAD.WIDE R2, R0, 0x8, R2 ;  /* 0x0000000800027825 */ /* 0x001fca00078e0202 */
[----:B------:R0:W-:Y:S01]  /*4450*/  STG.E.64 desc[UR4][R2.64], R6 ;  /* 0x0000000602007986 */ /* 0x0001e2000c101b04 */
        /* <DEDUP_REMOVED lines=21> */
[----:B-----5:R-:W-:Y:S05]  /*45b0*/  CALL.REL.NOINC `($__internal_10_$__cuda_sm20_div_rn_f64_full) ;  /* 0x0000005000b07944 */ /* 0x020fea0003c00000 */
[----:B------:R-:W-:-:S07]  /*45c0*/  MOV R9, R7 ;  /* 0x0000000700097202 */ /* 0x000fce0000000f00 */
.L_x_271:
[----:B------:R-:W-:Y:S05]  /*45d0*/  BSYNC.RECONVERGENT B2 ;  /* 0x0000000000027941 */ /* 0x000fea0003800200 */
.L_x_270:
        /* <DEDUP_REMOVED lines=13> */
[----:B------:R-:W-:Y:S01]  /*46b0*/  LOP3.LUT R2, R11, 0xfffff, RZ, 0xc0, !PT ;  /* 0x000fffff0b027812 */ /* 0x000fe200078ec0ff */
[----:B------:R-:W-:Y:S01]  /*46c0*/  IMAD.MOV.U32 R24, RZ, RZ, -0x748574fc ;  /* 0x8b7a8b04ff187424 */ /* 0x000fe200078e00ff */
[----:B------:R-:W-:Y:S01]  /*46d0*/  MOV R4, RZ ;  /* 0x000000ff00047202 */ /* 0x000fe20000000f00 */
[----:B------:R-:W-:Y:S01]  /*46e0*/  IMAD.MOV.U32 R25, RZ, RZ, 0x3ed0ee25 ;  /* 0x3ed0ee25ff197424 */ /* 0x000fe200078e00ff */
[----:B------:R-:W-:Y:S01]  /*46f0*/  LOP3.LUT R3, R2, 0x3ff00000, RZ, 0xfc, !PT ;  /* 0x3ff0000002037812 */ /* 0x000fe200078efcff */
[----:B------:R-:W-:Y:S01]  /*4700*/  IMAD.MOV.U32 R2, RZ, RZ, R8 ;  /* 0x000000ffff027224 */ /* 0x000fe200078e0008 */
[----:B------:R-:W-:Y:S01]  /*4710*/  UMOV UR6, 0x3ae80f1e ;  /* 0x3ae80f1e00067882 */ /* 0x000fe20000000000 */
[----:B------:R-:W-:Y:S01]  /*4720*/  UMOV UR7, 0x3eb1380b ;  /* 0x3eb1380b00077882 */ /* 0x000fe20000000000 */
[----:B------:R-:W-:Y:S01]  /*4730*/  ISETP.GE.U32.AND P0, PT, R3, 0x3ff6a09f, PT ;  /* 0x3ff6a09f0300780c */ /* 0x000fe20003f06070 */
[----:B------:R-:W-:Y:S01]  /*4740*/  UMOV UR8, 0x80000000 ;  /* 0x8000000000087882 */ /* 0x000fe20000000000 */
[----:B------:R-:W-:Y:S01]  /*4750*/  LEA.HI R26, R11, R10, RZ, 0xc ;  /* 0x0000000a0b1a7211 */ /* 0x000fe200078f60ff */
[----:B------:R-:W-:Y:S01]  /*4760*/  UMOV UR9, 0x43300000 ;  /* 0x4330000000097882 */ /* 0x000fe20000000000 */
[----:B------:R-:W-:-:S09]  /*4770*/  MOV R27, 0x43300000 ;  /* 0x43300000001b7802 */ /* 0x000fd20000000f00 */
        /* <DEDUP_REMOVED lines=52> */
.L_x_273:
[----:B------:R-:W-:Y:S01]  /*4ac0*/  IMAD.MOV.U32 R4, RZ, RZ, 0x0 ;  /* 0x00000000ff047424 */ /* 0x000fe200078e00ff */
[----:B------:R-:W-:Y:S01]  /*4ad0*/  LOP3.LUT P0, RZ, R3, 0x7fffffff, RZ, 0xc0, !PT ;  /* 0x7fffffff03ff7812 */ /* 0x000fe2000780c0ff */
[----:B------:R-:W-:-:S06]  /*4ae0*/  IMAD.MOV.U32 R5, RZ, RZ, 0x7ff00000 ;  /* 0x7ff00000ff057424 */ /* 0x000fcc00078e00ff */
[----:B------:R-:W-:-:S10]  /*4af0*/  DFMA R4, R2, R4, +INF ;  /* 0x7ff000000204742b */ /* 0x000fd40000000004 */
[----:B------:R-:W-:Y:S02]  /*4b00*/  FSEL R8, R4, RZ, P0 ;  /* 0x000000ff04087208 */ /* 0x000fe40000000000 */
[----:B------:R-:W-:-:S07]  /*4b10*/  FSEL R9, R5, -QNAN , P0 ;  /* 0xfff0000005097808 */ /* 0x000fce0000000000 */
.L_x_274:
[----:B------:R-:W-:Y:S05]  /*4b20*/  BSYNC.RECONVERGENT B0 ;  /* 0x0000000000007941 */ /* 0x000fea0003800200 */
.L_x_272:
        /* <DEDUP_REMOVED lines=22> */
[----:B------:R-:W-:Y:S01]  /*4c90*/  MOV R23, R21 ;  /* 0x0000001500177202 */ /* 0x000fe20000000f00 */
[----:B------:R-:W-:Y:S01]  /*4ca0*/  IMAD.MOV.U32 R22, RZ, RZ, R10 ;  /* 0x000000ffff167224 */ /* 0x000fe200078e000a */
[----:B------:R-:W-:Y:S01]  /*4cb0*/  MOV R24, 0x4ce0 ;  /* 0x00004ce000187802 */ /* 0x000fe20000000f00 */
[----:B------:R-:W-:-:S07]  /*4cc0*/  IMAD.MOV.U32 R5, RZ, RZ, R20 ;  /* 0x000000ffff057224 */ /* 0x000fce00078e0014 */
[----:B------:R-:W-:Y:S05]  /*4cd0*/  CALL.REL.NOINC `($__internal_11_$__cuda_sm20_dsqrt_rn_f64_mediumpath_v1) ;  /* 0x00000050007c7944 */ /* 0x000fea0003c00000 */
.L_x_276:
[----:B------:R-:W-:Y:S05]  /*4ce0*/  BSYNC.RECONVERGENT B2 ;  /* 0x0000000000027941 */ /* 0x000fea0003800200 */
.L_x_275:
[----:B------:R-:W-:Y:S01]  /*4cf0*/  DMUL R22, R12, R2 ;  /* 0x000000020c167228 */ /* 0x000fe20000000000 */
[----:B------:R-:W-:Y:S01]  /*4d00*/  FSETP.GEU.AND P1, PT, |R9|, 6.5827683646048100446e-37, PT ;  /* 0x036000000900780b */ /* 0x000fe20003f2e200 */
[----:B------:R-:W-:Y:S01]  /*4d10*/  IMAD.MOV.U32 R2, RZ, RZ, 0x1 ;  /* 0x00000001ff027424 */ /* 0x000fe200078e00ff */
        /* <DEDUP_REMOVED lines=14> */
[----:B------:R-:W-:-:S07]  /*4e00*/  MOV R6, 0x4e20 ;  /* 0x00004e2000067802 */ /* 0x000fce0000000f00 */
[----:B------:R-:W-:Y:S05]  /*4e10*/  CALL.REL.NOINC `($__internal_10_$__cuda_sm20_div_rn_f64_full) ;  /* 0x0000004800987944 */ /* 0x000fea0003c00000 */
[----:B------:R-:W-:-:S07]  /*4e20*/  IMAD.MOV.U32 R6, RZ, RZ, R8 ;  /* 0x000000ffff067224 */ /* 0x000fce00078e0008 */
.L_x_278:
[----:B------:R-:W-:Y:S05]  /*4e30*/  BSYNC.RECONVERGENT B2 ;  /* 0x0000000000027941 */ /* 0x000fea0003800200 */
.L_x_277:
[----:B------:R-:W0:Y:S01]  /*4e40*/  MUFU.RCP64H R3, 1.4142131805419921875 ;  /* 0x3ff6a09e00037908 */ /* 0x000e220000001800 */
[----:B------:R-:W-:Y:S01]  /*4e50*/  MOV R4, 0x667f3bcd ;  /* 0x667f3bcd00047802 */ /* 0x000fe20000000f00 */
[----:B------:R-:W-:Y:S01]  /*4e60*/  IMAD.MOV.U32 R5, RZ, RZ, 0x3ff6a09e ;  /* 0x3ff6a09eff057424 */ /* 0x000fe200078e00ff */
[----:B------:R-:W-:Y:S01]  /*4e70*/  FSETP.GEU.AND P1, PT, |R7|, 6.5827683646048100446e-37, PT ;  /* 0x036000000700780b */ /* 0x000fe20003f2e200 */
[----:B------:R-:W-:Y:S01]  /*4e80*/  IMAD.MOV.U32 R2, RZ, RZ, 0x1 ;  /* 0x00000001ff027424 */ /* 0x000fe200078e00ff */
[----:B------:R-:W-:Y:S05]  /*4e90*/  BSSY.RECONVERGENT B2, `(.L_x_279) ;  /* 0x0000013000027945 */ /* 0x000fea0003800200 */
        /* <DEDUP_REMOVED lines=16> */
[----:B------:R-:W-:Y:S05]  /*4fa0*/  CALL.REL.NOINC `($__internal_10_$__cuda_sm20_div_rn_f64_full) ;  /* 0x0000004800347944 */ /* 0x000fea0003c00000 */
[----:B------:R-:W-:-:S07]  /*4fb0*/  IMAD.MOV.U32 R9, RZ, RZ, R7 ;  /* 0x000000ffff097224 */ /* 0x000fce00078e0007 */
.L_x_280:
[----:B------:R-:W-:Y:S05]  /*4fc0*/  BSYNC.RECONVERGENT B2 ;  /* 0x0000000000027941 */ /* 0x000fea0003800200 */
.L_x_279:
        /* <DEDUP_REMOVED lines=125> */
.L_x_269:
[----:B------:R-:W-:Y:S05]  /*57a0*/  BSYNC.RECONVERGENT B1 ;  /* 0x0000000000017941 */ /* 0x000fea0003800200 */
.L_x_268:
[----:B0-----:R-:W0:Y:S01]  /*57b0*/  LDC.64 R2, c[0x0][0x3b8] ;  /* 0x0000ee00ff027b82 */ /* 0x001e220000000a00 */
[----:B------:R-:W-:Y:S01]  /*57c0*/  DSETP.GTU.AND P0, PT, R20, RZ, PT ;  /* 0x000000ff1400722a */ /* 0x000fe20003f0c000 */
[----:B------:R-:W-:Y:S01]  /*57d0*/  BSSY.RECONVERGENT B1, `(.L_x_281) ;  /* 0x0000113000017945 */ /* 0x000fe20003800200 */
[----:B------:R-:W-:Y:S01]  /*57e0*/  CS2R R6, SRZ ;  /* 0x0000000000067805 */ /* 0x000fe2000001ff00 */
[----:B0-----:R-:W-:-:S05]  /*57f0*/  IMAD.WIDE R2, R0, 0x8, R2 ;  /* 0x0000000800027825 */ /* 0x001fca00078e0202 */
[----:B------:R0:W-:Y:S06]  /*5800*/  STG.E.64 desc[UR4][R2.64], R4 ;  /* 0x0000000402007986 */ /* 0x0001ec000c101b04 */
[----:B------:R-:W-:Y:S05]  /*5810*/  @!P0 BRA `(.L_x_282) ;  /* 0x0000001000388947 */ /* 0x000fea0003800000 */
[----:B0-----:R-:W0:Y:S01]  /*5820*/  MUFU.RCP64H R3, R17 ;  /* 0x0000001100037308 */ /* 0x001e220000001800 */
[----:B------:R-:W-:Y:S01]  /*5830*/  MOV R2, 0x1 ;  /* 0x0000000100027802 */ /* 0x000fe20000000f00 */
[----:B------:R-:W-:Y:S01]  /*5840*/  BSSY.RECONVERGENT B2, `(.L_x_283) ;  /* 0x0000014000027945 */ /* 0x000fe20003800200 */
[----:B------:R-:W-:-:S04]  /*5850*/  FSETP.GEU.AND P1, PT, |R19|, 6.5827683646048100446e-37, PT ;  /* 0x036000001300780b */ /* 0x000fc80003f2e200 */
        /* <DEDUP_REMOVED lines=18> */
.L_x_284:
[----:B------:R-:W-:Y:S05]  /*5980*/  BSYNC.RECONVERGENT B2 ;  /* 0x0000000000027941 */ /* 0x000fea0003800200 */
.L_x_283:
        /* <DEDUP_REMOVED lines=13> */
[----:B------:R-:W-:Y:S01]  /*5a60*/  LOP3.LUT R2, R11, 0xfffff, RZ, 0xc0, !PT ;  /* 0x000fffff0b027812 */ /* 0x000fe200078ec0ff */
[----:B------:R-:W-:Y:S01]  /*5a70*/  IMAD.MOV.U32 R4, RZ, RZ, RZ ;  /* 0x000000ffff047224 */ /* 0x000fe200078e00ff */
[----:B------:R-:W-:Y:S01]  /*5a80*/  UMOV UR6, 0x3ae80f1e ;  /* 0x3ae80f1e00067882 */ /* 0x000fe20000000000 */
[----:B------:R-:W-:Y:S01]  /*5a90*/  IMAD.MOV.U32 R24, RZ, RZ, -0x748574fc ;  /* 0x8b7a8b04ff187424 */ /* 0x000fe200078e00ff */
[----:B------:R-:W-:Y:S01]  /*5aa0*/  LOP3.LUT R3, R2, 0x3ff00000, RZ, 0xfc, !PT ;  /* 0x3ff0000002037812 */ /* 0x000fe200078efcff */
[----:B------:R-:W-:Y:S01]  /*5ab0*/  IMAD.MOV.U32 R2, RZ, RZ, R8 ;  /* 0x000000ffff027224 */ /* 0x000fe200078e0008 */
[----:B------:R-:W-:Y:S01]  /*5ac0*/  UMOV UR7, 0x3eb1380b ;  /* 0x3eb1380b00077882 */ /* 0x000fe20000000000 */
[----:B------:R-:W-:Y:S01]  /*5ad0*/  IMAD.MOV.U32 R25, RZ, RZ, 0x3ed0ee25 ;  /* 0x3ed0ee25ff197424 */ /* 0x000fe200078e00ff */
[----:B------:R-:W-:Y:S01]  /*5ae0*/  ISETP.GE.U32.AND P0, PT, R3, 0x3ff6a09f, PT ;  /* 0x3ff6a09f0300780c */ /* 0x000fe20003f06070 */
[----:B------:R-:W-:Y:S01]  /*5af0*/  IMAD.MOV.U32 R27, RZ, RZ, 0x43300000 ;  /* 0x43300000ff1b7424 */ /* 0x000fe200078e00ff */
[----:B------:R-:W-:Y:S01]  /*5b00*/  LEA.HI R26, R11, R10, RZ, 0xc ;  /* 0x0000000a0b1a7211 */ /* 0x000fe200078f60ff */
[----:B------:R-:W-:Y:S01]  /*5b10*/  UMOV UR8, 0x80000000 ;  /* 0x8000000000087882 */ /* 0x000fe20000000000 */
[----:B------:R-:W-:-:S09]  /*5b20*/  UMOV UR9, 0x43300000 ;  /* 0x4330000000097882 */ /* 0x000fd20000000000 */
[----:B------:R-:W-:Y:S01]  /*5b30*/  @P0 VIADD R5, R3, 0xfff00000 ;  /* 0xfff0000003050836 */ /* 0x000fe20000000000 */
[----:B------:R-:W-:-:S04]  /*5b40*/  @P0 IADD3 R26, PT, PT, R26, 0x1, RZ ;  /* 0x000000011a1a0810 */ /* 0x000fc80007ffe0ff */
        /* <DEDUP_REMOVED lines=50> */
.L_x_286:
[----:B------:R-:W-:Y:S01]  /*5e70*/  IMAD.MOV.U32 R4, RZ, RZ, 0x0 ;  /* 0x00000000ff047424 */ /* 0x000fe200078e00ff */
[----:B------:R-:W-:Y:S01]  /*5e80*/  LOP3.LUT P0, RZ, R3, 0x7fffffff, RZ, 0xc0, !PT ;  /* 0x7fffffff03ff7812 */ /* 0x000fe2000780c0ff */
[----:B------:R-:W-:-:S06]  /*5e90*/  IMAD.MOV.U32 R5, RZ, RZ, 0x7ff00000 ;  /* 0x7ff00000ff057424 */ /* 0x000fcc00078e00ff */
[----:B------:R-:W-:-:S10]  /*5ea0*/  DFMA R4, R2, R4, +INF ;  /* 0x7ff000000204742b */ /* 0x000fd40000000004 */
[----:B------:R-:W-:Y:S02]  /*5eb0*/  FSEL R10, R4, RZ, P0 ;  /* 0x000000ff040a7208 */ /* 0x000fe40000000000 */
[----:B------:R-:W-:-:S07]  /*5ec0*/  FSEL R11, R5, -QNAN , P0 ;  /* 0xfff00000050b7808 */ /* 0x000fce0000000000 */
.L_x_287:
[----:B------:R-:W-:Y:S05]  /*5ed0*/  BSYNC.RECONVERGENT B0 ;  /* 0x0000000000007941 */ /* 0x000fea0003800200 */
.L_x_285:
[----:B------:R-:W0:Y:S01]  /*5ee0*/  MUFU.RSQ64H R9, R21 ;  /* 0x0000001500097308 */ /* 0x000e220000001c00 */
[----:B------:R-:W-:Y:S01]  /*5ef0*/  IADD3 R8, PT, PT, R21, -0x3500000, RZ ;  /* 0xfcb0000015087810 */ /* 0x000fe20007ffe0ff */
[----:B------:R-:W-:Y:S01]  /*5f00*/  IMAD.MOV.U32 R4, RZ, RZ, 0x0 ;  /* 0x00000000ff047424 */ /* 0x000fe200078e00ff */
[----:B------:R-:W-:Y:S01]  /*5f10*/  BSSY.RECONVERGENT B2, `(.L_x_288) ;  /* 0x0000018000027945 */ /* 0x000fe20003800200 */
[----:B------:R-:W-:Y:S01]  /*5f20*/  IMAD.MOV.U32 R5, RZ, RZ, 0x3fd80000 ;  /* 0x3fd80000ff057424 */ /* 0x000fe200078e00ff */
[----:B------:R-:W-:Y:S02]  /*5f30*/  ISETP.GE.U32.AND P0, PT, R8, 0x7ca00000, PT ;  /* 0x7ca000000800780c */ /* 0x000fe40003f06070 */
        /* <DEDUP_REMOVED lines=20> */
[----:B------:R-:W-:Y:S05]  /*6080*/  CALL.REL.NOINC `($__internal_11_$__cuda_sm20_dsqrt_rn_f64_mediumpath_v1) ;  /* 0x0000003c00907944 */ /* 0x000fea0003c00000 */
.L_x_289:
[----:B------:R-:W-:Y:S05]  /*6090*/  BSYNC.RECONVERGENT B2 ;  /* 0x0000000000027941 */ /* 0x000fea0003800200 */
.L_x_288:
        /* <DEDUP_REMOVED lines=19> */
[----:B------:R-:W-:-:S07]  /*61d0*/  MOV R6, 0x61f0 ;  /* 0x000061f000067802 */ /* 0x000fce0000000f00 */
[----:B------:R-:W-:Y:S05]  /*61e0*/  CALL.REL.NOINC `($__internal_10_$__cuda_sm20_div_rn_f64_full) ;  /* 0x0000003400a47944 */ /* 0x000fea0003c00000 */
[----:B------:R-:W-:-:S07]  /*61f0*/  IMAD.MOV.U32 R9, RZ, RZ, R7 ;  /* 0x000000ffff097224 */ /* 0x000fce00078e0007 */
.L_x_291:
[----:B------:R-:W-:Y:S05]  /*6200*/  BSYNC.RECONVERGENT B2 ;  /* 0x0000000000027941 */ /* 0x000fea0003800200 */
.L_x_290:
        /* <DEDUP_REMOVED lines=62> */
[----:B------:R-:W-:Y:S01]  /*65f0*/  @!P1 IMAD.MOV.U32 R8, RZ, RZ, RZ ;  /* 0x000000ffff089224 */ /* 0x000fe200078e00ff */
[----:B------:R-:W-:Y:S02]  /*6600*/  FSEL R7, R7, RZ, P0 ;  /* 0x000000ff07077208 */ /* 0x000fe40000000000 */
[----:B------:R-:W-:-:S04]  /*6610*/  @!P1 SHF.R.S32.HI R5, RZ, 0x1, R5 ;  /* 0x00000001ff059819 */ /* 0x000fc80000011405 */
[----:B------:R-:W-:Y:S01]  /*6620*/  @!P1 IADD3 R4, PT, PT, R4, -R5, RZ ;  /* 0x8000000504049210 */ /* 0x000fe20007ffe0ff */
[----:B------:R-:W-:-:S03]  /*6630*/  @!P1 IMAD R5, R5, 0x100000, R23 ;  /* 0x0010000005059824 */ /* 0x000fc600078e0217 */
[----:B------:R-:W-:Y:S01]  /*6640*/  @!P1 LEA R9, R4, 0x3ff00000, 0x14 ;  /* 0x3ff0000004099811 */ /* 0x000fe200078ea0ff */
[----:B------:R-:W-:-:S06]  /*6650*/  @!P1 IMAD.MOV.U32 R4, RZ, RZ, R22 ;  /* 0x000000ffff049224 */ /* 0x000fcc00078e0016 */
[----:B------:R-:W-:-:S11]  /*6660*/  @!P1 DMUL R6, R4, R8 ;  /* 0x0000000804069228 */ /* 0x000fd60000000000 */
.L_x_293:
[----:B------:R-:W-:Y:S05]  /*6670*/  BSYNC.RECONVERGENT B0 ;  /* 0x0000000000007941 */ /* 0x000fea0003800200 */
.L_x_292:
        /* <DEDUP_REMOVED lines=17> */
.L_x_295:
[----:B------:R-:W-:Y:S05]  /*6790*/  BSYNC.RECONVERGENT B2 ;  /* 0x0000000000027941 */ /* 0x000fea0003800200 */
.L_x_294:
        /* <DEDUP_REMOVED lines=17> */
[----:B------:R-:W-:Y:S02]  /*68b0*/  MOV R7, R23 ;  /* 0x0000001700077202 */ /* 0x000fe40000000f00 */
[----:B------:R-:W-:-:S07]  /*68c0*/  MOV R6, 0x68e0 ;  /* 0x000068e000067802 */ /* 0x000fce0000000f00 */
[----:B------:R-:W-:Y:S05]  /*68d0*/  CALL.REL.NOINC `($__internal_10_$__cuda_sm20_div_rn_f64_full) ;  /* 0x0000002c00e87944 */ /* 0x000fea0003c00000 */
[----:B------:R-:W-:-:S07]  /*68e0*/  IMAD.MOV.U32 R6, RZ, RZ, R8 ;  /* 0x000000ffff067224 */ /* 0x000fce00078e0008 */
.L_x_296:
[----:B------:R-:W-:Y:S05]  /*68f0*/  BSYNC.RECONVERGENT B2 ;  /* 0x0000000000027941 */ /* 0x000fea0003800200 */
.L_x_282:
[----:B------:R-:W-:Y:S05]  /*6900*/  BSYNC.RECONVERGENT B1 ;  /* 0x0000000000017941 */ /* 0x000fea0003800200 */
.L_x_281:
        /* <DEDUP_REMOVED lines=29> */
.L_x_300:
[----:B------:R-:W-:Y:S05]  /*6ae0*/  BSYNC.RECONVERGENT B2 ;  /* 0x0000000000027941 */ /* 0x000fea0003800200 */
.L_x_299:
        /* <DEDUP_REMOVED lines=78> */
.L_x_302:
[----:B------:R-:W-:Y:S01]  /*6fd0*/  MOV R4, 0x0 ;  /* 0x0000000000047802 */ /* 0x000fe20000000f00 */
[----:B------:R-:W-:Y:S01]  /*6fe0*/  IMAD.MOV.U32 R5, RZ, RZ, 0x7ff00000 ;  /* 0x7ff00000ff057424 */ /* 0x000fe200078e00ff */
[----:B------:R-:W-:-:S05]  /*6ff0*/  LOP3.LUT P0, RZ, R3, 0x7fffffff, RZ, 0xc0, !PT ;  /* 0x7fffffff03ff7812 */ /* 0x000fca000780c0ff */
[----:B------:R-:W-:-:S10]  /*7000*/  DFMA R4, R2, R4, +INF ;  /* 0x7ff000000204742b */ /* 0x000fd40000000004 */
[----:B------:R-:W-:Y:S02]  /*7010*/  FSEL R10, R4, RZ, P0 ;  /* 0x000000ff040a7208 */ /* 0x000fe40000000000 */
[----:B------:R-:W-:-:S07]  /*7020*/  FSEL R11, R5, -QNAN , P0 ;  /* 0xfff00000050b7808 */ /* 0x000fce0000000000 */
.L_x_303:
[----:B------:R-:W-:Y:S05]  /*7030*/  BSYNC.RECONVERGENT B0 ;  /* 0x0000000000007941 */ /* 0x000fea0003800200 */
.L_x_301:
        /* <DEDUP_REMOVED lines=27> */
.L_x_305:
[----:B------:R-:W-:Y:S05]  /*71f0*/  BSYNC.RECONVERGENT B2 ;  /* 0x0000000000027941 */ /* 0x000fea0003800200 */
.L_x_304:
        /* <DEDUP_REMOVED lines=21> */
[----:B------:R-:W-:Y:S05]  /*7350*/  CALL.REL.NOINC `($__internal_10_$__cuda_sm20_div_rn_f64_full) ;  /* 0x0000002400487944 */ /* 0x000fea0003c00000 */
[----:B------:R-:W-:-:S07]  /*7360*/  IMAD.MOV.U32 R9, RZ, RZ, R7 ;  /* 0x000000ffff097224 */ /* 0x000fce00078e0007 */
.L_x_307:
[----:B------:R-:W-:Y:S05]  /*7370*/  BSYNC.RECONVERGENT B2 ;  /* 0x0000000000027941 */ /* 0x000fea0003800200 */
.L_x_306:
[----:B------:R-:W-:Y:S01]  /*7380*/  DMUL R6, R8, -0.5 ;  /* 0xbfe0000008067828 */ /* 0x000fe20000000000 */
[----:B------:R-:W-:Y:S01]  /*7390*/  IMAD.MOV.U32 R10, RZ, RZ, 0x652b82fe ;  /* 0x652b82feff0a7424 */ /* 0x000fe200078e00ff */
[----:B------:R-:W-:Y:S01]  /*73a0*/  UMOV UR6, 0xfefa39ef ;  /* 0xfefa39ef00067882 */ /* 0x000fe20000000000 */
[----:B------:R-:W-:Y:S01]  /*73b0*/  IMAD.MOV.U32 R11, RZ, RZ, 0x3ff71547 ;  /* 0x3ff71547ff0b7424 */ /* 0x000fe200078e00ff */
[----:B------:R-:W-:Y:S01]  /*73c0*/  UMOV UR7, 0x3fe62e42 ;  /* 0x3fe62e4200077882 */ /* 0x000fe20000000000 */
[----:B------:R-:W0:Y:S01]  /*73d0*/  MUFU.RCP64H R29, -2.5066280364990234375 ;  /* 0xc0040d93001d7908 */ /* 0x000e220000001800 */
        /* <DEDUP_REMOVED lines=59> */
[----:B------:R-:W-:Y:S01]  /*7790*/  @!P1 LEA R7, R11, R29, 0x14 ;  /* 0x0000001d0b079211 */ /* 0x000fe200078ea0ff */
[----:B------:R-:W-:-:S05]  /*77a0*/  @!P1 IMAD.IADD R10, R10, 0x1, -R11 ;  /* 0x000000010a0a9824 */ /* 0x000fca00078e0a0b */
[----:B------:R-:W-:Y:S01]  /*77b0*/  @!P1 LEA R11, R10, 0x3ff00000, 0x14 ;  /* 0x3ff000000a0b9811 */ /* 0x000fe200078ea0ff */
[----:B------:R-:W-:-:S06]  /*77c0*/  @!P1 IMAD.MOV.U32 R10, RZ, RZ, RZ ;  /* 0x000000ffff0a9224 */ /* 0x000fcc00078e00ff */
[----:B------:R-:W-:-:S11]  /*77d0*/  @!P1 DMUL R22, R6, R10 ;  /* 0x0000000a06169228 */ /* 0x000fd60000000000 */
.L_x_309:
[----:B------:R-:W-:Y:S05]  /*77e0*/  BSYNC.RECONVERGENT B0 ;  /* 0x0000000000007941 */ /* 0x000fea0003800200 */
.L_x_308:
[----:B------:R-:W-:Y:S01]  /*77f0*/  IMAD.MOV.U32 R10, RZ, RZ, R22 ;  /* 0x000000ffff0a7224 */ /* 0x000fe200078e0016 */
[----:B------:R-:W-:Y:S01]  /*7800*/  MOV R11, R23 ;  /* 0x00000017000b7202 */ /* 0x000fe20000000f00 */
[----:B------:R-:W-:Y:S01]  /*7810*/  BSSY.RECONVERGENT B2, `(.L_x_310) ;  /* 0x0000010000027945 */ /* 0x000fe20003800200 */
[----:B------:R-:W-:Y:S01]  /*7820*/  FSETP.GEU.AND P1, PT, |R23|, 6.5827683646048100446e-37, PT ;  /* 0x036000001700780b */ /* 0x000fe20003f2e200 */
[----:B------:R-:W-:-:S03]  /*7830*/  DADD R4, -R4, R8 ;  /* 0x0000000004047229 */ /* 0x000fc60000000108 */
[----:B------:R-:W-:-:S08]  /*7840*/  DMUL R6, R26, R10 ;  /* 0x0000000a1a067228 */ /* 0x000fd00000000000 */
[----:B------:R-:W-:-:S08]  /*7850*/  DFMA R24, R6, R24, R10 ;  /* 0x000000180618722b */ /* 0x000fd0000000000a */
[----:B------:R-:W-:-:S10]  /*7860*/  DFMA R6, R26, R24, R6 ;  /* 0x000000181a06722b */ /* 0x000fd40000000006 */
[----:B------:R-:W-:-:S05]  /*7870*/  FFMA R10, RZ, -2.0633285045623779297, R7 ;  /* 0xc0040d93ff0a7823 */ /* 0x000fca0000000007 */
        /* <DEDUP_REMOVED lines=9> */
.L_x_311:
[----:B------:R-:W-:Y:S05]  /*7910*/  BSYNC.RECONVERGENT B2 ;  /* 0x0000000000027941 */ /* 0x000fea0003800200 */
.L_x_310:
        /* <DEDUP_REMOVED lines=23> */
[----:B------:R-:W-:Y:S02]  /*7a90*/  IMAD.MOV.U32 R2, RZ, RZ, R8 ;  /* 0x000000ffff027224 */ /* 0x000fe400078e0008 */
[----:B------:R-:W-:-:S07]  /*7aa0*/  IMAD.MOV.U32 R3, RZ, RZ, R7 ;  /* 0x000000ffff037224 */ /* 0x000fce00078e0007 */
.L_x_313:
[----:B------:R-:W-:Y:S05]  /*7ab0*/  BSYNC.RECONVERGENT B2 ;  /* 0x0000000000027941 */ /* 0x000fea0003800200 */
.L_x_312:
[----:B------:R-:W-:Y:S01]  /*7ac0*/  DMUL R8, R20, -R14 ;  /* 0x8000000e14087228 */ /* 0x000fe20000000000 */
[----:B------:R-:W-:Y:S01]  /*7ad0*/  MOV R10, 0x652b82fe ;  /* 0x652b82fe000a7802 */ /* 0x000fe20000000f00 */
[----:B------:R-:W-:Y:S01]  /*7ae0*/  IMAD.MOV.U32 R11, RZ, RZ, 0x3ff71547 ;  /* 0x3ff71547ff0b7424 */ /* 0x000fe200078e00ff */
[----:B------:R-:W-:Y:S01]  /*7af0*/  UMOV UR6, 0xfefa39ef ;  /* 0xfefa39ef00067882 */ /* 0x000fe20000000000 */
[----:B------:R-:W-:Y:S01]  /*7b00*/  UMOV UR7, 0x3fe62e42 ;  /* 0x3fe62e4200077882 */ /* 0x000fe20000000000 */
[----:B------:R-:W0:Y:S01]  /*7b10*/  MUFU.RCP64H R27, 1.4142131805419921875 ;  /* 0x3ff6a09e001b7908 */ /* 0x000e220000001800 */
[----:B------:R-:W-:Y:S01]  /*7b20*/  IMAD.MOV.U32 R26, RZ, RZ, 0x1 ;  /* 0x00000001ff1a7424 */ /* 0x000fe200078e00ff */
[----:B------:R-:W-:Y:S01]  /*7b30*/  BSSY.RECONVERGENT B0, `(.L_x_314) ;  /* 0x0000044000007945 */ /* 0x000fe20003800200 */
[----:B------:R-:W-:Y:S01]  /*7b40*/  DFMA R10, R8, R10, 6.75539944105574400000e+15 ;  /* 0x43380000080a742b */ /* 0x000fe2000000000a */
[----:B------:R-:W-:Y:S02]  /*7b50*/  FSETP.GEU.AND P1, PT, |R5|, 6.5827683646048100446e-37, PT ;  /* 0x036000000500780b */ /* 0x000fe40003f2e200 */
[----:B------:R-:W-:-:S05]  /*7b60*/  FSETP.GEU.AND P2, PT, |R9|, 4.1917929649353027344, PT ;  /* 0x4086232b0900780b */ /* 0x000fca0003f4e200 */
        /* <DEDUP_REMOVED lines=46> */
[----:B------:R-:W-:-:S05]  /*7e50*/  FFMA R22, RZ, 1.9267766475677490234, R7 ;  /* 0x3ff6a09eff167823 */ /* 0x000fca0000000007 */
[----:B------:R-:W-:Y:S01]  /*7e60*/  FSETP.GT.AND P0, PT, |R22|, 1.469367938527859385e-39, PT ;  /* 0x001000001600780b */ /* 0x000fe20003f04200 */
[----:B------:R-:W-:-:S03]  /*7e70*/  DMUL R22, R16, R14 ;  /* 0x0000000e10167228 */ /* 0x000fc60000000000 */
[----:B------:R-:W-:Y:S01]  /*7e80*/  IMAD R27, R10, 0x100000, R25 ;  /* 0x001000000a1b7824 */ /* 0x000fe200078e0219 */
[----:B------:R-:W-:Y:S01]  /*7e90*/  MOV R26, R24 ;  /* 0x00000018001a7202 */ /* 0x000fe20000000f00 */
        /* <DEDUP_REMOVED lines=13> */
.L_x_315:
[----:B------:R-:W-:Y:S05]  /*7f70*/  BSYNC.RECONVERGENT B0 ;  /* 0x0000000000007941 */ /* 0x000fea0003800200 */
.L_x_314:
[----:B------:R-:W-:Y:S01]  /*7f80*/  BSSY.RECONVERGENT B2, `(.L_x_316) ;  /* 0x000000a000027945 */ /* 0x000fe20003800200 */
[----:B------:R-:W-:-:S03]  /*7f90*/  DMUL R26, R22, R26 ;  /* 0x0000001a161a7228 */ /* 0x000fc60000000000 */
[----:B------:R-:W-:Y:S08]  /*7fa0*/  @P0 BRA P1, `(.L_x_317) ;  /* 0x00000000001c0947 */ /* 0x000ff00000800000 */
[----:B------:R-:W-:Y:S01]  /*7fb0*/  MOV R8, R4 ;  /* 0x0000000400087202 */ /* 0x000fe20000000f00 */
[----:B------:R-:W-:Y:S01]  /*7fc0*/  IMAD.MOV.U32 R9, RZ, RZ, R5 ;  /* 0x000000ffff097224 */ /* 0x000fe200078e0005 */
[----:B------:R-:W-:Y:S01]  /*7fd0*/  MOV R6, 0x8010 ;  /* 0x0000801000067802 */ /* 0x000fe20000000f00 */
[----:B------:R-:W-:Y:S02]  /*7fe0*/  IMAD.MOV.U32 R22, RZ, RZ, 0x667f3bcd ;  /* 0x667f3bcdff167424 */ /* 0x000fe400078e00ff */
[----:B------:R-:W-:-:S07]  /*7ff0*/  IMAD.MOV.U32 R7, RZ, RZ, 0x3ff6a09e ;  /* 0x3ff6a09eff077424 */ /* 0x000fce00078e00ff */
[----:B------:R-:W-:Y:S05]  /*8000*/  CALL.REL.NOINC `($__internal_10_$__cuda_sm20_div_rn_f64_full) ;  /* 0x00000018001c7944 */ /* 0x000fea0003c00000 */
[----:B------:R-:W-:-:S07]  /*8010*/  MOV R6, R8 ;  /* 0x0000000800067202 */ /* 0x000fce0000000f00 */
.L_x_317:
[----:B------:R-:W-:Y:S05]  /*8020*/  BSYNC.RECONVERGENT B2 ;  /* 0x0000000000027941 */ /* 0x000fea0003800200 */
.L_x_316:
[----:B------:R-:W-:Y:S01]  /*8030*/  IMAD.MOV.U32 R4, RZ, RZ, -0x24b905a1 ;  /* 0xdb46fa5fff047424 */ /* 0x000fe200078e00ff */
[----:B------:R-:W-:Y:S01]  /*8040*/  UMOV UR6, 0xfba6f279 ;  /* 0xfba6f27900067882 */ /* 0x000fe20000000000 */
[----:B------:R-:W-:Y:S01]  /*8050*/  IMAD.MOV.U32 R5, RZ, RZ, 0x3d47088f ;  /* 0x3d47088fff057424 */ /* 0x000fe200078e00ff */
[----:B------:R-:W-:Y:S01]  /*8060*/  UMOV UR7, 0x3cf0679a ;  /* 0x3cf0679a00077882 */ /* 0x000fe20000000000 */
[----:B------:R-:W-:Y:S01]  /*8070*/  IMAD.MOV.U32 R22, RZ, RZ, -0x7649667 ;  /* 0xf89b6999ff167424 */ /* 0x000fe200078e00ff */
[----:B------:R-:W-:-:S03]  /*8080*/  MOV R23, 0x3e928a27 ;  /* 0x3e928a2700177802 */ /* 0x000fc60000000f00 */
        /* <DEDUP_REMOVED lines=120> */
.L_x_298:
[----:B------:R-:W-:Y:S05]  /*8810*/  BSYNC.RECONVERGENT B1 ;  /* 0x0000000000017941 */ /* 0x000fea0003800200 */
.L_x_297:
        /* <DEDUP_REMOVED lines=29> */
.L_x_321:
[----:B------:R-:W-:Y:S05]  /*89f0*/  BSYNC.RECONVERGENT B2 ;  /* 0x0000000000027941 */ /* 0x000fea0003800200 */
.L_x_320:
        /* <DEDUP_REMOVED lines=18> */
[----:B------:R-:W-:Y:S01]  /*8b20*/  IMAD.MOV.U32 R23, RZ, RZ, 0x3ed0ee25 ;  /* 0x3ed0ee25ff177424 */ /* 0x000fe200078e00ff */
[----:B------:R-:W-:Y:S01]  /*8b30*/  UMOV UR7, 0x3eb1380b ;  /* 0x3eb1380b00077882 */ /* 0x000fe20000000000 */
[----:B------:R-:W-:Y:S01]  /*8b40*/  UMOV UR8, 0x80000000 ;  /* 0x8000000000087882 */ /* 0x000fe20000000000 */
[----:B------:R-:W-:Y:S01]  /*8b50*/  ISETP.GE.U32.AND P0, PT, R9, 0x3ff6a09f, PT ;  /* 0x3ff6a09f0900780c */ /* 0x000fe20003f06070 */
[----:B------:R-:W-:-:S12]  /*8b60*/  UMOV UR9, 0x43300000 ;  /* 0x4330000000097882 */ /* 0x000fd80000000000 */
[----:B------:R-:W-:-:S05]  /*8b70*/  @P0 VIADD R3, R9, 0xfff00000 ;  /* 0xfff0000009030836 */ /* 0x000fca0000000000 */
[----:B------:R-:W-:-:S06]  /*8b80*/  @P0 MOV R9, R3 ;  /* 0x0000000300090202 */ /* 0x000fcc0000000f00 */
        /* <DEDUP_REMOVED lines=8> */
[----:B------:R-:W-:-:S08]  /*8c10*/  DMUL R6, R2, R2 ;  /* 0x0000000202067228 */ /* 0x000fd00000000000 */
[----:B------:R-:W-:Y:S01]  /*8c20*/  DFMA R16, R6, UR6, R22 ;  /* 0x0000000606107c2b */ /* 0x000fe20008000016 */
[----:B------:R-:W-:Y:S01]  /*8c30*/  UMOV UR6, 0x9f02676f ;  /* 0x9f02676f00067882 */ /* 0x000fe20000000000 */
[----:B------:R-:W-:Y:S01]  /*8c40*/  UMOV UR7, 0x3ef3b266 ;  /* 0x3ef3b26600077882 */ /* 0x000fe20000000000 */
[----:B------:R-:W-:Y:S01]  /*8c50*/  LEA.HI R22, R10, R11, RZ, 0xc ;  /* 0x0000000b0a167211 */ /* 0x000fe200078f60ff */
[----:B------:R-:W-:Y:S01]  /*8c60*/  DADD R10, R8, -R2 ;  /* 0x00000000080a7229 */ /* 0x000fe20000000802 */
[----:B------:R-:W-:Y:S02]  /*8c70*/  IMAD.MOV.U32 R23, RZ, RZ, 0x43300000 ;  /* 0x43300000ff177424 */ /* 0x000fe400078e00ff */
[----:B------:R-:W-:Y:S01]  /*8c80*/  @P0 IADD3 R22, PT, PT, R22, 0x1, RZ ;  /* 0x0000000116160810 */ /* 0x000fe20007ffe0ff */
[----:B------:R-:W-:Y:S01]  /*8c90*/  DFMA R16, R6, R16, UR6 ;  /* 0x0000000606107e2b */ /* 0x000fe20008000010 */
[----:B------:R-:W-:Y:S01]  /*8ca0*/  UMOV UR6, 0xa9ab0956 ;  /* 0xa9ab095600067882 */ /* 0x000fe20000000000 */
[----:B------:R-:W-:Y:S01]  /*8cb0*/  UMOV UR7, 0x3f1745cb ;  /* 0x3f1745cb00077882 */ /* 0x000fe20000000000 */
[----:B------:R-:W-:Y:S01]  /*8cc0*/  LOP3.LUT R22, R22, 0x80000000, RZ, 0x3c, !PT ;  /* 0x8000000016167812 */ /* 0x000fe200078e3cff */
[----:B------:R-:W-:-:S04]  /*8cd0*/  DADD R10, R10, R10 ;  /* 0x000000000a0a7229 */ /* 0x000fc8000000000a */
[----:B------:R-:W-:Y:S01]  /*8ce0*/  DFMA R16, R6, R16, UR6 ;  /* 0x0000000606107e2b */ /* 0x000fe20008000010 */
[----:B------:R-:W-:Y:S01]  /*8cf0*/  UMOV UR6, 0x2d1b5154 ;  /* 0x2d1b515400067882 */ /* 0x000fe20000000000 */
[----:B------:R-:W-:Y:S01]  /*8d00*/  UMOV UR7, 0x3f3c71c7 ;  /* 0x3f3c71c700077882 */ /* 0x000fe20000000000 */
[----:B------:R-:W-:Y:S01]  /*8d10*/  DADD R22, R22, -UR8 ;  /* 0x8000000816167e29 */ /* 0x000fe20008000000 */
[----:B------:R-:W-:Y:S01]  /*8d20*/  UMOV UR8, 0xfefa39ef ;  /* 0xfefa39ef00087882 */ /* 0x000fe20000000000 */
[----:B------:R-:W-:Y:S01]  /*8d30*/  UMOV UR9, 0x3fe62e42 ;  /* 0x3fe62e4200097882 */ /* 0x000fe20000000000 */
[----:B------:R-:W-:Y:S02]  /*8d40*/  DFMA R10, R8, -R2, R10 ;  /* 0x80000002080a722b */ /* 0x000fe4000000000a */
[----:B------:R-:W-:Y:S01]  /*8d50*/  DFMA R16, R6, R16, UR6 ;  /* 0x0000000606107e2b */ /* 0x000fe20008000010 */
[----:B------:R-:W-:Y:S01]  /*8d60*/  UMOV UR6, 0x923be72d ;  /* 0x923be72d00067882 */ /* 0x000fe20000000000 */
[----:B------:R-:W-:Y:S01]  /*8d70*/  UMOV UR7, 0x3f624924 ;  /* 0x3f62492400077882 */ /* 0x000fe20000000000 */
[----:B------:R-:W-:-:S03]  /*8d80*/  DFMA R8, R22, UR8, R2 ;  /* 0x0000000816087c2b */ /* 0x000fc60008000002 */
[----:B------:R-:W-:Y:S02]  /*8d90*/  DMUL R10, R4, R10 ;  /* 0x0000000a040a7228 */ /* 0x000fe40000000000 */
        /* <DEDUP_REMOVED lines=19> */
.L_x_323:
[----:B------:R-:W-:Y:S01]  /*8ed0*/  IMAD.MOV.U32 R4, RZ, RZ, 0x0 ;  /* 0x00000000ff047424 */ /* 0x000fe200078e00ff */
[----:B------:R-:W-:Y:S02]  /*8ee0*/  MOV R5, 0x7ff00000 ;  /* 0x7ff0000000057802 */ /* 0x000fe40000000f00 */
[----:B------:R-:W-:-:S04]  /*8ef0*/  LOP3.LUT P0, RZ, R3, 0x7fffffff, RZ, 0xc0, !PT ;  /* 0x7fffffff03ff7812 */ /* 0x000fc8000780c0ff */
[----:B------:R-:W-:-:S10]  /*8f00*/  DFMA R4, R2, R4, +INF ;  /* 0x7ff000000204742b */ /* 0x000fd40000000004 */
[----:B------:R-:W-:Y:S02]  /*8f10*/  FSEL R10, R4, RZ, P0 ;  /* 0x000000ff040a7208 */ /* 0x000fe40000000000 */
[----:B------:R-:W-:-:S07]  /*8f20*/  FSEL R11, R5, -QNAN , P0 ;  /* 0xfff00000050b7808 */ /* 0x000fce0000000000 */
.L_x_324:
[----:B------:R-:W-:Y:S05]  /*8f30*/  BSYNC.RECONVERGENT B0 ;  /* 0x0000000000007941 */ /* 0x000fea0003800200 */
.L_x_322:
        /* <DEDUP_REMOVED lines=28> */
.L_x_326:
[----:B------:R-:W-:Y:S05]  /*9100*/  BSYNC.RECONVERGENT B2 ;  /* 0x0000000000027941 */ /* 0x000fea0003800200 */
.L_x_325:
        /* <DEDUP_REMOVED lines=22> */
.L_x_328:
[----:B------:R-:W-:Y:S05]  /*9270*/  BSYNC.RECONVERGENT B2 ;  /* 0x0000000000027941 */ /* 0x000fea0003800200 */
.L_x_327:
        /* <DEDUP_REMOVED lines=61> */
[----:B------:R-:W-:Y:S01]  /*9650*/  @!P1 LEA.HI R5, R4, R4, RZ, 0x1 ;  /* 0x0000000404059211 */ /* 0x000fe200078f08ff */
[----:B------:R-:W-:Y:S01]  /*9660*/  @!P1 IMAD.MOV.U32 R8, RZ, RZ, RZ ;  /* 0x000000ffff089224 */ /* 0x000fe200078e00ff */
[----:B------:R-:W-:Y:S02]  /*9670*/  FSEL R11, R11, RZ, P0 ;  /* 0x000000ff0b0b7208 */ /* 0x000fe40000000000 */
[----:B------:R-:W-:-:S05]  /*9680*/  @!P1 SHF.R.S32.HI R5, RZ, 0x1, R5 ;  /* 0x00000001ff059819 */ /* 0x000fca0000011405 */
[----:B------:R-:W-:Y:S01]  /*9690*/  @!P1 IMAD.IADD R4, R4, 0x1, -R5 ;  /* 0x0000000104049824 */ /* 0x000fe200078e0a05 */
[----:B------:R-:W-:-:S04]  /*96a0*/  @!P1 LEA R5, R5, R13, 0x14 ;  /* 0x0000000d05059211 */ /* 0x000fc800078ea0ff */
[----:B------:R-:W-:Y:S01]  /*96b0*/  @!P1 LEA R9, R4, 0x3ff00000, 0x14 ;  /* 0x3ff0000004099811 */ /* 0x000fe200078ea0ff */
[----:B------:R-:W-:-:S06]  /*96c0*/  @!P1 IMAD.MOV.U32 R4, RZ, RZ, R12 ;  /* 0x000000ffff049224 */ /* 0x000fcc00078e000c */
[----:B------:R-:W-:-:S11]  /*96d0*/  @!P1 DMUL R10, R4, R8 ;  /* 0x00000008040a9228 */ /* 0x000fd60000000000 */
.L_x_330:
[----:B------:R-:W-:Y:S05]  /*96e0*/  BSYNC.RECONVERGENT B0 ;  /* 0x0000000000007941 */ /* 0x000fea0003800200 */
.L_x_329:
        /* <DEDUP_REMOVED lines=16> */
[----:B------:R-:W-:-:S07]  /*97f0*/  MOV R9, R7 ;  /* 0x0000000700097202 */ /* 0x000fce0000000f00 */
.L_x_332:
[----:B------:R-:W-:Y:S05]  /*9800*/  BSYNC.RECONVERGENT B2 ;  /* 0x0000000000027941 */ /* 0x000fea0003800200 */
.L_x_331:
[----:B------:R-:W-:-:S08]  /*9810*/  DMUL R4, R18, R8 ;  /* 0x0000000812047228 */ /* 0x000fd00000000000 */
[----:B------:R-:W-:-:S11]  /*9820*/  DMUL R4, R4, R2 ;  /* 0x0000000204047228 */ /* 0x000fd60000000000 */
.L_x_319:
[----:B------:R-:W-:Y:S05]  /*9830*/  BSYNC.RECONVERGENT B1 ;  /* 0x0000000000017941 */ /* 0x000fea0003800200 */
.L_x_318:
[----:B0-----:R-:W0:Y:S02]  /*9840*/  LDC.64 R2, c[0x0][0x3d0] ;  /* 0x0000f400ff027b82 */ /* 0x001e240000000a00 */
[----:B0-----:R-:W-:-:S05]  /*9850*/  IMAD.WIDE R2, R0, 0x8, R2 ;  /* 0x0000000800027825 */ /* 0x001fca00078e0202 */
[----:B------:R-:W-:Y:S01]  /*9860*/  STG.E.64 desc[UR4][R2.64], R4 ;  /* 0x0000000402007986 */ /* 0x000fe2000c101b04 */
[----:B------:R-:W-:Y:S05]  /*9870*/  EXIT ;  /* 0x000000000000794d */ /* 0x000fea0003800000 */
        .weak           $__internal_10_$__cuda_sm20_div_rn_f64_full
        .type           $__internal_10_$__cuda_sm20_div_rn_f64_full,@function
        .size           $__internal_10_$__cuda_sm20_div_rn_f64_full,($__internal_11_$__cuda_sm20_dsqrt_rn_f64_mediumpath_v1 - $__internal_10_$__cuda_sm20_div_rn_f64_full)
$__internal_10_$__cuda_sm20_div_rn_f64_full:
[C---:B------:R-:W-:Y:S01]  /*9880*/  FSETP.GEU.AND P0, PT, |R7|.reuse, 1.469367938527859385e-39, PT ;  /* 0x001000000700780b */ /* 0x040fe20003f0e200 */
[----:B------:R-:W-:Y:S01]  /*9890*/  IMAD.MOV.U32 R24, RZ, RZ, R22 ;  /* 0x000000ffff187224 */ /* 0x000fe200078e0016 */
[----:B------:R-:W-:Y:S01]  /*98a0*/  LOP3.LUT R23, R7, 0x800fffff, RZ, 0xc0, !PT ;  /* 0x800fffff07177812 */ /* 0x000fe200078ec0ff */
[----:B------:R-:W-:Y:S01]  /*98b0*/  IMAD.MOV.U32 R25, RZ, RZ, R7 ;  /* 0x000000ffff197224 */ /* 0x000fe200078e0007 */
[----:B------:R-:W-:Y:S01]  /*98c0*/  MOV R36, R8 ;  /* 0x0000000800247202 */ /* 0x000fe20000000f00 */
[----:B------:R-:W-:Y:S01]  /*98d0*/  IMAD.MOV.U32 R37, RZ, RZ, R9 ;  /* 0x000000ffff257224 */ /* 0x000fe200078e0009 */
[----:B------:R-:W-:Y:S01]  /*98e0*/  LOP3.LUT R23, R23, 0x3ff00000, RZ, 0xfc, !PT ;  /* 0x3ff0000017177812 */ /* 0x000fe200078efcff */
[----:B------:R-:W-:Y:S01]  /*98f0*/  IMAD.MOV.U32 R34, RZ, RZ, 0x1 ;  /* 0x00000001ff227424 */ /* 0x000fe200078e00ff */
[----:B------:R-:W-:Y:S01]  /*9900*/  LOP3.LUT R9, R7, 0x7ff00000, RZ, 0xc0, !PT ;  /* 0x7ff0000007097812 */ /* 0x000fe200078ec0ff */
[----:B------:R-:W-:Y:S01]  /*9910*/  BSSY.RECONVERGENT B0, `(.L_x_333) ;  /* 0x0000056000007945 */ /* 0x000fe20003800200 */
[----:B------:R-:W-:-:S02]  /*9920*/  FSETP.GEU.AND P2, PT, |R37|, 1.469367938527859385e-39, PT ;  /* 0x001000002500780b */ /* 0x000fc40003f4e200 */
[----:B------:R-:W-:Y:S01]  /*9930*/  LOP3.LUT R8, R37, 0x7ff00000, RZ, 0xc0, !PT ;  /* 0x7ff0000025087812 */ /* 0x000fe200078ec0ff */
[----:B------:R-:W-:Y:S01]  /*9940*/  @!P0 DMUL R22, R24, 8.98846567431157953865e+307 ;  /* 0x7fe0000018168828 */ /* 0x000fe20000000000 */
[----:B------:R-:W-:Y:S02]  /*9950*/  MOV R7, 0x1ca00000 ;  /* 0x1ca0000000077802 */ /* 0x000fe40000000f00 */
[----:B------:R-:W-:-:S03]  /*9960*/  ISETP.GE.U32.AND P1, PT, R8, R9, PT ;  /* 0x000000090800720c */ /* 0x000fc60003f26070 */
[----:B------:R-:W0:Y:S01]  /*9970*/  MUFU.RCP64H R35, R23 ;  /* 0x0000001700237308 */ /* 0x000e220000001800 */
[----:B------:R-:W-:-:S03]  /*9980*/  SEL R10, R7, 0x63400000, !P1 ;  /* 0x63400000070a7807 */ /* 0x000fc60004800000 */
[----:B------:R-:W-:Y:S01]  /*9990*/  @!P2 LOP3.LUT R11, R25, 0x7ff00000, RZ, 0xc0, !PT ;  /* 0x7ff00000190ba812 */ /* 0x000fe200078ec0ff */
[----:B------:R-:W-:Y:S01]  /*99a0*/  @!P2 IMAD.MOV.U32 R40, RZ, RZ, RZ ;  /* 0x000000ffff28a224 */ /* 0x000fe200078e00ff */
[----:B------:R-:W-:Y:S02]  /*99b0*/  @!P0 LOP3.LUT R9, R23, 0x7ff00000, RZ, 0xc0, !PT ;  /* 0x7ff0000017098812 */ /* 0x000fe400078ec0ff */
[----:B------:R-:W-:-:S04]  /*99c0*/  @!P2 ISETP.GE.U32.AND P3, PT, R8, R11, PT ;  /* 0x0000000b0800a20c */ /* 0x000fc80003f66070 */
[----:B------:R-:W-:-:S04]  /*99d0*/  @!P2 SEL R11, R7, 0x63400000, !P3 ;  /* 0x63400000070ba807 */ /* 0x000fc80005800000 */
[----:B------:R-:W-:Y:S01]  /*99e0*/  @!P2 LOP3.LUT R11, R11, 0x80000000, R37, 0xf8, !PT ;  /* 0x800000000b0ba812 */ /* 0x000fe200078ef825 */
[----:B0-----:R-:W-:-:S03]  /*99f0*/  DFMA R38, R34, -R22, 1 ;  /* 0x3ff000002226742b */ /* 0x001fc60000000816 */
[----:B------:R-:W-:-:S05]  /*9a00*/  @!P2 LOP3.LUT R41, R11, 0x100000, RZ, 0xfc, !PT ;  /* 0x001000000b29a812 */ /* 0x000fca00078efcff */
[----:B------:R-:W-:-:S08]  /*9a10*/  DFMA R38, R38, R38, R38 ;  /* 0x000000262626722b */ /* 0x000fd00000000026 */
[----:B------:R-:W-:Y:S01]  /*9a20*/  DFMA R38, R34, R38, R34 ;  /* 0x000000262226722b */ /* 0x000fe20000000022 */
[----:B------:R-:W-:Y:S01]  /*9a30*/  LOP3.LUT R35, R10, 0x800fffff, R37, 0xf8, !PT ;  /* 0x800fffff0a237812 */ /* 0x000fe200078ef825 */
[----:B------:R-:W-:-:S06]  /*9a40*/  IMAD.MOV.U32 R34, RZ, RZ, R36 ;  /* 0x000000ffff227224 */ /* 0x000fcc00078e0024 */
[----:B------:R-:W-:Y:S02]  /*9a50*/  DFMA R10, R38, -R22, 1 ;  /* 0x3ff00000260a742b */ /* 0x000fe40000000816 */
[----:B------:R-:W-:-:S06]  /*9a60*/  @!P2 DFMA R34, R34, 2, -R40 ;  /* 0x400000002222a82b */ /* 0x000fcc0000000828 */
[----:B------:R-:W-:-:S04]  /*9a70*/  DFMA R38, R38, R10, R38 ;  /* 0x0000000a2626722b */ /* 0x000fc80000000026 */
[----:B------:R-:W-:-:S04]  /*9a80*/  @!P2 LOP3.LUT R8, R35, 0x7ff00000, RZ, 0xc0, !PT ;  /* 0x7ff000002308a812 */ /* 0x000fc800078ec0ff */
[----:B------:R-:W-:Y:S01]  /*9a90*/  IADD3 R10, PT, PT, R8, -0x1, RZ ;  /* 0xffffffff080a7810 */ /* 0x000fe20007ffe0ff */
[----:B------:R-:W-:-:S03]  /*9aa0*/  DMUL R40, R38, R34 ;  /* 0x0000002226287228 */ /* 0x000fc60000000000 */
[----:B------:R-:W-:Y:S01]  /*9ab0*/  ISETP.GT.U32.AND P0, PT, R10, 0x7feffffe, PT ;  /* 0x7feffffe0a00780c */ /* 0x000fe20003f04070 */
[----:B------:R-:W-:-:S04]  /*9ac0*/  VIADD R10, R9, 0xffffffff ;  /* 0xffffffff090a7836 */ /* 0x000fc80000000000 */
[----:B------:R-:W-:Y:S01]  /*9ad0*/  DFMA R42, R40, -R22, R34 ;  /* 0x80000016282a722b */ /* 0x000fe20000000022 */
[----:B------:R-:W-:-:S07]  /*9ae0*/  ISETP.GT.U32.OR P0, PT, R10, 0x7feffffe, P0 ;  /* 0x7feffffe0a00780c */ /* 0x000fce0000704470 */
[----:B------:R-:W-:-:S06]  /*9af0*/  DFMA R38, R38, R42, R40 ;  /* 0x0000002a2626722b */ /* 0x000fcc0000000028 */
[----:B------:R-:W-:Y:S05]  /*9b00*/  @P0 BRA `(.L_x_334) ;  /* 0x0000000000780947 */ /* 0x000fea0003800000 */
[----:B------:R-:W-:Y:S02]  /*9b10*/  LOP3.LUT R8, R37, 0x7ff00000, RZ, 0xc0, !PT ;  /* 0x7ff0000025087812 */ /* 0x000fe400078ec0ff */
[----:B------:R-:W-:-:S04]  /*9b20*/  LOP3.LUT R9, R25, 0x7ff00000, RZ, 0xc0, !PT ;  /* 0x7ff0000019097812 */ /* 0x000fc800078ec0ff */
[CC--:B------:R-:W-:Y:S02]  /*9b30*/  VIADDMNMX R10, R8.reuse, -R9.reuse, 0xb9600000, !PT ;  /* 0xb9600000080a7446 */ /* 0x0c0fe40007800909 */
[----:B------:R-:W-:Y:S01]  /*9b40*/  ISETP.GE.U32.AND P0, PT, R8, R9, PT ;  /* 0x000000090800720c */ /* 0x000fe20003f06070 */
[----:B------:R-:W-:Y:S01]  /*9b50*/  IMAD.MOV.U32 R8, RZ, RZ, RZ ;  /* 0x000000ffff087224 */ /* 0x000fe200078e00ff */
[----:B------:R-:W-:Y:S02]  /*9b60*/  VIMNMX R10, PT, PT, R10, 0x46a00000, PT ;  /* 0x46a000000a0a7848 */ /* 0x000fe40003fe0100 */
[----:B------:R-:W-:-:S05]  /*9b70*/  SEL R7, R7, 0x63400000, !P0 ;  /* 0x6340000007077807 */ /* 0x000fca0004000000 */
[----:B------:R-:W-:-:S05]  /*9b80*/  IMAD.IADD R7, R10, 0x1, -R7 ;  /* 0x000000010a077824 */ /* 0x000fca00078e0a07 */
        /* <DEDUP_REMOVED lines=10> */
[C---:B------:R-:W-:Y:S01]  /*9c30*/  IADD3 R23, PT, PT, -R7.reuse, RZ, RZ ;  /* 0x000000ff07177210 */ /* 0x040fe20007ffe1ff */
[----:B------:R-:W-:Y:S01]  /*9c40*/  IMAD.MOV.U32 R22, RZ, RZ, RZ ;  /* 0x000000ffff167224 */ /* 0x000fe200078e00ff */
[----:B------:R-:W-:Y:S01]  /*9c50*/  DMUL.RP R8, R38, R8 ;  /* 0x0000000826087228 */ /* 0x000fe20000008000 */
[----:B------:R-:W-:-:S04]  /*9c60*/  IADD3 R7, PT, PT, -R7, -0x43300000, RZ ;  /* 0xbcd0000007077810 */ /* 0x000fc80007ffe1ff */
[----:B------:R-:W-:-:S05]  /*9c70*/  DFMA R22, R10, -R22, R38 ;  /* 0x800000160a16722b */ /* 0x000fca0000000026 */
[----:B------:R-:W-:-:S05]  /*9c80*/  LOP3.LUT R24, R9, R24, RZ, 0x3c, !PT ;  /* 0x0000001809187212 */ /* 0x000fca00078e3cff */
[----:B------:R-:W-:-:S04]  /*9c90*/  FSETP.NEU.AND P0, PT, |R23|, R7, PT ;  /* 0x000000071700720b */ /* 0x000fc80003f0d200 */
[----:B------:R-:W-:Y:S02]  /*9ca0*/  FSEL R8, R8, R10, !P0 ;  /* 0x0000000a08087208 */ /* 0x000fe40004000000 */
[----:B------:R-:W-:-:S03]  /*9cb0*/  FSEL R9, R24, R11, !P0 ;  /* 0x0000000b18097208 */ /* 0x000fc60004000000 */
[----:B------:R-:W-:Y:S01]  /*9cc0*/  IMAD.MOV.U32 R10, RZ, RZ, R8 ;  /* 0x000000ffff0a7224 */ /* 0x000fe200078e0008 */
[----:B------:R-:W-:Y:S01]  /*9cd0*/  MOV R11, R9 ;  /* 0x00000009000b7202 */ /* 0x000fe20000000f00 */
[----:B------:R-:W-:Y:S06]  /*9ce0*/  BRA `(.L_x_335) ;  /* 0x0000000000607947 */ /* 0x000fec0003800000 */
.L_x_334:
        /* <DEDUP_REMOVED lines=12> */
[----:B------:R-:W-:Y:S01]  /*9db0*/  @!P0 IMAD.MOV.U32 R11, RZ, RZ, R25 ;  /* 0x000000ffff0b8224 */ /* 0x000fe200078e0019 */
[----:B------:R-:W-:Y:S01]  /*9dc0*/  @!P0 MOV R10, RZ ;  /* 0x000000ff000a8202 */ /* 0x000fe20000000f00 */
[----:B------:R-:W-:Y:S01]  /*9dd0*/  @P0 IMAD.MOV.U32 R10, RZ, RZ, RZ ;  /* 0x000000ffff0a0224 */ /* 0x000fe200078e00ff */
[----:B------:R-:W-:Y:S01]  /*9de0*/  @P0 MOV R11, R7 ;  /* 0x00000007000b0202 */ /* 0x000fe20000000f00 */
[----:B------:R-:W-:Y:S06]  /*9df0*/  BRA `(.L_x_335) ;  /* 0x00000000001c7947 */ /* 0x000fec0003800000 */
.L_x_337:
[----:B------:R-:W-:Y:S01]  /*9e00*/  LOP3.LUT R7, R25, 0x80000, RZ, 0xfc, !PT ;  /* 0x0008000019077812 */ /* 0x000fe200078efcff */
[----:B------:R-:W-:-:S04]  /*9e10*/  IMAD.MOV.U32 R10, RZ, RZ, R24 ;  /* 0x000000ffff0a7224 */ /* 0x000fc800078e0018 */
[----:B------:R-:W-:Y:S01]  /*9e20*/  IMAD.MOV.U32 R11, RZ, RZ, R7 ;  /* 0x000000ffff0b7224 */ /* 0x000fe200078e0007 */
[----:B------:R-:W-:Y:S06]  /*9e30*/  BRA `(.L_x_335) ;  /* 0x00000000000c7947 */ /* 0x000fec0003800000 */
.L_x_336:
[----:B------:R-:W-:Y:S02]  /*9e40*/  LOP3.LUT R7, R37, 0x80000, RZ, 0xfc, !PT ;  /* 0x0008000025077812 */ /* 0x000fe400078efcff */
[----:B------:R-:W-:-:S03]  /*9e50*/  MOV R10, R36 ;  /* 0x00000024000a7202 */ /* 0x000fc60000000f00 */
[----:B------:R-:W-:-:S07]  /*9e60*/  IMAD.MOV.U32 R11, RZ, RZ, R7 ;  /* 0x000000ffff0b7224 */ /* 0x000fce00078e0007 */
.L_x_335:
[----:B------:R-:W-:Y:S05]  /*9e70*/  BSYNC.RECONVERGENT B0 ;  /* 0x0000000000007941 */ /* 0x000fea0003800200 */
.L_x_333:
[----:B------:R-:W-:Y:S01]  /*9e80*/  IMAD.MOV.U32 R8, RZ, RZ, R10 ;  /* 0x000000ffff087224 */ /* 0x000fe200078e000a */
[----:B------:R-:W-:Y:S01]  /*9e90*/  MOV R7, R11 ;  /* 0x0000000b00077202 */ /* 0x000fe20000000f00 */
[----:B------:R-:W-:Y:S02]  /*9ea0*/  IMAD.MOV.U32 R10, RZ, RZ, R6 ;  /* 0x000000ffff0a7224 */ /* 0x000fe400078e0006 */
[----:B------:R-:W-:-:S04]  /*9eb0*/  IMAD.MOV.U32 R11, RZ, RZ, 0x0 ;  /* 0x00000000ff0b7424 */ /* 0x000fc800078e00ff */
[----:B------:R-:W-:Y:S05]  /*9ec0*/  RET.REL.NODEC R10 `(_Z20black_scholes_kernelPdS_S_S_S_S_S_S_S_S_S_i) ;  /* 0xffffff600a4c7950 */ /* 0x000fea0003c3ffff */
        .weak           $__internal_11_$__cuda_sm20_dsqrt_rn_f64_mediumpath_v1
        .type           $__internal_11_$__cuda_sm20_dsqrt_rn_f64_mediumpath_v1,@function
        .size           $__internal_11_$__cuda_sm20_dsqrt_rn_f64_mediumpath_v1,(.L_x_354 - $__internal_11_$__cuda_sm20_dsqrt_rn_f64_mediumpath_v1)
$__internal_11_$__cuda_sm20_dsqrt_rn_f64_mediumpath_v1:
[----:B------:R-:W-:Y:S01]  /*9ed0*/  ISETP.GE.U32.AND P0, PT, R22, -0x3400000, PT ;  /* 0xfcc000001600780c */ /* 0x000fe20003f06070 */
[----:B------:R-:W-:Y:S01]  /*9ee0*/  BSSY.RECONVERGENT B0, `(.L_x_338) ;  /* 0x0000025000007945 */ /* 0x000fe20003800200 */
[----:B------:R-:W-:Y:S01]  /*9ef0*/  MOV R22, R5 ;  /* 0x0000000500167202 */ /* 0x000fe20000000f00 */
[----:B------:R-:W-:-:S10]  /*9f00*/  IMAD.MOV.U32 R5, RZ, RZ, R25 ;  /* 0x000000ffff057224 */ /* 0x000fd400078e0019 */
        /* <DEDUP_REMOVED lines=9> */
.L_x_339:
[----:B------:R-:W-:-:S14]  /*9fa0*/  DSETP.NE.AND P0, PT, R22, RZ, PT ;  /* 0x000000ff1600722a */ /* 0x000fdc0003f05000 */
[----:B------:R-:W-:Y:S05]  /*9fb0*/  @!P0 BRA `(.L_x_341) ;  /* 0x0000000000588947 */ /* 0x000fea0003800000 */
[----:B------:R-:W-:-:S13]  /*9fc0*/  ISETP.GE.AND P0, PT, R23, RZ, PT ;  /* 0x000000ff1700720c */ /* 0x000fda0003f06270 */
[----:B------:R-:W-:Y:S01]  /*9fd0*/  @!P0 MOV R2, 0x0 ;  /* 0x0000000000028802 */ /* 0x000fe20000000f00 */
        /* <DEDUP_REMOVED lines=18> */
[----:B------:R-:W-:Y:S01]  /*a100*/  IADD3 R3, PT, PT, R3, -0x3500000, RZ ;  /* 0xfcb0000003037810 */ /* 0x000fe20007ffe0ff */
[----:B------:R-:W-:Y:S06]  /*a110*/  BRA `(.L_x_340) ;  /* 0x0000000000047947 */ /* 0x000fec0003800000 */
.L_x_341:
[----:B------:R-:W-:-:S11]  /*a120*/  DADD R2, R22, R22 ;  /* 0x0000000016027229 */ /* 0x000fd60000000016 */
.L_x_340:
[----:B------:R-:W-:Y:S05]  /*a130*/  BSYNC.RECONVERGENT B0 ;  /* 0x0000000000007941 */ /* 0x000fea0003800200 */
.L_x_338:
[----:B------:R-:W-:-:S04]  /*a140*/  IMAD.MOV.U32 R25, RZ, RZ, 0x0 ;  /* 0x00000000ff197424 */ /* 0x000fc800078e00ff */
[----:B------:R-:W-:Y:S05]  /*a150*/  RET.REL.NODEC R24 `(_Z20black_scholes_kernelPdS_S_S_S_S_S_S_S_S_S_i) ;  /* 0xffffff5c18a87950 */ /* 0x000fea0003c3ffff */
.L_x_342:
        /* <DEDUP_REMOVED lines=10> */
.L_x_354:


//--------------------- .nv.global.init           --------------------------
	.section	.nv.global.init,"aw",@progbits
	.align	4
.nv.global.init:
	.type		mrg32k3aM1SubSeq,@object
	.size		mrg32k3aM1SubSeq,(mrg32k3aM2SubSeq - mrg32k3aM1SubSeq)
mrg32k3aM1SubSeq:
        /*0000*/ 	.byte	0x0b, 0xcc, 0xee, 0x04, 0x73, 0x29, 0x8b, 0x6f, 0xf6, 0x53, 0x03, 0xf6, 0x23, 0xf6, 0xea, 0xda
        /* <DEDUP_REMOVED lines=125> */
	.type		mrg32k3aM2SubSeq,@object
	.size		mrg32k3aM2SubSeq,(mrg32k3aM1 - mrg32k3aM2SubSeq)
mrg32k3aM2SubSeq:
        /* <DEDUP_REMOVED lines=126> */
	.type		mrg32k3aM1,@object
	.size		mrg32k3aM1,(mrg32k3aM1Seq - mrg32k3aM1)
mrg32k3aM1:
        /* <DEDUP_REMOVED lines=144> */
	.type		mrg32k3aM1Seq,@object
	.size		mrg32k3aM1Seq,(mrg32k3aM2 - mrg32k3aM1Seq)
mrg32k3aM1Seq:
        /* <DEDUP_REMOVED lines=144> */
	.type		mrg32k3aM2,@object
	.size		mrg32k3aM2,(mrg32k3aM2Seq - mrg32k3aM2)
mrg32k3aM2:
        /* <DEDUP_REMOVED lines=144> */
	.type		mrg32k3aM2Seq,@object
	.size		mrg32k3aM2Seq,(precalc_xorwow_matrix - mrg32k3aM2Seq)
mrg32k3aM2Seq:
        /* <DEDUP_REMOVED lines=144> */
	.type		precalc_xorwow_matrix,@object
	.size		precalc_xorwow_matrix,(precalc_xorwow_offset_matrix - precalc_xorwow_matrix)
precalc_xorwow_matrix:
        /* <DEDUP_REMOVED lines=6400> */
	.type		precalc_xorwow_offset_matrix,@object
	.size		precalc_xorwow_offset_matrix,(.L_1 - precalc_xorwow_offset_matrix)
precalc_xorwow_offset_matrix:
        /* <DEDUP_REMOVED lines=6400> */
.L_1:


//--------------------- .nv.shared._Z23portfolio_greeks_kernelPdS_S_S_S_S_S_S_S_S_i --------------------------
	.section	.nv.shared._Z23portfolio_greeks_kernelPdS_S_S_S_S_S_S_S_S_i,"aw",@nobits
	.sectionflags	@""
	.align	8
.nv.shared._Z23portfolio_greeks_kernelPdS_S_S_S_S_S_S_S_S_i:
	.zero		9216


//--------------------- .nv.shared.reserved.0     --------------------------
	.section	.nv.shared.reserved.0,"aw",@nobits
	.weak		__nv_reservedSMEM_offset_0_alias
	.size		__nv_reservedSMEM_offset_0_alias, 0, 64
	.other		__nv_reservedSMEM_offset_0_alias,@"STO_CUDA_RESERVED_SHARED STV_DEFAULT"
__nv_reservedSMEM_offset_0_alias:
	.zero		0
	.zero		64


//--------------------- .nv.constant0._Z23portfolio_greeks_kernelPdS_S_S_S_S_S_S_S_S_i --------------------------
	.section	.nv.constant0._Z23portfolio_greeks_kernelPdS_S_S_S_S_S_S_S_S_i,"a",@progbits
	.sectionflags	@""
	.align	4
.nv.constant0._Z23portfolio_greeks_kernelPdS_S_S_S_S_S_S_S_S_i:
	.zero		980


//--------------------- .nv.constant0._Z25implied_volatility_kernelPdS_S_S_S_S_Piidi --------------------------
	.section	.nv.constant0._Z25implied_volatility_kernelPdS_S_S_S_S_Piidi,"a",@progbits
	.sectionflags	@""
	.align	4
.nv.constant0._Z25implied_volatility_kernelPdS_S_S_S_S_Piidi:
	.zero		972


//--------------------- .nv.constant0._Z21barrier_option_kernelPdS_S_S_S_S_S_Piiiiy --------------------------
	.section	.nv.constant0._Z21barrier_option_kernelPdS_S_S_S_S_S_Piiiiy,"a",@progbits
	.sectionflags	@""
	.align	4
.nv.constant0._Z21barrier_option_kernelPdS_S_S_S_S_S_Piiiiy:
	.zero		984


//--------------------- .nv.constant0._Z19asian_option_kernelPdS_S_S_S_S_iiiy --------------------------
	.section	.nv.constant0._Z19asian_option_kernelPdS_S_S_S_S_iiiy,"a",@progbits
	.sectionflags	@""
	.align	4
.nv.constant0._Z19asian_option_kernelPdS_S_S_S_S_iiiy:
	.zero		968


//--------------------- .nv.constant0._Z25monte_carlo_option_kernelPdS_S_S_S_S_Piiiy --------------------------
	.section	.nv.constant0._Z25monte_carlo_option_kernelPdS_S_S_S_S_Piiiy,"a",@progbits
	.sectionflags	@""
	.align	4
.nv.constant0._Z25monte_carlo_option_kernelPdS_S_S_S_S_Piiiy:
	.zero		968


//--------------------- .nv.constant0._Z20black_scholes_kernelPdS_S_S_S_S_S_S_S_S_S_i --------------------------
	.section	.nv.constant0._Z20black_scholes_kernelPdS_S_S_S_S_S_S_S_S_S_i,"a",@progbits
	.sectionflags	@""
	.align	4
.nv.constant0._Z20black_scholes_kernelPdS_S_S_S_S_S_S_S_S_S_i:
	.zero		988


//--------------------- SYMBOLS --------------------------

	.type		.nv.reservedSmem.offset0,@object
	.size		.nv.reservedSmem.offset0,0x4
	.type		.nv.reservedSmem.cap,@object
	.size		.nv.reservedSmem.cap,0x4
